	.target	sm_90a

	.elftype	@"ET_EXEC"


//--------------------- .note.nv.tkinfo           --------------------------
	.section	.note.nv.tkinfo,"",@"SHT_NOTE"
	.sectionflags	@"SHF_NOTE_NV_TKINFO"
	.tkinfo
        /*0018*/ 	.word	0x00000002
        /*0030*/ 	.string	""
        /*0030*/ 	.string	"ptxas"
        /*0030*/ 	.string	"Cuda compilation tools, release 13.0, V13.0.88"
        /*0030*/ 	.string	"Build cuda_13.0.r13.0/compiler.36424714_0"
        /*0030*/ 	.string	"-v  -suppress-debug-info  -lineinfo  -arch sm_90a "



//--------------------- .note.nv.cuinfo           --------------------------
	.section	.note.nv.cuinfo,"",@"SHT_NOTE"
	.sectionflags	@"SHF_NOTE_NV_CUINFO"
        /*0018*/ 	.short	0x0002
        /*001a*/ 	.short	0x005a
        /*001c*/ 	.short	0x0082
	.zero		2


//--------------------- .nv.info                  --------------------------
	.section	.nv.info,"",@"SHT_CUDA_INFO"
	.align	4


	//----- nvinfo : EIATTR_REGCOUNT
	.align		4
        /*0000*/ 	.byte	0x04, 0x2f
        /*0002*/ 	.short	(.L_1 - .L_0)
	.align		4
.L_0:
        /*0004*/ 	.word	index@(matmul_kernel)
        /*0008*/ 	.word	0x000000ff


	//----- nvinfo : EIATTR_FRAME_SIZE
	.align		4
.L_1:
        /*000c*/ 	.byte	0x04, 0x11
        /*000e*/ 	.short	(.L_3 - .L_2)
	.align		4
.L_2:
        /*0010*/ 	.word	index@(matmul_kernel)
        /*0014*/ 	.word	0x00003ea0


	//----- nvinfo : EIATTR_MIN_STACK_SIZE
	.align		4
.L_3:
        /*0018*/ 	.byte	0x04, 0x12
        /*001a*/ 	.short	(.L_5 - .L_4)
	.align		4
.L_4:
        /*001c*/ 	.word	index@(matmul_kernel)
        /*0020*/ 	.word	0x00003ea0
.L_5:


//--------------------- .nv.compat                --------------------------
	.section	.nv.compat,"",@"SHT_CUDA_COMPAT_INFO"
	.align	4
        /*0000*/ 	.byte	0x02, 0x09, 0x01, 0x00, 0x02, 0x02, 0x04, 0x00, 0x02, 0x05, 0x05, 0x00, 0x03, 0x07, 0x01, 0x01
        /*0010*/ 	.byte	0x02, 0x03, 0x00, 0x00, 0x02, 0x06, 0x01, 0x00, 0x04, 0x0b, 0x08, 0x00, 0x00, 0x00, 0x00, 0x00
        /*0020*/ 	.byte	0x00, 0x00, 0x00, 0x00


//--------------------- .nv.info.matmul_kernel    --------------------------
	.section	.nv.info.matmul_kernel,"",@"SHT_CUDA_INFO"
	.sectionflags	@""
	.align	4


	//----- nvinfo : EIATTR_CUDA_API_VERSION
	.align		4
        /*0000*/ 	.byte	0x04, 0x37
        /*0002*/ 	.short	(.L_7 - .L_6)
.L_6:
        /*0004*/ 	.word	0x00000082


	//----- nvinfo : EIATTR_KPARAM_INFO
	.align		4
.L_7:
        /*0008*/ 	.byte	0x04, 0x17
        /*000a*/ 	.short	(.L_9 - .L_8)
.L_8:
        /*000c*/ 	.word	0x00000000
        /*0010*/ 	.short	0x000d
        /*0012*/ 	.short	0x0048
        /*0014*/ 	.byte	0x00, 0xf4, 0x21, 0x00


	//----- nvinfo : EIATTR_KPARAM_INFO
	.align		4
.L_9:
        /*0018*/ 	.byte	0x04, 0x17
        /*001a*/ 	.short	(.L_11 - .L_10)
.L_10:
        /*001c*/ 	.word	0x00000000
        /*0020*/ 	.short	0x000c
        /*0022*/ 	.short	0x0040
        /*0024*/ 	.byte	0x00, 0xf4, 0x21, 0x00


	//----- nvinfo : EIATTR_KPARAM_INFO
	.align		4
.L_11:
        /*0028*/ 	.byte	0x04, 0x17
        /*002a*/ 	.short	(.L_13 - .L_12)
.L_12:
        /*002c*/ 	.word	0x00000000
        /*0030*/ 	.short	0x000b
        /*0032*/ 	.short	0x0038
        /*0034*/ 	.byte	0x00, 0xf0, 0x11, 0x00


	//----- nvinfo : EIATTR_KPARAM_INFO
	.align		4
.L_13:
        /*0038*/ 	.byte	0x04, 0x17
        /*003a*/ 	.short	(.L_15 - .L_14)
.L_14:
        /*003c*/ 	.word	0x00000000
        /*0040*/ 	.short	0x000a
        /*0042*/ 	.short	0x0034
        /*0044*/ 	.byte	0x00, 0xf0, 0x11, 0x00


	//----- nvinfo : EIATTR_KPARAM_INFO
	.align		4
.L_15:
        /*0048*/ 	.byte	0x04, 0x17
        /*004a*/ 	.short	(.L_17 - .L_16)
.L_16:
        /*004c*/ 	.word	0x00000000
        /*0050*/ 	.short	0x0009
        /*0052*/ 	.short	0x0030
        /*0054*/ 	.byte	0x00, 0xf0, 0x11, 0x00


	//----- nvinfo : EIATTR_KPARAM_INFO
	.align		4
.L_17:
        /*0058*/ 	.byte	0x04, 0x17
        /*005a*/ 	.short	(.L_19 - .L_18)
.L_18:
        /*005c*/ 	.word	0x00000000
        /*0060*/ 	.short	0x0008
        /*0062*/ 	.short	0x002c
        /*0064*/ 	.byte	0x00, 0xf0, 0x11, 0x00


	//----- nvinfo : EIATTR_KPARAM_INFO
	.align		4
.L_19:
        /*0068*/ 	.byte	0x04, 0x17
        /*006a*/ 	.short	(.L_21 - .L_20)
.L_20:
        /*006c*/ 	.word	0x00000000
        /*0070*/ 	.short	0x0007
        /*0072*/ 	.short	0x0028
        /*0074*/ 	.byte	0x00, 0xf0, 0x11, 0x00


	//----- nvinfo : EIATTR_KPARAM_INFO
	.align		4
.L_21:
        /*0078*/ 	.byte	0x04, 0x17
        /*007a*/ 	.short	(.L_23 - .L_22)
.L_22:
        /*007c*/ 	.word	0x00000000
        /*0080*/ 	.short	0x0006
        /*0082*/ 	.short	0x0024
        /*0084*/ 	.byte	0x00, 0xf0, 0x11, 0x00


	//----- nvinfo : EIATTR_KPARAM_INFO
	.align		4
.L_23:
        /*0088*/ 	.byte	0x04, 0x17
        /*008a*/ 	.short	(.L_25 - .L_24)
.L_24:
        /*008c*/ 	.word	0x00000000
        /*0090*/ 	.short	0x0005
        /*0092*/ 	.short	0x0020
        /*0094*/ 	.byte	0x00, 0xf0, 0x11, 0x00


	//----- nvinfo : EIATTR_KPARAM_INFO
	.align		4
.L_25:
        /*0098*/ 	.byte	0x04, 0x17
        /*009a*/ 	.short	(.L_27 - .L_26)
.L_26:
        /*009c*/ 	.word	0x00000000
        /*00a0*/ 	.short	0x0004
        /*00a2*/ 	.short	0x001c
        /*00a4*/ 	.byte	0x00, 0xf0, 0x11, 0x00


	//----- nvinfo : EIATTR_KPARAM_INFO
	.align		4
.L_27:
        /*00a8*/ 	.byte	0x04, 0x17
        /*00aa*/ 	.short	(.L_29 - .L_28)
.L_28:
        /*00ac*/ 	.word	0x00000000
        /*00b0*/ 	.short	0x0003
        /*00b2*/ 	.short	0x0018
        /*00b4*/ 	.byte	0x00, 0xf0, 0x11, 0x00


	//----- nvinfo : EIATTR_KPARAM_INFO
	.align		4
.L_29:
        /*00b8*/ 	.byte	0x04, 0x17
        /*00ba*/ 	.short	(.L_31 - .L_30)
.L_30:
        /*00bc*/ 	.word	0x00000000
        /*00c0*/ 	.short	0x0002
        /*00c2*/ 	.short	0x0010
        /*00c4*/ 	.byte	0x00, 0xf4, 0x21, 0x00


	//----- nvinfo : EIATTR_KPARAM_INFO
	.align		4
.L_31:
        /*00c8*/ 	.byte	0x04, 0x17
        /*00ca*/ 	.short	(.L_33 - .L_32)
.L_32:
        /*00cc*/ 	.word	0x00000000
        /*00d0*/ 	.short	0x0001
        /*00d2*/ 	.short	0x0008
        /*00d4*/ 	.byte	0x00, 0xf4, 0x21, 0x00


	//----- nvinfo : EIATTR_KPARAM_INFO
	.align		4
.L_33:
        /*00d8*/ 	.byte	0x04, 0x17
        /*00da*/ 	.short	(.L_35 - .L_34)
.L_34:
        /*00dc*/ 	.word	0x00000000
        /*00e0*/ 	.short	0x0000
        /*00e2*/ 	.short	0x0000
        /*00e4*/ 	.byte	0x00, 0xf4, 0x21, 0x00


	//----- nvinfo : EIATTR_SPARSE_MMA_MASK
	.align		4
.L_35:
        /*00e8*/ 	.byte	0x03, 0x50
        /*00ea*/ 	.short	0x0000


	//----- nvinfo : EIATTR_MAXREG_COUNT
	.align		4
        /*00ec*/ 	.byte	0x03, 0x1b
        /*00ee*/ 	.short	0x00ff


	//----- nvinfo : EIATTR_NUM_BARRIERS
	.align		4
        /*00f0*/ 	.byte	0x02, 0x4c
        /*00f2*/ 	.byte	0x01
	.zero		1


	//----- nvinfo : EIATTR_ANNOTATIONS
	.align		4
        /*00f4*/ 	.byte	0x04, 0x55
        /*00f6*/ 	.short	(.L_37 - .L_36)


	//   ....[0]....
.L_36:
        /*00f8*/ 	.word	0x00000001
        /*00fc*/ 	.byte	0x30, 0x06, 0x00, 0x00, 0x01, 0x00, 0x00, 0x00, 0x90, 0x07, 0x00, 0x00, 0x01, 0x00, 0x00, 0x00
        /* <DEDUP_REMOVED lines=1123> */
        /*473c*/ 	.byte	0x80, 0xc4, 0x02, 0x00, 0x01, 0x00, 0x00, 0x00, 0xb0, 0xc4, 0x02, 0x00


	//----- nvinfo : EIATTR_MERCURY_ISA_VERSION
	.align		4
.L_37:
        /*4748*/ 	.byte	0x03, 0x5f
        /*474a*/ 	.short	0x0101


	//----- nvinfo : EIATTR_EXIT_INSTR_OFFSETS
	.align		4
        /*474c*/ 	.byte	0x04, 0x1c
        /*474e*/ 	.short	(.L_39 - .L_38)


	//   ....[0]....
.L_38:
        /*4750*/ 	.word	0x000bfce0


	//   ....[1]....
        /*4754*/ 	.word	0x000bfd00


	//----- nvinfo : EIATTR_REQNTID
	.align		4
.L_39:
        /*4758*/ 	.byte	0x04, 0x10
        /*475a*/ 	.short	(.L_41 - .L_40)
.L_40:
        /*475c*/ 	.word	0x00000080
        /*4760*/ 	.word	0x00000001
        /*4764*/ 	.word	0x00000001


	//----- nvinfo : EIATTR_CBANK_PARAM_SIZE
	.align		4
.L_41:
        /*4768*/ 	.byte	0x03, 0x19
        /*476a*/ 	.short	0x0050


	//----- nvinfo : EIATTR_PARAM_CBANK
	.align		4
        /*476c*/ 	.byte	0x04, 0x0a
        /*476e*/ 	.short	(.L_43 - .L_42)
	.align		4
.L_42:
        /*4770*/ 	.word	index@(.nv.constant0.matmul_kernel)
        /*4774*/ 	.short	0x0210
        /*4776*/ 	.short	0x0050


	//----- nvinfo : EIATTR_SW_WAR
	.align		4
.L_43:
        /*4778*/ 	.byte	0x04, 0x36
        /*477a*/ 	.short	(.L_45 - .L_44)
.L_44:
        /*477c*/ 	.word	0x00000008
.L_45:


//--------------------- .nv.callgraph             --------------------------
	.section	.nv.callgraph,"",@"SHT_CUDA_CALLGRAPH"
	.align	4
	.sectionentsize	8
	.align		4
        /*0000*/ 	.word	0x00000000
	.align		4
        /*0004*/ 	.word	0xffffffff
	.align		4
        /*0008*/ 	.word	0x00000000
	.align		4
        /*000c*/ 	.word	0xfffffffe
	.align		4
        /*0010*/ 	.word	0x00000000
	.align		4
        /*0014*/ 	.word	0xfffffffd
	.align		4
        /*0018*/ 	.word	0x00000000
	.align		4
        /*001c*/ 	.word	0xfffffffc


//--------------------- .text.matmul_kernel       --------------------------
	.section	.text.matmul_kernel,"ax",@progbits
	.align	128
        .global         matmul_kernel
        .type           matmul_kernel,@function
        .size           matmul_kernel,(.L_x_3 - matmul_kernel)
        .other          matmul_kernel,@"STO_CUDA_ENTRY STV_DEFAULT"
matmul_kernel:
.text.matmul_kernel:
[----:B------:R-:W1:Y:S08]  /*0000*/  LDC R1, c[0x0][0x28] ;  /* 0x00000a00ff017b82 */ /* 0x000e700000000800 */
[----:B------:R-:W2:Y:S01]  /*0010*/  LDC.64 R2, c[0x0][0x228] ;  /* 0x00008a00ff027b82 */ /* 0x000ea20000000a00 */
[----:B------:R-:W3:Y:S01]  /*0020*/  S2R R7, SR_CTAID.X ;  /* 0x0000000000077919 */ /* 0x000ee20000002500 */
[----:B-1----:R-:W-:Y:S01]  /*0030*/  VIADD R1, R1, 0xffffc160 ;  /* 0xffffc16001017836 */ /* 0x002fe20000000000 */
[----:B------:R-:W1:Y:S01]  /*0040*/  S2R R19, SR_TID.X ;  /* 0x0000000000137919 */ /* 0x000e620000002100 */
[----:B------:R-:W4:Y:S01]  /*0050*/  S2R R18, SR_TID.X ;  /* 0x0000000000127919 */ /* 0x000f220000002100 */
[----:B--2---:R-:W-:Y:S01]  /*0060*/  VIADD R0, R3, 0x1ff ;  /* 0x000001ff03007836 */ /* 0x004fe20000000000 */
[----:B------:R-:W-:-:S02]  /*0070*/  IABS R15, R2 ;  /* 0x00000002000f7213 */ /* 0x000fc40000000000 */
[----:B------:R-:W-:Y:S02]  /*0080*/  IABS R3, R3 ;  /* 0x0000000300037213 */ /* 0x000fe40000000000 */
[----:B------:R-:W-:-:S04]  /*0090*/  SHF.R.S32.HI R5, RZ, 0x1f, R0 ;  /* 0x0000001fff057819 */ /* 0x000fc80000011400 */
[----:B------:R-:W-:Y:S02]  /*00a0*/  LEA.HI R5, R5, R0, RZ, 0x9 ;  /* 0x0000000005057211 */ /* 0x000fe400078f48ff */
[----:B---3--:R-:W-:Y:S02]  /*00b0*/  IABS R10, R7 ;  /* 0x00000007000a7213 */ /* 0x008fe40000000000 */
[----:B------:R-:W-:Y:S02]  /*00c0*/  SHF.R.S32.HI R5, RZ, 0x9, R5 ;  /* 0x00000009ff057819 */ /* 0x000fe40000011405 */
[----:B-1----:R-:W-:Y:S02]  /*00d0*/  LOP3.LUT R14, R19, 0x7f, RZ, 0xc0, !PT ;  /* 0x0000007f130e7812 */ /* 0x002fe400078ec0ff */
[----:B------:R-:W-:-:S04]  /*00e0*/  SHF.L.U32 R6, R5, 0x3, RZ ;  /* 0x0000000305067819 */ /* 0x000fc800000006ff */
[-C--:B------:R-:W-:Y:S02]  /*00f0*/  IABS R9, R6.reuse ;  /* 0x0000000600097213 */ /* 0x080fe40000000000 */
[----:B------:R-:W-:Y:S02]  /*0100*/  IABS R12, R6 ;  /* 0x00000006000c7213 */ /* 0x000fe40000000000 */
[----:B------:R-:W1:Y:S08]  /*0110*/  I2F.RP R0, R9 ;  /* 0x0000000900007306 */ /* 0x000e700000209400 */
[----:B-1----:R-:W1:Y:S02]  /*0120*/  MUFU.RCP R0, R0 ;  /* 0x0000000000007308 */ /* 0x002e640000001000 */
[----:B-1----:R-:W-:-:S02]  /*0130*/  VIADD R4, R0, 0xffffffe ;  /* 0x0ffffffe00047836 */ /* 0x002fc40000000000 */
[----:B------:R-:W-:Y:S01]  /*0140*/  IMAD.MOV R0, RZ, RZ, -R12 ;  /* 0x000000ffff007224 */ /* 0x000fe200078e0a0c */
[----:B------:R-:W-:-:S03]  /*0150*/  LOP3.LUT R12, R19, 0x60, RZ, 0xc0, !PT ;  /* 0x00000060130c7812 */ /* 0x000fc600078ec0ff */
[----:B------:R1:W2:Y:S02]  /*0160*/  F2I.FTZ.U32.TRUNC.NTZ R5, R4 ;  /* 0x0000000400057305 */ /* 0x0002a4000021f000 */
[----:B-1----:R-:W-:Y:S02]  /*0170*/  IMAD.MOV.U32 R4, RZ, RZ, RZ ;  /* 0x000000ffff047224 */ /* 0x002fe400078e00ff */
[----:B--2---:R-:W-:-:S04]  /*0180*/  IMAD.MOV R8, RZ, RZ, -R5 ;  /* 0x000000ffff087224 */ /* 0x004fc800078e0a05 */
[----:B------:R-:W-:Y:S01]  /*0190*/  IMAD R11, R8, R9, RZ ;  /* 0x00000009080b7224 */ /* 0x000fe200078e02ff */
[----:B------:R-:W-:-:S03]  /*01a0*/  MOV R8, R10 ;  /* 0x0000000a00087202 */ /* 0x000fc60000000f00 */
[----:B------:R-:W-:-:S06]  /*01b0*/  IMAD.HI.U32 R5, R5, R11, R4 ;  /* 0x0000000b05057227 */ /* 0x000fcc00078e0004 */
[----:B------:R-:W-:-:S04]  /*01c0*/  IMAD.HI.U32 R5, R5, R8, RZ ;  /* 0x0000000805057227 */ /* 0x000fc800078e00ff */
[----:B------:R-:W-:-:S05]  /*01d0*/  IMAD R0, R5, R0, R8 ;  /* 0x0000000005007224 */ /* 0x000fca00078e0208 */
[----:B------:R-:W-:-:S13]  /*01e0*/  ISETP.GT.U32.AND P1, PT, R9, R0, PT ;  /* 0x000000000900720c */ /* 0x000fda0003f24070 */
[-C--:B------:R-:W-:Y:S01]  /*01f0*/  @!P1 IADD3 R0, R0, -R9.reuse, RZ ;  /* 0x8000000900009210 */ /* 0x080fe20007ffe0ff */
[----:B------:R-:W-:Y:S01]  /*0200*/  @!P1 VIADD R5, R5, 0x1 ;  /* 0x0000000105059836 */ /* 0x000fe20000000000 */
[----:B------:R-:W-:Y:S02]  /*0210*/  ISETP.NE.AND P1, PT, R6, RZ, PT ;  /* 0x000000ff0600720c */ /* 0x000fe40003f25270 */
[----:B------:R-:W-:Y:S02]  /*0220*/  ISETP.GE.U32.AND P0, PT, R0, R9, PT ;  /* 0x000000090000720c */ /* 0x000fe40003f06070 */
[----:B------:R-:W-:-:S04]  /*0230*/  LOP3.LUT R0, R7, R6, RZ, 0x3c, !PT ;  /* 0x0000000607007212 */ /* 0x000fc800078e3cff */
[----:B------:R-:W-:Y:S01]  /*0240*/  ISETP.GE.AND P2, PT, R0, RZ, PT ;  /* 0x000000ff0000720c */ /* 0x000fe20003f46270 */
[----:B------:R-:W-:-:S06]  /*0250*/  VIADD R0, R2, 0xff ;  /* 0x000000ff02007836 */ /* 0x000fcc0000000000 */
[----:B------:R-:W-:-:S05]  /*0260*/  @P0 VIADD R5, R5, 0x1 ;  /* 0x0000000105050836 */ /* 0x000fca0000000000 */
[----:B------:R-:W-:Y:S02]  /*0270*/  MOV R4, R5 ;  /* 0x0000000500047202 */ /* 0x000fe40000000f00 */
[----:B------:R-:W-:-:S03]  /*0280*/  SHF.R.S32.HI R5, RZ, 0x1f, R0 ;  /* 0x0000001fff057819 */ /* 0x000fc60000011400 */
[----:B------:R-:W-:Y:S01]  /*0290*/  @!P2 IMAD.MOV R4, RZ, RZ, -R4 ;  /* 0x000000ffff04a224 */ /* 0x000fe200078e0a04 */
[----:B------:R-:W-:Y:S02]  /*02a0*/  @!P1 LOP3.LUT R4, RZ, R6, RZ, 0x33, !PT ;  /* 0x00000006ff049212 */ /* 0x000fe400078e33ff */
[----:B------:R-:W-:Y:S02]  /*02b0*/  LEA.HI R5, R5, R0, RZ, 0x8 ;  /* 0x0000000005057211 */ /* 0x000fe400078f40ff */
[----:B------:R-:W-:Y:S01]  /*02c0*/  SHF.L.U32 R8, R4, 0x3, RZ ;  /* 0x0000000304087819 */ /* 0x000fe200000006ff */
[----:B------:R-:W-:-:S03]  /*02d0*/  IMAD.MOV R4, RZ, RZ, -R4 ;  /* 0x000000ffff047224 */ /* 0x000fc600078e0a04 */
[----:B------:R-:W-:Y:S01]  /*02e0*/  LEA.HI.SX32 R5, R5, -R8, 0x18 ;  /* 0x8000000805057211 */ /* 0x000fe200078fc2ff */
[----:B------:R-:W-:-:S03]  /*02f0*/  IMAD R13, R6, R4, R7 ;  /* 0x00000004060d7224 */ /* 0x000fc600078e0207 */
[----:B------:R-:W-:-:S04]  /*0300*/  VIMNMX R10, R5, 0x8, PT ;  /* 0x00000008050a7848 */ /* 0x000fc80003fe0100 */
[-C--:B------:R-:W-:Y:S02]  /*0310*/  IABS R9, R10.reuse ;  /* 0x0000000a00097213 */ /* 0x080fe40000000000 */
[----:B------:R-:W-:Y:S02]  /*0320*/  IABS R6, R10 ;  /* 0x0000000a00067213 */ /* 0x000fe40000000000 */
[----:B------:R-:W1:Y:S08]  /*0330*/  I2F.RP R0, R9 ;  /* 0x0000000900007306 */ /* 0x000e700000209400 */
[----:B-1----:R-:W1:Y:S02]  /*0340*/  MUFU.RCP R0, R0 ;  /* 0x0000000000007308 */ /* 0x002e640000001000 */
[----:B-1----:R-:W-:Y:S01]  /*0350*/  VIADD R5, R0, 0xffffffe ;  /* 0x0ffffffe00057836 */ /* 0x002fe20000000000 */
[----:B------:R-:W-:-:S05]  /*0360*/  IADD3 R0, RZ, -R6, RZ ;  /* 0x80000006ff007210 */ /* 0x000fca0007ffe0ff */
[----:B------:R-:W1:Y:S02]  /*0370*/  F2I.FTZ.U32.TRUNC.NTZ R5, R5 ;  /* 0x0000000500057305 */ /* 0x000e64000021f000 */
[----:B-1----:R-:W-:-:S05]  /*0380*/  IADD3 R11, RZ, -R5, RZ ;  /* 0x80000005ff0b7210 */ /* 0x002fca0007ffe0ff */
[----:B------:R-:W-:Y:S01]  /*0390*/  IMAD.MOV.U32 R4, RZ, RZ, R11 ;  /* 0x000000ffff047224 */ /* 0x000fe200078e000b */
[----:B------:R-:W-:-:S03]  /*03a0*/  IABS R11, R13 ;  /* 0x0000000d000b7213 */ /* 0x000fc60000000000 */
[----:B------:R-:W-:Y:S02]  /*03b0*/  IMAD R7, R4, R9, RZ ;  /* 0x0000000904077224 */ /* 0x000fe400078e02ff */
[----:B------:R-:W-:-:S04]  /*03c0*/  IMAD.MOV.U32 R4, RZ, RZ, RZ ;  /* 0x000000ffff047224 */ /* 0x000fc800078e00ff */
[----:B------:R-:W-:Y:S02]  /*03d0*/  IMAD.HI.U32 R4, R5, R7, R4 ;  /* 0x0000000705047227 */ /* 0x000fe400078e0004 */
[----:B------:R-:W1:Y:S04]  /*03e0*/  I2F.RP R5, R15 ;  /* 0x0000000f00057306 */ /* 0x000e680000209400 */
[----:B------:R-:W-:-:S04]  /*03f0*/  IMAD.HI.U32 R4, R4, R11, RZ ;  /* 0x0000000b04047227 */ /* 0x000fc800078e00ff */
[----:B------:R-:W-:-:S05]  /*0400*/  IMAD R0, R4, R0, R11 ;  /* 0x0000000004007224 */ /* 0x000fca00078e020b */
[----:B------:R-:W-:Y:S01]  /*0410*/  ISETP.GT.U32.AND P1, PT, R9, R0, PT ;  /* 0x000000000900720c */ /* 0x000fe20003f24070 */
[----:B-1----:R-:W1:-:S12]  /*0420*/  MUFU.RCP R5, R5 ;  /* 0x0000000500057308 */ /* 0x002e580000001000 */
[----:B------:R-:W-:Y:S02]  /*0430*/  @!P1 IMAD.IADD R0, R0, 0x1, -R9 ;  /* 0x0000000100009824 */ /* 0x000fe400078e0a09 */
[----:B------:R-:W-:Y:S01]  /*0440*/  @!P1 VIADD R4, R4, 0x1 ;  /* 0x0000000104049836 */ /* 0x000fe20000000000 */
[----:B------:R-:W-:Y:S02]  /*0450*/  ISETP.NE.AND P1, PT, R10, RZ, PT ;  /* 0x000000ff0a00720c */ /* 0x000fe40003f25270 */
[----:B------:R-:W-:Y:S02]  /*0460*/  ISETP.GE.U32.AND P0, PT, R0, R9, PT ;  /* 0x000000090000720c */ /* 0x000fe40003f06070 */
[----:B------:R-:W-:Y:S02]  /*0470*/  LOP3.LUT R0, R13, R10, RZ, 0x3c, !PT ;  /* 0x0000000a0d007212 */ /* 0x000fe400078e3cff */
[----:B-1----:R-:W-:Y:S02]  /*0480*/  IADD3 R5, R5, 0xffffffe, RZ ;  /* 0x0ffffffe05057810 */ /* 0x002fe40007ffe0ff */
[----:B------:R-:W-:-:S02]  /*0490*/  ISETP.GE.AND P2, PT, R0, RZ, PT ;  /* 0x000000ff0000720c */ /* 0x000fc40003f46270 */
[----:B------:R-:W-:Y:S02]  /*04a0*/  MOV R0, R3 ;  /* 0x0000000300007202 */ /* 0x000fe40000000f00 */
[----:B------:R-:W1:Y:S03]  /*04b0*/  F2I.FTZ.U32.TRUNC.NTZ R5, R5 ;  /* 0x0000000500057305 */ /* 0x000e66000021f000 */
[----:B------:R-:W-:-:S04]  /*04c0*/  @P0 VIADD R4, R4, 0x1 ;  /* 0x0000000104040836 */ /* 0x000fc80000000000 */
[----:B------:R-:W-:Y:S01]  /*04d0*/  IMAD.MOV.U32 R17, RZ, RZ, R4 ;  /* 0x000000ffff117224 */ /* 0x000fe200078e0004 */
[----:B------:R-:W2:Y:S03]  /*04e0*/  I2F.RP R6, R0 ;  /* 0x0000000000067306 */ /* 0x000ea60000209400 */
[----:B------:R-:W-:Y:S01]  /*04f0*/  @!P2 IMAD.MOV R17, RZ, RZ, -R17 ;  /* 0x000000ffff11a224 */ /* 0x000fe200078e0a11 */
[----:B------:R-:W-:Y:S02]  /*0500*/  @!P1 LOP3.LUT R17, RZ, R10, RZ, 0x33, !PT ;  /* 0x0000000aff119212 */ /* 0x000fe400078e33ff */
[----:B-1----:R-:W-:-:S03]  /*0510*/  IADD3 R4, RZ, -R5, RZ ;  /* 0x80000005ff047210 */ /* 0x002fc60007ffe0ff */
[----:B------:R-:W-:-:S04]  /*0520*/  IMAD.MOV R3, RZ, RZ, -R17 ;  /* 0x000000ffff037224 */ /* 0x000fc800078e0a11 */
[----:B------:R-:W-:Y:S01]  /*0530*/  IMAD R3, R10, R3, R13 ;  /* 0x000000030a037224 */ /* 0x000fe200078e020d */
[----:B------:R-:W-:Y:S01]  /*0540*/  MOV R13, 0x400 ;  /* 0x00000400000d7802 */ /* 0x000fe20000000f00 */
[----:B------:R-:W1:Y:S01]  /*0550*/  S2R R10, SR_CgaCtaId ;  /* 0x00000000000a7919 */ /* 0x000e620000008800 */
[----:B--2---:R-:W2:Y:S01]  /*0560*/  MUFU.RCP R6, R6 ;  /* 0x0000000600067308 */ /* 0x004ea20000001000 */
[----:B------:R-:W-:Y:S01]  /*0570*/  IMAD.IADD R3, R8, 0x1, R3 ;  /* 0x0000000108037824 */ /* 0x000fe200078e0203 */
[----:B------:R-:W-:-:S03]  /*0580*/  SHF.L.U32 R8, R19, 0x2, RZ ;  /* 0x0000000213087819 */ /* 0x000fc600000006ff */
[----:B------:R-:W-:Y:S01]  /*0590*/  IMAD R7, R3, 0x100, R14 ;  /* 0x0000010003077824 */ /* 0x000fe200078e020e */
[----:B------:R-:W-:Y:S01]  /*05a0*/  LOP3.LUT R11, R8, 0x7c, RZ, 0xc0, !PT ;  /* 0x0000007c080b7812 */ /* 0x000fe200078ec0ff */
[----:B------:R-:W-:Y:S01]  /*05b0*/  IMAD R3, R4, R15, RZ ;  /* 0x0000000f04037224 */ /* 0x000fe200078e02ff */
[----:B------:R-:W-:Y:S01]  /*05c0*/  MOV R4, RZ ;  /* 0x000000ff00047202 */ /* 0x000fe20000000f00 */
[C---:B------:R-:W-:Y:S01]  /*05d0*/  VIADD R9, R7.reuse, 0x80 ;  /* 0x0000008007097836 */ /* 0x040fe20000000000 */
[----:B------:R-:W-:Y:S01]  /*05e0*/  IABS R14, R7 ;  /* 0x00000007000e7213 */ /* 0x000fe20000000000 */
[----:B------:R-:W-:Y:S01]  /*05f0*/  IMAD R12, R12, 0x400, R11 ;  /* 0x000004000c0c7824 */ /* 0x000fe200078e020b */
[----:B------:R-:W-:Y:S01]  /*0600*/  ISETP.GE.AND P5, PT, R7, RZ, PT ;  /* 0x000000ff0700720c */ /* 0x000fe20003fa6270 */
[----:B------:R-:W-:Y:S01]  /*0610*/  IMAD.HI.U32 R4, R5, R3, R4 ;  /* 0x0000000305047227 */ /* 0x000fe200078e0004 */
[----:B------:R-:W-:Y:S02]  /*0620*/  IABS R16, R9 ;  /* 0x0000000900107213 */ /* 0x000fe40000000000 */
[----:B------:R-:W-:Y:S01]  /*0630*/  STL [R1+0x2d0c], R12 ;  /* 0x002d0c0c01007387 */ /* 0x000fe20000100800 */
[----:B--2---:R-:W-:Y:S01]  /*0640*/  VIADD R6, R6, 0xffffffe ;  /* 0x0ffffffe06067836 */ /* 0x004fe20000000000 */
[----:B------:R-:W-:Y:S01]  /*0650*/  ISETP.GE.AND P6, PT, R9, RZ, PT ;  /* 0x000000ff0900720c */ /* 0x000fe20003fc6270 */
[----:B------:R-:W-:-:S02]  /*0660*/  IMAD.HI.U32 R3, R4, R14, RZ ;  /* 0x0000000e04037227 */ /* 0x000fc400078e00ff */
[----:B------:R4:W2:Y:S02]  /*0670*/  F2I.FTZ.U32.TRUNC.NTZ R5, R6 ;  /* 0x0000000600057305 */ /* 0x0008a4000021f000 */
[----:B------:R-:W-:-:S04]  /*0680*/  IMAD.HI.U32 R4, R4, R16, RZ ;  /* 0x0000001004047227 */ /* 0x000fc800078e00ff */
[----:B------:R-:W-:Y:S01]  /*0690*/  IMAD.MOV R3, RZ, RZ, -R3 ;  /* 0x000000ffff037224 */ /* 0x000fe200078e0a03 */
[----:B------:R-:W-:Y:S01]  /*06a0*/  IADD3 R4, -R4, RZ, RZ ;  /* 0x000000ff04047210 */ /* 0x000fe20007ffe1ff */
[----:B----4-:R-:W-:Y:S01]  /*06b0*/  IMAD.SHL.U32 R6, R18, 0x10, RZ ;  /* 0x0000001012067824 */ /* 0x010fe200078e00ff */
[----:B-1----:R-:W-:Y:S01]  /*06c0*/  LEA R13, R10, R13, 0x18 ;  /* 0x0000000d0a0d7211 */ /* 0x002fe200078ec0ff */
[C---:B------:R-:W-:Y:S01]  /*06d0*/  IMAD R8, R15.reuse, R3, R14 ;  /* 0x000000030f087224 */ /* 0x040fe200078e020e */
[----:B------:R-:W-:Y:S01]  /*06e0*/  SHF.L.U32 R3, R18, 0x6, RZ ;  /* 0x0000000612037819 */ /* 0x000fe200000006ff */
[----:B------:R-:W-:Y:S01]  /*06f0*/  IMAD R10, R15, R4, R16 ;  /* 0x000000040f0a7224 */ /* 0x000fe200078e0210 */
[----:B------:R-:W-:Y:S01]  /*0700*/  LOP3.LUT R4, R6, 0xf0, RZ, 0xc0, !PT ;  /* 0x000000f006047812 */ /* 0x000fe200078ec0ff */
[----:B--2---:R-:W-:Y:S01]  /*0710*/  IMAD.MOV R11, RZ, RZ, -R5 ;  /* 0x000000ffff0b7224 */ /* 0x004fe200078e0a05 */
[----:B------:R-:W-:Y:S01]  /*0720*/  LOP3.LUT R3, R3, 0x400, RZ, 0xc0, !PT ;  /* 0x0000040003037812 */ /* 0x000fe200078ec0ff */
[----:B------:R-:W-:Y:S01]  /*0730*/  IMAD.SHL.U32 R6, R17, 0x200, RZ ;  /* 0x0000020011067824 */ /* 0x000fe200078e00ff */
[----:B------:R-:W-:Y:S01]  /*0740*/  ISETP.GT.U32.AND P1, PT, R15, R10, PT ;  /* 0x0000000a0f00720c */ /* 0x000fe20003f24070 */
[----:B------:R-:W-:Y:S01]  /*0750*/  IMAD R11, R11, R0, RZ ;  /* 0x000000000b0b7224 */ /* 0x000fe200078e02ff */
[----:B------:R-:W-:Y:S01]  /*0760*/  ISETP.GT.U32.AND P0, PT, R15, R8, PT ;  /* 0x000000080f00720c */ /* 0x000fe20003f04070 */
[C---:B------:R-:W-:Y:S01]  /*0770*/  VIADD R14, R6.reuse, 0x1 ;  /* 0x00000001060e7836 */ /* 0x040fe20000000000 */
[----:B------:R-:W-:Y:S01]  /*0780*/  IADD3 R3, R3, R13, R4 ;  /* 0x0000000d03037210 */ /* 0x000fe20007ffe004 */
[----:B------:R-:W-:Y:S01]  /*0790*/  STL [R1+0x2dd8], R13 ;  /* 0x002dd80d01007387 */ /* 0x000fe20000100800 */
[----:B------:R-:W-:Y:S01]  /*07a0*/  MOV R4, RZ ;  /* 0x000000ff00047202 */ /* 0x000fe20000000f00 */
[----:B------:R-:W-:Y:S01]  /*07b0*/  VIADD R20, R6, 0x7 ;  /* 0x0000000706147836 */ /* 0x000fe20000000000 */
[----:B------:R-:W-:Y:S01]  /*07c0*/  ISETP.GE.AND P4, PT, R14, RZ, PT ;  /* 0x000000ff0e00720c */ /* 0x000fe20003f86270 */
[----:B------:R1:W-:Y:S01]  /*07d0*/  STL [R1+0x150], R3 ;  /* 0x0001500301007387 */ /* 0x0003e20000100800 */
[C---:B------:R-:W-:Y:S01]  /*07e0*/  IADD3 R18, R6.reuse, 0x4, RZ ;  /* 0x0000000406127810 */ /* 0x040fe20007ffe0ff */
[C---:B------:R-:W-:Y:S01]  /*07f0*/  VIADD R24, R6.reuse, 0x9 ;  /* 0x0000000906187836 */ /* 0x040fe20000000000 */
[----:B------:R-:W-:Y:S01]  /*0800*/  IADD3 R22, R6, 0x8, RZ ;  /* 0x0000000806167810 */ /* 0x000fe20007ffe0ff */
[--C-:B------:R-:W-:Y:S01]  /*0810*/  @!P1 IMAD.IADD R10, R10, 0x1, -R15.reuse ;  /* 0x000000010a0a9824 */ /* 0x100fe200078e0a0f */
[----:B------:R-:W-:Y:S01]  /*0820*/  IABS R19, R18 ;  /* 0x0000001200137213 */ /* 0x000fe20000000000 */
[----:B------:R-:W-:Y:S01]  /*0830*/  @!P0 IMAD.IADD R8, R8, 0x1, -R15 ;  /* 0x0000000108088824 */ /* 0x000fe200078e0a0f */
[----:B------:R2:W-:Y:S01]  /*0840*/  STL [R1+0x2ddc], R9 ;  /* 0x002ddc0901007387 */ /* 0x0005e20000100800 */
[----:B------:R-:W-:Y:S01]  /*0850*/  IABS R23, R20 ;  /* 0x0000001400177213 */ /* 0x000fe20000000000 */
[----:B------:R-:W-:Y:S01]  /*0860*/  VIADD R26, R6, 0x1d ;  /* 0x0000001d061a7836 */ /* 0x000fe20000000000 */
[----:B------:R-:W-:Y:S01]  /*0870*/  ISETP.GT.U32.AND P3, PT, R15, R10, PT ;  /* 0x0000000a0f00720c */ /* 0x000fe20003f64070 */
[----:B-1----:R-:W-:Y:S01]  /*0880*/  IMAD.HI.U32 R3, R5, R11, R4 ;  /* 0x0000000b05037227 */ /* 0x002fe200078e0004 */
[----:B------:R-:W-:-:S02]  /*0890*/  IABS R11, R14 ;  /* 0x0000000e000b7213 */ /* 0x000fc40000000000 */
[----:B------:R-:W-:Y:S01]  /*08a0*/  ISETP.GT.U32.AND P1, PT, R15, R8, PT ;  /* 0x000000080f00720c */ /* 0x000fe20003f24070 */
[C---:B------:R-:W-:Y:S01]  /*08b0*/  VIADD R5, R6.reuse, 0x2 ;  /* 0x0000000206057836 */ /* 0x040fe20000000000 */
[C---:B------:R-:W-:Y:S01]  /*08c0*/  IADD3 R32, R6.reuse, 0x1e0, RZ ;  /* 0x000001e006207810 */ /* 0x040fe20007ffe0ff */
[----:B------:R-:W-:Y:S01]  /*08d0*/  IMAD.HI.U32 R4, R3, R11, RZ ;  /* 0x0000000b03047227 */ /* 0x000fe200078e00ff */
[C---:B------:R-:W-:Y:S02]  /*08e0*/  IADD3 R239, R6.reuse, 0x1e5, RZ ;  /* 0x000001e506ef7810 */ /* 0x040fe40007ffe0ff */
[----:B------:R-:W-:Y:S01]  /*08f0*/  IABS R16, R5 ;  /* 0x0000000500107213 */ /* 0x000fe20000000000 */
[----:B------:R-:W-:Y:S01]  /*0900*/  VIADD R14, R6, 0x3 ;  /* 0x00000003060e7836 */ /* 0x000fe20000000000 */
[----:B------:R-:W-:Y:S01]  /*0910*/  IADD3 R4, -R4, RZ, RZ ;  /* 0x000000ff04047210 */ /* 0x000fe20007ffe1ff */
[----:B------:R-:W-:Y:S01]  /*0920*/  @!P3 IMAD.IADD R10, R10, 0x1, -R15 ;  /* 0x000000010a0ab824 */ /* 0x000fe200078e0a0f */
[----:B------:R-:W-:Y:S01]  /*0930*/  ISETP.GE.AND P0, PT, R5, RZ, PT ;  /* 0x000000ff0500720c */ /* 0x000fe20003f06270 */
[----:B------:R-:W-:Y:S01]  /*0940*/  VIADD R236, R6, 0x1e3 ;  /* 0x000001e306ec7836 */ /* 0x000fe20000000000 */
[----:B------:R-:W-:Y:S01]  /*0950*/  IABS R17, R14 ;  /* 0x0000000e00117213 */ /* 0x000fe20000000000 */
[----:B------:R-:W-:Y:S01]  /*0960*/  IMAD R11, R0, R4, R11 ;  /* 0x00000004000b7224 */ /* 0x000fe200078e020b */
[----:B------:R-:W-:Y:S01]  /*0970*/  @!P6 IADD3 R10, -R10, RZ, RZ ;  /* 0x000000ff0a0ae210 */ /* 0x000fe20007ffe1ff */
[----:B------:R-:W-:Y:S01]  /*0980*/  IMAD.HI.U32 R4, R3, R16, RZ ;  /* 0x0000001003047227 */ /* 0x000fe200078e00ff */
[----:B------:R-:W-:-:S02]  /*0990*/  ISETP.GE.AND P2, PT, R14, RZ, PT ;  /* 0x000000ff0e00720c */ /* 0x000fc40003f46270 */
[----:B------:R-:W-:Y:S01]  /*09a0*/  ISETP.GT.U32.AND P3, PT, R0, R11, PT ;  /* 0x0000000b0000720c */ /* 0x000fe20003f64070 */
[----:B------:R-:W-:Y:S01]  /*09b0*/  @!P1 IMAD.IADD R8, R8, 0x1, -R15 ;  /* 0x0000000108089824 */ /* 0x000fe200078e0a0f */
[----:B------:R-:W-:Y:S01]  /*09c0*/  IADD3 R15, -R4, RZ, RZ ;  /* 0x000000ff040f7210 */ /* 0x000fe20007ffe1ff */
[----:B------:R-:W-:Y:S01]  /*09d0*/  IMAD.HI.U32 R5, R3, R17, RZ ;  /* 0x0000001103057227 */ /* 0x000fe200078e00ff */
[----:B------:R-:W-:Y:S02]  /*09e0*/  ISETP.GE.AND P1, PT, R18, RZ, PT ;  /* 0x000000ff1200720c */ /* 0x000fe40003f26270 */
[----:B------:R-:W-:Y:S01]  /*09f0*/  IABS R44, R236 ;  /* 0x000000ec002c7213 */ /* 0x000fe20000000000 */
[----:B------:R-:W-:Y:S01]  /*0a00*/  IMAD R15, R0, R15, R16 ;  /* 0x0000000f000f7224 */ /* 0x000fe200078e0210 */
[----:B------:R-:W-:Y:S01]  /*0a10*/  IADD3 R16, R6, 0x5, RZ ;  /* 0x0000000506107810 */ /* 0x000fe20007ffe0ff */
[----:B------:R-:W-:Y:S02]  /*0a20*/  IMAD.MOV R5, RZ, RZ, -R5 ;  /* 0x000000ffff057224 */ /* 0x000fe400078e0a05 */
[----:B------:R-:W-:Y:S01]  /*0a30*/  @!P5 IMAD.MOV R8, RZ, RZ, -R8 ;  /* 0x000000ffff08d224 */ /* 0x000fe200078e0a08 */
[----:B------:R-:W-:Y:S01]  /*0a40*/  ISETP.NE.AND P5, PT, R2, RZ, PT ;  /* 0x000000ff0200720c */ /* 0x000fe20003fa5270 */
[----:B------:R-:W-:Y:S01]  /*0a50*/  @!P3 IMAD.IADD R11, R11, 0x1, -R0 ;  /* 0x000000010b0bb824 */ /* 0x000fe200078e0a00 */
[C---:B------:R-:W-:Y:S01]  /*0a60*/  ISETP.GT.U32.AND P3, PT, R0.reuse, R15, PT ;  /* 0x0000000f0000720c */ /* 0x040fe20003f64070 */
[C---:B------:R-:W-:Y:S01]  /*0a70*/  IMAD R17, R0.reuse, R5, R17 ;  /* 0x0000000500117224 */ /* 0x040fe200078e0211 */
[----:B------:R-:W-:Y:S01]  /*0a80*/  LOP3.LUT R5, RZ, R2, RZ, 0x33, !PT ;  /* 0x00000002ff057212 */ /* 0x000fe200078e33ff */
[----:B------:R-:W-:Y:S01]  /*0a90*/  IMAD.HI.U32 R14, R3, R19, RZ ;  /* 0x00000013030e7227 */ /* 0x000fe200078e00ff */
[----:B------:R-:W-:-:S02]  /*0aa0*/  ISETP.GT.U32.AND P6, PT, R0, R11, PT ;  /* 0x0000000b0000720c */ /* 0x000fc40003fc4070 */
[C---:B------:R-:W-:Y:S01]  /*0ab0*/  SEL R8, R5.reuse, R8, !P5 ;  /* 0x0000000805087207 */ /* 0x040fe20006800000 */
[----:B------:R-:W-:Y:S01]  /*0ac0*/  IMAD.MOV R14, RZ, RZ, -R14 ;  /* 0x000000ffff0e7224 */ /* 0x000fe200078e0a0e */
[----:B------:R-:W-:Y:S01]  /*0ad0*/  SEL R5, R5, R10, !P5 ;  /* 0x0000000a05057207 */ /* 0x000fe20006800000 */
[----:B------:R-:W-:Y:S01]  /*0ae0*/  VIADD R18, R6, 0x6 ;  /* 0x0000000606127836 */ /* 0x000fe20000000000 */
[C---:B------:R-:W-:Y:S01]  /*0af0*/  ISETP.GT.U32.AND P5, PT, R0.reuse, R17, PT ;  /* 0x000000110000720c */ /* 0x040fe20003fa4070 */
[----:B------:R-:W-:Y:S01]  /*0b00*/  IMAD R19, R0, R14, R19 ;  /* 0x0000000e00137224 */ /* 0x000fe200078e0213 */
[----:B------:R-:W-:Y:S01]  /*0b10*/  IABS R14, R16 ;  /* 0x00000010000e7213 */ /* 0x000fe20000000000 */
[----:B------:R1:W-:Y:S01]  /*0b20*/  STL [R1+0x154], R8 ;  /* 0x0001540801007387 */ /* 0x0003e20000100800 */
[----:B------:R-:W-:Y:S01]  /*0b30*/  @!P3 IADD3 R15, R15, -R0, RZ ;  /* 0x800000000f0fb210 */ /* 0x000fe20007ffe0ff */
[----:B------:R-:W-:Y:S01]  /*0b40*/  VIADD R238, R6, 0x1e4 ;  /* 0x000001e406ee7836 */ /* 0x000fe20000000000 */
[----:B------:R-:W-:Y:S01]  /*0b50*/  IABS R21, R18 ;  /* 0x0000001200157213 */ /* 0x000fe20000000000 */
[----:B------:R-:W-:Y:S01]  /*0b60*/  @!P6 IMAD.IADD R11, R11, 0x1, -R0 ;  /* 0x000000010b0be824 */ /* 0x000fe200078e0a00 */
[C---:B------:R-:W-:Y:S01]  /*0b70*/  ISETP.GT.U32.AND P6, PT, R0.reuse, R15, PT ;  /* 0x0000000f0000720c */ /* 0x040fe20003fc4070 */
[----:B------:R-:W-:Y:S01]  /*0b80*/  IMAD.HI.U32 R4, R3, R14, RZ ;  /* 0x0000000e03047227 */ /* 0x000fe200078e00ff */
[----:B------:R3:W-:Y:S01]  /*0b90*/  STL [R1+0x164], R5 ;  /* 0x0001640501007387 */ /* 0x0007e20000100800 */
[----:B------:R-:W-:-:S02]  /*0ba0*/  ISETP.GT.U32.AND P3, PT, R0, R19, PT ;  /* 0x000000130000720c */ /* 0x000fc40003f64070 */
[----:B------:R-:W-:Y:S01]  /*0bb0*/  @!P5 IMAD.IADD R17, R17, 0x1, -R0 ;  /* 0x000000011111d824 */ /* 0x000fe200078e0a00 */
[----:B------:R-:W-:Y:S01]  /*0bc0*/  IABS R10, R22 ;  /* 0x00000016000a7213 */ /* 0x000fe20000000000 */
[----:B--2---:R-:W-:Y:S01]  /*0bd0*/  IMAD.MOV.U32 R9, RZ, RZ, R11 ;  /* 0x000000ffff097224 */ /* 0x004fe200078e000b */
[----:B------:R-:W-:Y:S01]  /*0be0*/  IABS R48, R238 ;  /* 0x000000ee00307213 */ /* 0x000fe20000000000 */
[----:B-1----:R-:W-:-:S03]  /*0bf0*/  IMAD.HI.U32 R8, R3, R23, RZ ;  /* 0x0000001703087227 */ /* 0x002fc600078e00ff */
[----:B------:R-:W-:Y:S01]  /*0c00*/  @!P4 IADD3 R9, -R9, RZ, RZ ;  /* 0x000000ff0909c210 */ /* 0x000fe20007ffe1ff */
[----:B---3--:R-:W-:Y:S01]  /*0c10*/  IMAD.MOV R5, RZ, RZ, -R4 ;  /* 0x000000ffff057224 */ /* 0x008fe200078e0a04 */
[----:B------:R-:W-:Y:S01]  /*0c20*/  @!P6 IADD3 R15, R15, -R0, RZ ;  /* 0x800000000f0fe210 */ /* 0x000fe20007ffe0ff */
[----:B------:R-:W-:Y:S01]  /*0c30*/  IMAD.HI.U32 R4, R3, R21, RZ ;  /* 0x0000001503047227 */ /* 0x000fe200078e00ff */
[----:B------:R-:W-:Y:S01]  /*0c40*/  ISETP.GT.U32.AND P6, PT, R0, R17, PT ;  /* 0x000000110000720c */ /* 0x000fe20003fc4070 */
[----:B------:R1:W-:Y:S02]  /*0c50*/  STL [R1+0x84], R9 ;  /* 0x0000840901007387 */ /* 0x0003e40000100800 */
[----:B------:R-:W-:Y:S01]  /*0c60*/  IMAD.MOV.U32 R11, RZ, RZ, R15 ;  /* 0x000000ffff0b7224 */ /* 0x000fe200078e000f */
[----:B------:R-:W-:Y:S01]  /*0c70*/  IADD3 R4, -R4, RZ, RZ ;  /* 0x000000ff04047210 */ /* 0x000fe20007ffe1ff */
[----:B------:R-:W-:Y:S01]  /*0c80*/  @!P3 IMAD.IADD R19, R19, 0x1, -R0 ;  /* 0x000000011313b824 */ /* 0x000fe200078e0a00 */
[----:B------:R-:W-:Y:S01]  /*0c90*/  ISETP.GE.AND P3, PT, R16, RZ, PT ;  /* 0x000000ff1000720c */ /* 0x000fe20003f66270 */
[----:B------:R-:W-:Y:S01]  /*0ca0*/  @!P0 IMAD.MOV R11, RZ, RZ, -R11 ;  /* 0x000000ffff0b8224 */ /* 0x000fe200078e0a0b */
[----:B------:R-:W-:Y:S01]  /*0cb0*/  ISETP.GE.AND P0, PT, R18, RZ, PT ;  /* 0x000000ff1200720c */ /* 0x000fe20003f06270 */
[C---:B------:R-:W-:Y:S01]  /*0cc0*/  IMAD R21, R0.reuse, R4, R21 ;  /* 0x0000000400157224 */ /* 0x040fe200078e0215 */
[----:B------:R-:W-:Y:S01]  /*0cd0*/  ISETP.GT.U32.AND P4, PT, R0, R19, PT ;  /* 0x000000130000720c */ /* 0x000fe20003f84070 */
[----:B------:R-:W-:Y:S01]  /*0ce0*/  IMAD.HI.U32 R4, R3, R10, RZ ;  /* 0x0000000a03047227 */ /* 0x000fe200078e00ff */
[----:B------:R2:W-:Y:S01]  /*0cf0*/  STL [R1+0x80], R11 ;  /* 0x0000800b01007387 */ /* 0x0005e20000100800 */
[----:B------:R-:W-:-:S02]  /*0d00*/  IADD3 R16, R6, 0xb, RZ ;  /* 0x0000000b06107810 */ /* 0x000fc40007ffe0ff */
[----:B------:R-:W-:Y:S01]  /*0d10*/  @!P6 IMAD.IADD R17, R17, 0x1, -R0 ;  /* 0x000000011111e824 */ /* 0x000fe200078e0a00 */
[C---:B------:R-:W-:Y:S01]  /*0d20*/  ISETP.GT.U32.AND P6, PT, R0.reuse, R21, PT ;  /* 0x000000150000720c */ /* 0x040fe20003fc4070 */
[----:B------:R-:W-:Y:S01]  /*0d30*/  IMAD R5, R0, R5, R14 ;  /* 0x0000000500057224 */ /* 0x000fe200078e020e */
[----:B------:R-:W-:Y:S01]  /*0d40*/  IABS R14, R24 ;  /* 0x00000018000e7213 */ /* 0x000fe20000000000 */
[----:B------:R-:W-:Y:S01]  /*0d50*/  IMAD.MOV R8, RZ, RZ, -R8 ;  /* 0x000000ffff087224 */ /* 0x000fe200078e0a08 */
[----:B-1----:R-:W-:Y:S01]  /*0d60*/  MOV R9, R17 ;  /* 0x0000001100097202 */ /* 0x002fe20000000f00 */
[----:B------:R-:W-:Y:S01]  /*0d70*/  VIADD R18, R6, 0xc ;  /* 0x0000000c06127836 */ /* 0x000fe20000000000 */
[C---:B------:R-:W-:Y:S01]  /*0d80*/  ISETP.GT.U32.AND P5, PT, R0.reuse, R5, PT ;  /* 0x000000050000720c */ /* 0x040fe20003fa4070 */
[----:B--2---:R-:W-:Y:S02]  /*0d90*/  IMAD.MOV R11, RZ, RZ, -R4 ;  /* 0x000000ffff0b7224 */ /* 0x004fe400078e0a04 */
[C---:B------:R-:W-:Y:S01]  /*0da0*/  IMAD R23, R0.reuse, R8, R23 ;  /* 0x0000000800177224 */ /* 0x040fe200078e0217 */
[----:B------:R-:W-:Y:S01]  /*0db0*/  IABS R25, R18 ;  /* 0x0000001200197213 */ /* 0x000fe20000000000 */
[----:B------:R-:W-:-:S02]  /*0dc0*/  IMAD R11, R0, R11, R10 ;  /* 0x0000000b000b7224 */ /* 0x000fc400078e020a */
[----:B------:R-:W-:-:S04]  /*0dd0*/  IMAD.HI.U32 R8, R3, R14, RZ ;  /* 0x0000000e03087227 */ /* 0x000fc800078e00ff */
[--C-:B------:R-:W-:Y:S01]  /*0de0*/  @!P6 IMAD.IADD R21, R21, 0x1, -R0.reuse ;  /* 0x000000011515e824 */ /* 0x100fe200078e0a00 */
[----:B------:R-:W-:Y:S01]  /*0df0*/  ISETP.GT.U32.AND P6, PT, R0, R11, PT ;  /* 0x0000000b0000720c */ /* 0x000fe20003fc4070 */
[----:B------:R-:W-:Y:S01]  /*0e00*/  @!P4 IMAD.IADD R19, R19, 0x1, -R0 ;  /* 0x000000011313c824 */ /* 0x000fe200078e0a00 */
[----:B------:R-:W-:Y:S01]  /*0e10*/  IADD3 R15, -R8, RZ, RZ ;  /* 0x000000ff080f7210 */ /* 0x000fe20007ffe1ff */
[----:B------:R-:W-:Y:S01]  /*0e20*/  @!P2 IMAD.MOV R9, RZ, RZ, -R9 ;  /* 0x000000ffff09a224 */ /* 0x000fe200078e0a09 */
[----:B------:R-:W-:Y:S01]  /*0e30*/  ISETP.GT.U32.AND P2, PT, R0, R23, PT ;  /* 0x000000170000720c */ /* 0x000fe20003f44070 */
[----:B------:R-:W-:Y:S01]  /*0e40*/  IMAD.MOV.U32 R4, RZ, RZ, R19 ;  /* 0x000000ffff047224 */ /* 0x000fe200078e0013 */
[----:B------:R-:W-:Y:S01]  /*0e50*/  ISETP.GE.AND P4, PT, R20, RZ, PT ;  /* 0x000000ff1400720c */ /* 0x000fe20003f86270 */
[----:B------:R-:W-:Y:S01]  /*0e60*/  IMAD R15, R0, R15, R14 ;  /* 0x0000000f000f7224 */ /* 0x000fe200078e020e */
[----:B------:R-:W-:Y:S01]  /*0e70*/  STL [R1+0x7c], R9 ;  /* 0x00007c0901007387 */ /* 0x000fe20000100800 */
[----:B------:R-:W-:Y:S01]  /*0e80*/  VIADD R14, R6, 0xa ;  /* 0x0000000a060e7836 */ /* 0x000fe20000000000 */
[----:B------:R-:W-:Y:S01]  /*0e90*/  IABS R19, R16 ;  /* 0x0000001000137213 */ /* 0x000fe20000000000 */
[----:B------:R-:W-:Y:S01]  /*0ea0*/  @!P1 IMAD.MOV R4, RZ, RZ, -R4 ;  /* 0x000000ffff049224 */ /* 0x000fe200078e0a04 */
[----:B------:R-:W-:Y:S01]  /*0eb0*/  ISETP.GT.U32.AND P1, PT, R0, R21, PT ;  /* 0x000000150000720c */ /* 0x000fe20003f24070 */
[----:B------:R-:W-:Y:S01]  /*0ec0*/  @!P5 IMAD.IADD R5, R5, 0x1, -R0 ;  /* 0x000000010505d824 */ /* 0x000fe200078e0a00 */
[----:B------:R-:W-:Y:S01]  /*0ed0*/  IABS R17, R14 ;  /* 0x0000000e00117213 */ /* 0x000fe20000000000 */
[----:B------:R-:W-:Y:S01]  /*0ee0*/  VIADD R20, R6, 0xd ;  /* 0x0000000d06147836 */ /* 0x000fe20000000000 */
[----:B------:R-:W-:Y:S01]  /*0ef0*/  @!P6 IADD3 R11, R11, -R0, RZ ;  /* 0x800000000b0be210 */ /* 0x000fe20007ffe0ff */
[----:B------:R1:W-:Y:S01]  /*0f00*/  STL [R1+0x78], R4 ;  /* 0x0000780401007387 */ /* 0x0003e20000100800 */
[C---:B------:R-:W-:Y:S01]  /*0f10*/  ISETP.GT.U32.AND P5, PT, R0.reuse, R5, PT ;  /* 0x000000050000720c */ /* 0x040fe20003fa4070 */
[----:B------:R-:W-:Y:S01]  /*0f20*/  IMAD.HI.U32 R8, R3, R25, RZ ;  /* 0x0000001903087227 */ /* 0x000fe200078e00ff */
[----:B------:R-:W-:-:S02]  /*0f30*/  ISETP.GT.U32.AND P6, PT, R0, R11, PT ;  /* 0x0000000b0000720c */ /* 0x000fc40003fc4070 */
[----:B------:R-:W-:Y:S01]  /*0f40*/  @!P2 IADD3 R23, R23, -R0, RZ ;  /* 0x800000001717a210 */ /* 0x000fe20007ffe0ff */
[C---:B------:R-:W-:Y:S01]  /*0f50*/  IMAD.HI.U32 R35, R3.reuse, R44, RZ ;  /* 0x0000002c03237227 */ /* 0x040fe200078e00ff */
[----:B------:R-:W-:Y:S02]  /*0f60*/  IABS R27, R20 ;  /* 0x00000014001b7213 */ /* 0x000fe40000000000 */
[----:B------:R-:W-:Y:S01]  /*0f70*/  ISETP.GT.U32.AND P2, PT, R0, R23, PT ;  /* 0x000000170000720c */ /* 0x000fe20003f44070 */
[----:B-1----:R-:W-:Y:S01]  /*0f80*/  IMAD.HI.U32 R4, R3, R17, RZ ;  /* 0x0000001103047227 */ /* 0x002fe200078e00ff */
[----:B------:R-:W-:-:S03]  /*0f90*/  IADD3 R8, -R8, RZ, RZ ;  /* 0x000000ff08087210 */ /* 0x000fc60007ffe1ff */
[----:B------:R-:W-:Y:S01]  /*0fa0*/  IMAD.MOV R4, RZ, RZ, -R4 ;  /* 0x000000ffff047224 */ /* 0x000fe200078e0a04 */
[----:B------:R-:W-:Y:S01]  /*0fb0*/  @!P5 IADD3 R5, R5, -R0, RZ ;  /* 0x800000000505d210 */ /* 0x000fe20007ffe0ff */
[--C-:B------:R-:W-:Y:S01]  /*0fc0*/  @!P1 IMAD.IADD R21, R21, 0x1, -R0.reuse ;  /* 0x0000000115159824 */ /* 0x100fe200078e0a00 */
[C---:B------:R-:W-:Y:S01]  /*0fd0*/  ISETP.GT.U32.AND P1, PT, R0.reuse, R15, PT ;  /* 0x0000000f0000720c */ /* 0x040fe20003f24070 */
[----:B------:R-:W-:Y:S01]  /*0fe0*/  IMAD R17, R0, R4, R17 ;  /* 0x0000000400117224 */ /* 0x000fe200078e0211 */
[----:B------:R-:W-:Y:S01]  /*0ff0*/  ISETP.GE.AND P5, PT, R22, RZ, PT ;  /* 0x000000ff1600720c */ /* 0x000fe20003fa6270 */
[----:B------:R-:W-:Y:S02]  /*1000*/  @!P6 IMAD.IADD R11, R11, 0x1, -R0 ;  /* 0x000000010b0be824 */ /* 0x000fe400078e0a00 */
[----:B------:R-:W-:Y:S01]  /*1010*/  IMAD.HI.U32 R4, R3, R19, RZ ;  /* 0x0000001303047227 */ /* 0x000fe200078e00ff */
[----:B------:R-:W-:Y:S02]  /*1020*/  ISETP.GT.U32.AND P6, PT, R0, R17, PT ;  /* 0x000000110000720c */ /* 0x000fe40003fc4070 */
[----:B------:R-:W-:Y:S01]  /*1030*/  @!P2 IADD3 R23, R23, -R0, RZ ;  /* 0x800000001717a210 */ /* 0x000fe20007ffe0ff */
[----:B------:R-:W-:Y:S01]  /*1040*/  IMAD.MOV.U32 R12, RZ, RZ, R5 ;  /* 0x000000ffff0c7224 */ /* 0x000fe200078e0005 */
[----:B------:R-:W-:Y:S01]  /*1050*/  ISETP.GE.AND P2, PT, R24, RZ, PT ;  /* 0x000000ff1800720c */ /* 0x000fe20003f46270 */
[----:B------:R-:W-:-:S02]  /*1060*/  IMAD.MOV R4, RZ, RZ, -R4 ;  /* 0x000000ffff047224 */ /* 0x000fc400078e0a04 */
[----:B------:R-:W-:Y:S01]  /*1070*/  @!P1 IMAD.IADD R15, R15, 0x1, -R0 ;  /* 0x000000010f0f9824 */ /* 0x000fe200078e0a00 */
[----:B------:R-:W-:Y:S01]  /*1080*/  ISETP.GE.AND P1, PT, R14, RZ, PT ;  /* 0x000000ff0e00720c */ /* 0x000fe20003f26270 */
[----:B------:R-:W-:Y:S01]  /*1090*/  @!P3 IMAD.MOV R12, RZ, RZ, -R12 ;  /* 0x000000ffff0cb224 */ /* 0x000fe200078e0a0c */
[----:B------:R-:W-:Y:S01]  /*10a0*/  IADD3 R14, R6, 0xe, RZ ;  /* 0x0000000e060e7810 */ /* 0x000fe20007ffe0ff */
[----:B------:R-:W-:Y:S02]  /*10b0*/  IMAD.HI.U32 R10, R3, R27, RZ ;  /* 0x0000001b030a7227 */ /* 0x000fe400078e00ff */
[----:B------:R-:W-:Y:S01]  /*10c0*/  @!P6 IADD3 R17, R17, -R0, RZ ;  /* 0x800000001111e210 */ /* 0x000fe20007ffe0ff */
[----:B------:R1:W-:Y:S01]  /*10d0*/  STL [R1+0x74], R12 ;  /* 0x0000740c01007387 */ /* 0x0003e20000100800 */
[----:B------:R-:W-:Y:S01]  /*10e0*/  IMAD.MOV.U32 R9, RZ, RZ, R21 ;  /* 0x000000ffff097224 */ /* 0x000fe200078e0015 */
[C---:B------:R-:W-:Y:S01]  /*10f0*/  ISETP.GT.U32.AND P6, PT, R0.reuse, R15, PT ;  /* 0x0000000f0000720c */ /* 0x040fe20003fc4070 */
[C---:B------:R-:W-:Y:S01]  /*1100*/  IMAD R19, R0.reuse, R4, R19 ;  /* 0x0000000400137224 */ /* 0x040fe200078e0213 */
[----:B------:R-:W-:Y:S01]  /*1110*/  IABS R5, R14 ;  /* 0x0000000e00057213 */ /* 0x000fe20000000000 */
[----:B------:R-:W-:Y:S01]  /*1120*/  IMAD.MOV R10, RZ, RZ, -R10 ;  /* 0x000000ffff0a7224 */ /* 0x000fe200078e0a0a */
[----:B------:R-:W-:Y:S01]  /*1130*/  @!P0 IADD3 R9, -R9, RZ, RZ ;  /* 0x000000ff09098210 */ /* 0x000fe20007ffe1ff */
[C---:B------:R-:W-:Y:S01]  /*1140*/  IMAD R25, R0.reuse, R8, R25 ;  /* 0x0000000800197224 */ /* 0x040fe200078e0219 */
[C---:B------:R-:W-:Y:S01]  /*1150*/  ISETP.GT.U32.AND P0, PT, R0.reuse, R17, PT ;  /* 0x000000110000720c */ /* 0x040fe20003f04070 */
[C---:B------:R-:W-:Y:S01]  /*1160*/  IMAD R27, R0.reuse, R10, R27 ;  /* 0x0000000a001b7224 */ /* 0x040fe200078e021b */
[----:B------:R-:W-:Y:S01]  /*1170*/  ISETP.GT.U32.AND P3, PT, R0, R19, PT ;  /* 0x000000130000720c */ /* 0x000fe20003f64070 */
[----:B-1----:R-:W-:Y:S01]  /*1180*/  IMAD.MOV.U32 R12, RZ, RZ, R23 ;  /* 0x000000ffff0c7224 */ /* 0x002fe200078e0017 */
[----:B------:R1:W-:Y:S01]  /*1190*/  STL [R1+0x70], R9 ;  /* 0x0000700901007387 */ /* 0x0003e20000100800 */
[----:B------:R-:W-:-:S02]  /*11a0*/  VIADD R10, R6, 0xf ;  /* 0x0000000f060a7836 */ /* 0x000fc40000000000 */
[----:B------:R-:W-:Y:S01]  /*11b0*/  IMAD.HI.U32 R4, R3, R5, RZ ;  /* 0x0000000503047227 */ /* 0x000fe200078e00ff */
[----:B------:R-:W-:Y:S02]  /*11c0*/  @!P4 IADD3 R12, -R12, RZ, RZ ;  /* 0x000000ff0c0cc210 */ /* 0x000fe40007ffe1ff */
[C---:B------:R-:W-:Y:S01]  /*11d0*/  ISETP.GT.U32.AND P4, PT, R0.reuse, R25, PT ;  /* 0x000000190000720c */ /* 0x040fe20003f84070 */
[--C-:B------:R-:W-:Y:S01]  /*11e0*/  @!P6 IMAD.IADD R15, R15, 0x1, -R0.reuse ;  /* 0x000000010f0fe824 */ /* 0x100fe200078e0a00 */
[----:B------:R-:W-:Y:S01]  /*11f0*/  IABS R8, R10 ;  /* 0x0000000a00087213 */ /* 0x000fe20000000000 */
[----:B------:R-:W-:Y:S01]  /*1200*/  @!P0 IMAD.IADD R17, R17, 0x1, -R0 ;  /* 0x0000000111118824 */ /* 0x000fe200078e0a00 */
[C---:B------:R-:W-:Y:S01]  /*1210*/  ISETP.GT.U32.AND P6, PT, R0.reuse, R27, PT ;  /* 0x0000001b0000720c */ /* 0x040fe20003fc4070 */
[----:B-1----:R-:W-:Y:S01]  /*1220*/  IMAD.MOV.U32 R9, RZ, RZ, R11 ;  /* 0x000000ffff097224 */ /* 0x002fe200078e000b */
[----:B------:R-:W-:Y:S01]  /*1230*/  MOV R11, R8 ;  /* 0x00000008000b7202 */ /* 0x000fe20000000f00 */
[----:B------:R-:W-:Y:S01]  /*1240*/  IMAD.MOV R8, RZ, RZ, -R4 ;  /* 0x000000ffff087224 */ /* 0x000fe200078e0a04 */
[----:B------:R-:W-:Y:S01]  /*1250*/  @!P3 IADD3 R19, R19, -R0, RZ ;  /* 0x800000001313b210 */ /* 0x000fe20007ffe0ff */
[----:B------:R-:W-:Y:S01]  /*1260*/  @!P5 IMAD.MOV R9, RZ, RZ, -R9 ;  /* 0x000000ffff09d224 */ /* 0x000fe200078e0a09 */
[----:B------:R-:W-:Y:S01]  /*1270*/  STL [R1+0x6c], R12 ;  /* 0x00006c0c01007387 */ /* 0x000fe20000100800 */
[----:B------:R-:W-:Y:S01]  /*1280*/  IMAD R5, R0, R8, R5 ;  /* 0x0000000800057224 */ /* 0x000fe200078e0205 */
[----:B------:R-:W-:Y:S01]  /*1290*/  ISETP.GE.AND P5, PT, R16, RZ, PT ;  /* 0x000000ff1000720c */ /* 0x000fe20003fa6270 */
[--C-:B------:R-:W-:Y:S01]  /*12a0*/  @!P4 IMAD.IADD R25, R25, 0x1, -R0.reuse ;  /* 0x000000011919c824 */ /* 0x100fe200078e0a00 */
[C---:B------:R-:W-:Y:S01]  /*12b0*/  ISETP.GT.U32.AND P4, PT, R0.reuse, R19, PT ;  /* 0x000000130000720c */ /* 0x040fe20003f84070 */
[----:B------:R-:W-:Y:S01]  /*12c0*/  IMAD.MOV.U32 R8, RZ, RZ, R17 ;  /* 0x000000ffff087224 */ /* 0x000fe200078e0011 */
[----:B------:R1:W-:Y:S01]  /*12d0*/  STL [R1+0x68], R9 ;  /* 0x0000680901007387 */ /* 0x0003e20000100800 */
[----:B------:R-:W-:Y:S01]  /*12e0*/  @!P6 IMAD.IADD R27, R27, 0x1, -R0 ;  /* 0x000000011b1be824 */ /* 0x000fe200078e0a00 */
[----:B------:R-:W-:Y:S01]  /*12f0*/  ISETP.GT.U32.AND P6, PT, R0, R25, PT ;  /* 0x000000190000720c */ /* 0x000fe20003fc4070 */
[----:B------:R-:W-:Y:S01]  /*1300*/  IMAD.HI.U32 R4, R3, R11, RZ ;  /* 0x0000000b03047227 */ /* 0x000fe200078e00ff */
[----:B------:R-:W-:-:S02]  /*1310*/  @!P1 IADD3 R8, -R8, RZ, RZ ;  /* 0x000000ff08089210 */ /* 0x000fc40007ffe1ff */
[----:B------:R-:W-:Y:S01]  /*1320*/  ISETP.GT.U32.AND P1, PT, R0, R5, PT ;  /* 0x000000050000720c */ /* 0x000fe20003f24070 */
[----:B------:R-:W-:Y:S01]  /*1330*/  VIADD R22, R6, 0x19 ;  /* 0x0000001906167836 */ /* 0x000fe20000000000 */
[----:B------:R-:W-:Y:S01]  /*1340*/  IADD3 R4, -R4, RZ, RZ ;  /* 0x000000ff04047210 */ /* 0x000fe20007ffe1ff */
[C---:B------:R-:W-:Y:S01]  /*1350*/  VIADD R24, R6.reuse, 0x1c ;  /* 0x0000001c06187836 */ /* 0x040fe20000000000 */
[----:B------:R-:W-:Y:S01]  /*1360*/  IADD3 R16, R6, 0x10, RZ ;  /* 0x0000001006107810 */ /* 0x000fe20007ffe0ff */
[----:B-1----:R-:W-:Y:S01]  /*1370*/  IMAD.MOV.U32 R9, RZ, RZ, R15 ;  /* 0x000000ffff097224 */ /* 0x002fe200078e000f */
[----:B------:R-:W-:Y:S01]  /*1380*/  ISETP.GE.AND P0, PT, R18, RZ, PT ;  /* 0x000000ff1200720c */ /* 0x000fe20003f06270 */
[--C-:B------:R-:W-:Y:S01]  /*1390*/  @!P4 IMAD.IADD R19, R19, 0x1, -R0.reuse ;  /* 0x000000011313c824 */ /* 0x100fe200078e0a00 */
[----:B------:R-:W-:Y:S01]  /*13a0*/  ISETP.GE.AND P4, PT, R14, RZ, PT ;  /* 0x000000ff0e00720c */ /* 0x000fe20003f86270 */
[----:B------:R-:W-:Y:S01]  /*13b0*/  @!P2 IMAD.MOV R9, RZ, RZ, -R9 ;  /* 0x000000ffff09a224 */ /* 0x000fe200078e0a09 */
[----:B------:R-:W-:Y:S01]  /*13c0*/  ISETP.GT.U32.AND P2, PT, R0, R27, PT ;  /* 0x0000001b0000720c */ /* 0x000fe20003f44070 */
[----:B------:R-:W-:Y:S01]  /*13d0*/  VIADD R14, R6, 0x12 ;  /* 0x00000012060e7836 */ /* 0x000fe20000000000 */
[----:B------:R-:W-:Y:S01]  /*13e0*/  IABS R15, R16 ;  /* 0x00000010000f7213 */ /* 0x000fe20000000000 */
[--C-:B------:R-:W-:Y:S01]  /*13f0*/  @!P1 IMAD.IADD R5, R5, 0x1, -R0.reuse ;  /* 0x0000000105059824 */ /* 0x100fe200078e0a00 */
[----:B------:R1:W-:Y:S01]  /*1400*/  STL [R1+0x64], R9 ;  /* 0x0000640901007387 */ /* 0x0003e20000100800 */
[----:B------:R-:W-:Y:S01]  /*1410*/  IMAD R11, R0, R4, R11 ;  /* 0x00000004000b7224 */ /* 0x000fe200078e020b */
[----:B------:R-:W-:Y:S01]  /*1420*/  ISETP.GE.AND P3, PT, R20, RZ, PT ;  /* 0x000000ff1400720c */ /* 0x000fe20003f66270 */
[----:B------:R-:W-:Y:S01]  /*1430*/  VIADD R18, R6, 0x11 ;  /* 0x0000001106127836 */ /* 0x000fe20000000000 */
[----:B------:R2:W-:Y:S01]  /*1440*/  STL [R1+0x60], R8 ;  /* 0x0000600801007387 */ /* 0x0005e20000100800 */
[----:B------:R-:W-:Y:S01]  /*1450*/  @!P6 IMAD.IADD R25, R25, 0x1, -R0 ;  /* 0x000000011919e824 */ /* 0x000fe200078e0a00 */
[----:B------:R-:W-:Y:S01]  /*1460*/  ISETP.GT.U32.AND P6, PT, R0, R11, PT ;  /* 0x0000000b0000720c */ /* 0x000fe20003fc4070 */
[----:B------:R-:W-:Y:S01]  /*1470*/  IMAD.HI.U32 R4, R3, R15, RZ ;  /* 0x0000000f03047227 */ /* 0x000fe200078e00ff */
[----:B------:R-:W-:-:S02]  /*1480*/  IABS R17, R18 ;  /* 0x0000001200117213 */ /* 0x000fc40000000000 */
[----:B-1----:R-:W-:Y:S01]  /*1490*/  MOV R9, R19 ;  /* 0x0000001300097202 */ /* 0x002fe20000000f00 */
[----:B------:R-:W-:Y:S01]  /*14a0*/  IMAD.MOV R4, RZ, RZ, -R4 ;  /* 0x000000ffff047224 */ /* 0x000fe200078e0a04 */
[----:B------:R-:W-:Y:S01]  /*14b0*/  @!P2 IADD3 R27, R27, -R0, RZ ;  /* 0x800000001b1ba210 */ /* 0x000fe20007ffe0ff */
[----:B------:R-:W-:Y:S01]  /*14c0*/  IMAD.HI.U32 R36, R3, R48, RZ ;  /* 0x0000003003247227 */ /* 0x000fe200078e00ff */
[----:B------:R-:W-:Y:S02]  /*14d0*/  ISETP.GE.AND P2, PT, R10, RZ, PT ;  /* 0x000000ff0a00720c */ /* 0x000fe40003f46270 */
[----:B------:R-:W-:Y:S01]  /*14e0*/  IABS R10, R14 ;  /* 0x0000000e000a7213 */ /* 0x000fe20000000000 */
[----:B------:R-:W-:Y:S01]  /*14f0*/  @!P5 IMAD.MOV R9, RZ, RZ, -R9 ;  /* 0x000000ffff09d224 */ /* 0x000fe200078e0a09 */
[C---:B------:R-:W-:Y:S01]  /*1500*/  ISETP.GT.U32.AND P5, PT, R0.reuse, R5, PT ;  /* 0x000000050000720c */ /* 0x040fe20003fa4070 */
[----:B------:R-:W-:Y:S01]  /*1510*/  IMAD R15, R0, R4, R15 ;  /* 0x00000004000f7224 */ /* 0x000fe200078e020f */
[----:B------:R-:W-:Y:S01]  /*1520*/  MOV R12, R25 ;  /* 0x00000019000c7202 */ /* 0x000fe20000000f00 */
[----:B------:R-:W-:Y:S01]  /*1530*/  IMAD.MOV.U32 R19, RZ, RZ, R10 ;  /* 0x000000ffff137224 */ /* 0x000fe200078e000a */
[----:B------:R-:W-:Y:S01]  /*1540*/  @!P6 IADD3 R11, R11, -R0, RZ ;  /* 0x800000000b0be210 */ /* 0x000fe20007ffe0ff */
[----:B--2---:R-:W-:Y:S01]  /*1550*/  IMAD.HI.U32 R8, R3, R17, RZ ;  /* 0x0000001103087227 */ /* 0x004fe200078e00ff */
[----:B------:R1:W-:Y:S01]  /*1560*/  STL [R1+0x5c], R9 ;  /* 0x00005c0901007387 */ /* 0x0003e20000100800 */
[----:B------:R-:W-:-:S02]  /*1570*/  ISETP.GE.AND P1, PT, R16, RZ, PT ;  /* 0x000000ff1000720c */ /* 0x000fc40003f26270 */
[----:B------:R-:W-:Y:S01]  /*1580*/  IMAD.HI.U32 R4, R3, R19, RZ ;  /* 0x0000001303047227 */ /* 0x000fe200078e00ff */
[----:B------:R-:W-:Y:S02]  /*1590*/  ISETP.GT.U32.AND P6, PT, R0, R11, PT ;  /* 0x0000000b0000720c */ /* 0x000fe40003fc4070 */
[----:B------:R-:W-:Y:S01]  /*15a0*/  IADD3 R20, R6, 0x15, RZ ;  /* 0x0000001506147810 */ /* 0x000fe20007ffe0ff */
[----:B------:R-:W-:Y:S01]  /*15b0*/  @!P0 IMAD.MOV R12, RZ, RZ, -R12 ;  /* 0x000000ffff0c8224 */ /* 0x000fe200078e0a0c */
[----:B------:R-:W-:Y:S01]  /*15c0*/  ISETP.GT.U32.AND P0, PT, R0, R15, PT ;  /* 0x0000000f0000720c */ /* 0x000fe20003f04070 */
[----:B------:R-:W-:Y:S01]  /*15d0*/  @!P5 IMAD.IADD R5, R5, 0x1, -R0 ;  /* 0x000000010505d824 */ /* 0x000fe200078e0a00 */
[----:B------:R-:W-:Y:S01]  /*15e0*/  IABS R16, R20 ;  /* 0x0000001400107213 */ /* 0x000fe20000000000 */
[----:B------:R-:W-:Y:S01]  /*15f0*/  IMAD.MOV R4, RZ, RZ, -R4 ;  /* 0x000000ffff047224 */ /* 0x000fe200078e0a04 */
[----:B------:R2:W-:Y:S01]  /*1600*/  STL [R1+0x58], R12 ;  /* 0x0000580c01007387 */ /* 0x0005e20000100800 */
[----:B------:R-:W-:Y:S01]  /*1610*/  IMAD.MOV R8, RZ, RZ, -R8 ;  /* 0x000000ffff087224 */ /* 0x000fe200078e0a08 */
[----:B------:R-:W-:Y:S01]  /*1620*/  IADD3 R36, -R36, RZ, RZ ;  /* 0x000000ff24247210 */ /* 0x000fe20007ffe1ff */
[----:B------:R-:W-:-:S02]  /*1630*/  IMAD R19, R0, R4, R19 ;  /* 0x0000000400137224 */ /* 0x000fc400078e0213 */
[----:B------:R-:W-:Y:S01]  /*1640*/  IMAD R17, R0, R8, R17 ;  /* 0x0000000800117224 */ /* 0x000fe200078e0211 */
[----:B------:R-:W-:Y:S01]  /*1650*/  @!P6 IADD3 R11, R11, -R0, RZ ;  /* 0x800000000b0be210 */ /* 0x000fe20007ffe0ff */
[----:B-1----:R-:W-:Y:S01]  /*1660*/  IMAD.MOV.U32 R9, RZ, RZ, R27 ;  /* 0x000000ffff097224 */ /* 0x002fe200078e001b */
[----:B------:R-:W-:Y:S01]  /*1670*/  ISETP.GE.AND P6, PT, R14, RZ, PT ;  /* 0x000000ff0e00720c */ /* 0x000fe20003fc6270 */
[----:B------:R-:W-:Y:S01]  /*1680*/  VIADD R8, R6, 0x13 ;  /* 0x0000001306087836 */ /* 0x000fe20000000000 */
[----:B--2---:R-:W-:Y:S01]  /*1690*/  MOV R12, R5 ;  /* 0x00000005000c7202 */ /* 0x004fe20000000f00 */
[----:B------:R-:W-:Y:S01]  /*16a0*/  @!P0 IMAD.IADD R15, R15, 0x1, -R0 ;  /* 0x000000010f0f8824 */ /* 0x000fe200078e0a00 */
[C---:B------:R-:W-:Y:S01]  /*16b0*/  ISETP.GT.U32.AND P5, PT, R0.reuse, R17, PT ;  /* 0x000000110000720c */ /* 0x040fe20003fa4070 */
[----:B------:R-:W-:Y:S01]  /*16c0*/  IMAD.MOV R35, RZ, RZ, -R35 ;  /* 0x000000ffff237224 */ /* 0x000fe200078e0a23 */
[----:B------:R-:W-:Y:S01]  /*16d0*/  @!P3 IADD3 R9, -R9, RZ, RZ ;  /* 0x000000ff0909b210 */ /* 0x000fe20007ffe1ff */
[----:B------:R-:W-:Y:S01]  /*16e0*/  @!P4 IMAD.MOV R12, RZ, RZ, -R12 ;  /* 0x000000ffff0cc224 */ /* 0x000fe200078e0a0c */
[C---:B------:R-:W-:Y:S01]  /*16f0*/  ISETP.GT.U32.AND P4, PT, R0.reuse, R19, PT ;  /* 0x000000130000720c */ /* 0x040fe20003f84070 */
[----:B------:R-:W-:Y:S01]  /*1700*/  IMAD R44, R0, R35, R44 ;  /* 0x00000023002c7224 */ /* 0x000fe200078e022c */
[----:B------:R-:W-:Y:S01]  /*1710*/  ISETP.GE.AND P3, PT, R18, RZ, PT ;  /* 0x000000ff1200720c */ /* 0x000fe20003f66270 */
[----:B------:R-:W-:Y:S01]  /*1720*/  VIADD R18, R6, 0x14 ;  /* 0x0000001406127836 */ /* 0x000fe20000000000 */
[----:B------:R-:W-:Y:S01]  /*1730*/  IABS R10, R8 ;  /* 0x00000008000a7213 */ /* 0x000fe20000000000 */
[----:B------:R1:W-:Y:S01]  /*1740*/  STL [R1+0x54], R9 ;  /* 0x0000540901007387 */ /* 0x0003e20000100800 */
[C---:B------:R-:W-:Y:S01]  /*1750*/  ISETP.GT.U32.AND P0, PT, R0.reuse, R15, PT ;  /* 0x0000000f0000720c */ /* 0x040fe20003f04070 */
[----:B------:R-:W-:Y:S01]  /*1760*/  IMAD R48, R0, R36, R48 ;  /* 0x0000002400307224 */ /* 0x000fe200078e0230 */
[----:B------:R-:W-:Y:S01]  /*1770*/  IABS R14, R18 ;  /* 0x00000012000e7213 */ /* 0x000fe20000000000 */
[----:B------:R-:W-:Y:S01]  /*1780*/  @!P5 IMAD.IADD R17, R17, 0x1, -R0 ;  /* 0x000000011111d824 */ /* 0x000fe200078e0a00 */
[----:B------:R2:W-:Y:S01]  /*1790*/  STL [R1+0x50], R12 ;  /* 0x0000500c01007387 */ /* 0x0005e20000100800 */
[----:B------:R-:W-:Y:S01]  /*17a0*/  IMAD.HI.U32 R4, R3, R10, RZ ;  /* 0x0000000a03047227 */ /* 0x000fe200078e00ff */
[----:B------:R-:W-:-:S02]  /*17b0*/  IABS R27, R26 ;  /* 0x0000001a001b7213 */ /* 0x000fc40000000000 */
[----:B------:R-:W-:Y:S01]  /*17c0*/  @!P4 IADD3 R19, R19, -R0, RZ ;  /* 0x800000001313c210 */ /* 0x000fe20007ffe0ff */
[----:B------:R-:W-:Y:S01]  /*17d0*/  IMAD.HI.U32 R5, R3, R14, RZ ;  /* 0x0000000e03057227 */ /* 0x000fe200078e00ff */
[C---:B------:R-:W-:Y:S02]  /*17e0*/  ISETP.GT.U32.AND P5, PT, R0.reuse, R17, PT ;  /* 0x000000110000720c */ /* 0x040fe40003fa4070 */
[C---:B------:R-:W-:Y:S01]  /*17f0*/  ISETP.GT.U32.AND P4, PT, R0.reuse, R19, PT ;  /* 0x000000130000720c */ /* 0x040fe20003f84070 */
[----:B-1----:R-:W-:Y:S01]  /*1800*/  IMAD.MOV.U32 R9, RZ, RZ, R11 ;  /* 0x000000ffff097224 */ /* 0x002fe200078e000b */
[----:B------:R-:W-:Y:S01]  /*1810*/  IADD3 R21, -R5, RZ, RZ ;  /* 0x000000ff05157210 */ /* 0x000fe20007ffe1ff */
[----:B------:R-:W-:Y:S02]  /*1820*/  IMAD.MOV R11, RZ, RZ, -R4 ;  /* 0x000000ffff0b7224 */ /* 0x000fe400078e0a04 */
[----:B------:R-:W-:Y:S01]  /*1830*/  @!P0 IMAD.IADD R15, R15, 0x1, -R0 ;  /* 0x000000010f0f8824 */ /* 0x000fe200078e0a00 */
[----:B------:R-:W-:Y:S01]  /*1840*/  @!P2 IADD3 R9, -R9, RZ, RZ ;  /* 0x000000ff0909a210 */ /* 0x000fe20007ffe1ff */
[----:B------:R-:W-:Y:S01]  /*1850*/  IMAD R5, R0, R11, R10 ;  /* 0x0000000b00057224 */ /* 0x000fe200078e020a */
[----:B------:R-:W-:Y:S01]  /*1860*/  ISETP.GE.AND P2, PT, R8, RZ, PT ;  /* 0x000000ff0800720c */ /* 0x000fe20003f46270 */
[----:B------:R-:W-:Y:S01]  /*1870*/  IMAD R11, R0, R21, R14 ;  /* 0x00000015000b7224 */ /* 0x000fe200078e020e */
[----:B------:R-:W-:Y:S01]  /*1880*/  ISETP.GE.AND P0, PT, R18, RZ, PT ;  /* 0x000000ff1200720c */ /* 0x000fe20003f06270 */
[----:B------:R-:W-:Y:S01]  /*1890*/  @!P5 IMAD.IADD R17, R17, 0x1, -R0 ;  /* 0x000000011111d824 */ /* 0x000fe200078e0a00 */
[----:B------:R1:W-:Y:S01]  /*18a0*/  STL [R1+0x4c], R9 ;  /* 0x00004c0901007387 */ /* 0x0003e20000100800 */
[----:B------:R-:W-:Y:S01]  /*18b0*/  @!P4 IADD3 R19, R19, -R0, RZ ;  /* 0x800000001313c210 */ /* 0x000fe20007ffe0ff */
[----:B--2---:R-:W-:Y:S01]  /*18c0*/  IMAD.MOV.U32 R12, RZ, RZ, R15 ;  /* 0x000000ffff0c7224 */ /* 0x004fe200078e000f */
[----:B------:R-:W-:Y:S01]  /*18d0*/  ISETP.GT.U32.AND P4, PT, R0, R11, PT ;  /* 0x0000000b0000720c */ /* 0x000fe20003f84070 */
[----:B------:R-:W-:Y:S01]  /*18e0*/  IMAD.HI.U32 R8, R3, R16, RZ ;  /* 0x0000001003087227 */ /* 0x000fe200078e00ff */
[----:B------:R-:W-:-:S02]  /*18f0*/  IADD3 R18, R6, 0x17, RZ ;  /* 0x0000001706127810 */ /* 0x000fc40007ffe0ff */
[----:B------:R-:W-:Y:S01]  /*1900*/  ISETP.GE.AND P5, PT, R20, RZ, PT ;  /* 0x000000ff1400720c */ /* 0x000fe20003fa6270 */
[----:B------:R-:W-:Y:S01]  /*1910*/  @!P1 IMAD.MOV R12, RZ, RZ, -R12 ;  /* 0x000000ffff0c9224 */ /* 0x000fe200078e0a0c */
[----:B------:R-:W-:Y:S01]  /*1920*/  ISETP.GT.U32.AND P1, PT, R0, R5, PT ;  /* 0x000000050000720c */ /* 0x000fe20003f24070 */
[----:B-1----:R-:W-:Y:S01]  /*1930*/  IMAD.MOV.U32 R9, RZ, RZ, R17 ;  /* 0x000000ffff097224 */ /* 0x002fe200078e0011 */
[----:B------:R-:W-:Y:S01]  /*1940*/  IABS R17, R18 ;  /* 0x0000001200117213 */ /* 0x000fe20000000000 */
[C---:B------:R-:W-:Y:S01]  /*1950*/  VIADD R4, R6.reuse, 0x16 ;  /* 0x0000001606047836 */ /* 0x040fe20000000000 */
[----:B------:R-:W-:Y:S01]  /*1960*/  STL [R1+0x48], R12 ;  /* 0x0000480c01007387 */ /* 0x000fe20000100800 */
[----:B------:R-:W-:Y:S01]  /*1970*/  @!P3 IMAD.MOV R9, RZ, RZ, -R9 ;  /* 0x000000ffff09b224 */ /* 0x000fe200078e0a09 */
[----:B------:R-:W-:Y:S01]  /*1980*/  IADD3 R20, R6, 0x18, RZ ;  /* 0x0000001806147810 */ /* 0x000fe20007ffe0ff */
[----:B------:R-:W-:Y:S01]  /*1990*/  IMAD.MOV R23, RZ, RZ, -R8 ;  /* 0x000000ffff177224 */ /* 0x000fe200078e0a08 */
[----:B------:R-:W-:Y:S01]  /*19a0*/  IABS R15, R4 ;  /* 0x00000004000f7213 */ /* 0x000fe20000000000 */
[----:B------:R-:W-:Y:S01]  /*19b0*/  @!P4 IMAD.IADD R11, R11, 0x1, -R0 ;  /* 0x000000010b0bc824 */ /* 0x000fe200078e0a00 */
[----:B------:R1:W-:Y:S01]  /*19c0*/  STL [R1+0x44], R9 ;  /* 0x0000440901007387 */ /* 0x0003e20000100800 */
[----:B------:R-:W-:Y:S01]  /*19d0*/  IMAD R21, R0, R23, R16 ;  /* 0x0000001700157224 */ /* 0x000fe200078e0210 */
[----:B------:R-:W-:Y:S01]  /*19e0*/  ISETP.GE.AND P3, PT, R4, RZ, PT ;  /* 0x000000ff0400720c */ /* 0x000fe20003f66270 */
[----:B------:R-:W-:Y:S01]  /*19f0*/  IMAD.HI.U32 R4, R3, R15, RZ ;  /* 0x0000000f03047227 */ /* 0x000fe200078e00ff */
[----:B------:R-:W-:-:S02]  /*1a00*/  ISETP.GT.U32.AND P4, PT, R0, R11, PT ;  /* 0x0000000b0000720c */ /* 0x000fc40003f84070 */
[----:B------:R-:W-:Y:S01]  /*1a10*/  IABS R16, R20 ;  /* 0x0000001400107213 */ /* 0x000fe20000000000 */
[----:B------:R-:W-:Y:S01]  /*1a20*/  @!P1 IMAD.IADD R5, R5, 0x1, -R0 ;  /* 0x0000000105059824 */ /* 0x000fe200078e0a00 */
[----:B------:R-:W-:Y:S01]  /*1a30*/  IADD3 R4, -R4, RZ, RZ ;  /* 0x000000ff04047210 */ /* 0x000fe20007ffe1ff */
[----:B------:R-:W-:Y:S01]  /*1a40*/  IMAD.HI.U32 R8, R3, R17, RZ ;  /* 0x0000001103087227 */ /* 0x000fe200078e00ff */
[----:B------:R-:W-:Y:S02]  /*1a50*/  IABS R23, R22 ;  /* 0x0000001600177213 */ /* 0x000fe40000000000 */
[C---:B------:R-:W-:Y:S01]  /*1a60*/  ISETP.GT.U32.AND P1, PT, R0.reuse, R5, PT ;  /* 0x000000050000720c */ /* 0x040fe20003f24070 */
[----:B-1----:R-:W-:Y:S02]  /*1a70*/  IMAD.MOV.U32 R9, RZ, RZ, R19 ;  /* 0x000000ffff097224 */ /* 0x002fe400078e0013 */
[----:B------:R-:W-:Y:S02]  /*1a80*/  IMAD.MOV R8, RZ, RZ, -R8 ;  /* 0x000000ffff087224 */ /* 0x000fe400078e0a08 */
[----:B------:R-:W-:Y:S01]  /*1a90*/  @!P6 IMAD.MOV R9, RZ, RZ, -R9 ;  /* 0x000000ffff09e224 */ /* 0x000fe200078e0a09 */
[C---:B------:R-:W-:Y:S01]  /*1aa0*/  ISETP.GT.U32.AND P6, PT, R0.reuse, R21, PT ;  /* 0x000000150000720c */ /* 0x040fe20003fc4070 */
[C---:B------:R-:W-:Y:S01]  /*1ab0*/  IMAD R15, R0.reuse, R4, R15 ;  /* 0x00000004000f7224 */ /* 0x040fe200078e020f */
[----:B------:R-:W-:Y:S01]  /*1ac0*/  @!P4 IADD3 R11, R11, -R0, RZ ;  /* 0x800000000b0bc210 */ /* 0x000fe20007ffe0ff */
[C---:B------:R-:W-:Y:S01]  /*1ad0*/  IMAD.HI.U32 R10, R3.reuse, R16, RZ ;  /* 0x00000010030a7227 */ /* 0x040fe200078e00ff */
[----:B------:R1:W-:Y:S02]  /*1ae0*/  STL [R1+0x40], R9 ;  /* 0x0000400901007387 */ /* 0x0003e40000100800 */
[C---:B------:R-:W-:Y:S01]  /*1af0*/  ISETP.GT.U32.AND P4, PT, R0.reuse, R15, PT ;  /* 0x0000000f0000720c */ /* 0x040fe20003f84070 */
[----:B------:R-:W-:Y:S01]  /*1b00*/  IMAD R17, R0, R8, R17 ;  /* 0x0000000800117224 */ /* 0x000fe200078e0211 */
[----:B------:R-:W-:Y:S01]  /*1b10*/  IADD3 R19, -R10, RZ, RZ ;  /* 0x000000ff0a137210 */ /* 0x000fe20007ffe1ff */
[----:B------:R-:W-:Y:S01]  /*1b20*/  IMAD.HI.U32 R14, R3, R23, RZ ;  /* 0x00000017030e7227 */ /* 0x000fe200078e00ff */
[----:B------:R-:W-:-:S02]  /*1b30*/  @!P1 IADD3 R5, R5, -R0, RZ ;  /* 0x8000000005059210 */ /* 0x000fc40007ffe0ff */
[----:B------:R-:W-:Y:S01]  /*1b40*/  ISETP.GE.AND P1, PT, R18, RZ, PT ;  /* 0x000000ff1200720c */ /* 0x000fe20003f26270 */
[----:B------:R-:W-:Y:S01]  /*1b50*/  IMAD R19, R0, R19, R16 ;  /* 0x0000001300137224 */ /* 0x000fe200078e0210 */
[----:B------:R-:W-:Y:S01]  /*1b60*/  @!P6 IADD3 R21, R21, -R0, RZ ;  /* 0x800000001515e210 */ /* 0x000fe20007ffe0ff */
[----:B------:R-:W-:Y:S01]  /*1b70*/  VIADD R16, R6, 0x1a ;  /* 0x0000001a06107836 */ /* 0x000fe20000000000 */
[----:B------:R-:W-:Y:S01]  /*1b80*/  ISETP.GT.U32.AND P6, PT, R0, R17, PT ;  /* 0x000000110000720c */ /* 0x000fe20003fc4070 */
[----:B------:R-:W-:Y:S02]  /*1b90*/  VIADD R18, R6, 0x1b ;  /* 0x0000001b06127836 */ /* 0x000fe40000000000 */
[----:B-1----:R-:W-:Y:S01]  /*1ba0*/  IMAD.MOV.U32 R9, RZ, RZ, R5 ;  /* 0x000000ffff097224 */ /* 0x002fe200078e0005 */
[----:B------:R-:W-:Y:S01]  /*1bb0*/  IABS R8, R16 ;  /* 0x0000001000087213 */ /* 0x000fe20000000000 */
[----:B------:R-:W-:Y:S01]  /*1bc0*/  @!P4 IMAD.IADD R15, R15, 0x1, -R0 ;  /* 0x000000010f0fc824 */ /* 0x000fe200078e0a00 */
[----:B------:R-:W-:Y:S01]  /*1bd0*/  IABS R10, R18 ;  /* 0x00000012000a7213 */ /* 0x000fe20000000000 */
[----:B------:R-:W-:Y:S01]  /*1be0*/  @!P2 IMAD.MOV R9, RZ, RZ, -R9 ;  /* 0x000000ffff09a224 */ /* 0x000fe200078e0a09 */
[C---:B------:R-:W-:Y:S01]  /*1bf0*/  ISETP.GT.U32.AND P4, PT, R0.reuse, R21, PT ;  /* 0x000000150000720c */ /* 0x040fe20003f84070 */
[----:B------:R-:W-:Y:S01]  /*1c00*/  IMAD.HI.U32 R4, R3, R8, RZ ;  /* 0x0000000803047227 */ /* 0x000fe200078e00ff */
[----:B------:R-:W-:-:S02]  /*1c10*/  ISETP.GT.U32.AND P2, PT, R0, R15, PT ;  /* 0x0000000f0000720c */ /* 0x000fc40003f44070 */
[----:B------:R1:W-:Y:S01]  /*1c20*/  STL [R1+0x3c], R9 ;  /* 0x00003c0901007387 */ /* 0x0003e20000100800 */
[----:B------:R-:W-:Y:S01]  /*1c30*/  @!P6 IADD3 R17, R17, -R0, RZ ;  /* 0x800000001111e210 */ /* 0x000fe20007ffe0ff */
[----:B------:R-:W-:-:S03]  /*1c40*/  IMAD.HI.U32 R5, R3, R10, RZ ;  /* 0x0000000a03057227 */ /* 0x000fc600078e00ff */
[----:B------:R-:W-:Y:S01]  /*1c50*/  ISETP.GT.U32.AND P6, PT, R0, R17, PT ;  /* 0x000000110000720c */ /* 0x000fe20003fc4070 */
[----:B------:R-:W-:Y:S02]  /*1c60*/  IMAD.MOV R14, RZ, RZ, -R14 ;  /* 0x000000ffff0e7224 */ /* 0x000fe400078e0a0e */
[----:B------:R-:W-:Y:S01]  /*1c70*/  IMAD.MOV R25, RZ, RZ, -R5 ;  /* 0x000000ffff197224 */ /* 0x000fe200078e0a05 */
[----:B------:R-:W-:Y:S01]  /*1c80*/  @!P4 IADD3 R21, R21, -R0, RZ ;  /* 0x800000001515c210 */ /* 0x000fe20007ffe0ff */
[----:B-1----:R-:W-:Y:S01]  /*1c90*/  IMAD.MOV.U32 R9, RZ, RZ, R11 ;  /* 0x000000ffff097224 */ /* 0x002fe200078e000b */
[----:B------:R-:W-:Y:S01]  /*1ca0*/  IADD3 R11, -R4, RZ, RZ ;  /* 0x000000ff040b7210 */ /* 0x000fe20007ffe1ff */
[C---:B------:R-:W-:Y:S01]  /*1cb0*/  IMAD R23, R0.reuse, R14, R23 ;  /* 0x0000000e00177224 */ /* 0x040fe200078e0217 */
[----:B------:R-:W-:Y:S01]  /*1cc0*/  IABS R14, R24 ;  /* 0x00000018000e7213 */ /* 0x000fe20000000000 */
[----:B------:R-:W-:Y:S01]  /*1cd0*/  @!P0 IMAD.MOV R9, RZ, RZ, -R9 ;  /* 0x000000ffff098224 */ /* 0x000fe200078e0a09 */
[C---:B------:R-:W-:Y:S01]  /*1ce0*/  ISETP.GT.U32.AND P0, PT, R0.reuse, R19, PT ;  /* 0x000000130000720c */ /* 0x040fe20003f04070 */
[C---:B------:R-:W-:Y:S01]  /*1cf0*/  IMAD R5, R0.reuse, R11, R8 ;  /* 0x0000000b00057224 */ /* 0x040fe200078e0208 */
[C---:B------:R-:W-:Y:S01]  /*1d00*/  ISETP.GT.U32.AND P4, PT, R0.reuse, R23, PT ;  /* 0x000000170000720c */ /* 0x040fe20003f84070 */
[C---:B------:R-:W-:Y:S01]  /*1d10*/  IMAD R11, R0.reuse, R25, R10 ;  /* 0x00000019000b7224 */ /* 0x040fe200078e020a */
[----:B------:R1:W-:Y:S01]  /*1d20*/  STL [R1+0x38], R9 ;  /* 0x0000380901007387 */ /* 0x0003e20000100800 */
[--C-:B------:R-:W-:Y:S01]  /*1d30*/  @!P2 IMAD.IADD R15, R15, 0x1, -R0.reuse ;  /* 0x000000010f0fa824 */ /* 0x100fe200078e0a00 */
[C---:B------:R-:W-:Y:S01]  /*1d40*/  ISETP.GT.U32.AND P2, PT, R0.reuse, R5, PT ;  /* 0x000000050000720c */ /* 0x040fe20003f44070 */
[----:B------:R-:W-:Y:S01]  /*1d50*/  @!P6 IMAD.IADD R17, R17, 0x1, -R0 ;  /* 0x000000011111e824 */ /* 0x000fe200078e0a00 */
[----:B------:R-:W-:Y:S01]  /*1d60*/  ISETP.GT.U32.AND P6, PT, R0, R11, PT ;  /* 0x0000000b0000720c */ /* 0x000fe20003fc4070 */
[----:B------:R-:W-:-:S04]  /*1d70*/  IMAD.HI.U32 R4, R3, R14, RZ ;  /* 0x0000000e03047227 */ /* 0x000fc800078e00ff */
[----:B------:R-:W-:Y:S01]  /*1d80*/  @!P0 IMAD.IADD R19, R19, 0x1, -R0 ;  /* 0x0000000113138824 */ /* 0x000fe200078e0a00 */
[----:B------:R-:W-:Y:S01]  /*1d90*/  ISETP.GE.AND P0, PT, R20, RZ, PT ;  /* 0x000000ff1400720c */ /* 0x000fe20003f06270 */
[----:B------:R-:W-:Y:S01]  /*1da0*/  IMAD.HI.U32 R8, R3, R27, RZ ;  /* 0x0000001b03087227 */ /* 0x000fe200078e00ff */
[-C--:B------:R-:W-:Y:S02]  /*1db0*/  @!P4 IADD3 R23, R23, -R0.reuse, RZ ;  /* 0x800000001717c210 */ /* 0x080fe40007ffe0ff */
[----:B------:R-:W-:Y:S01]  /*1dc0*/  ISETP.GE.AND P4, PT, R22, RZ, PT ;  /* 0x000000ff1600720c */ /* 0x000fe20003f86270 */
[----:B------:R-:W-:Y:S01]  /*1dd0*/  IMAD.MOV.U32 R12, RZ, RZ, R21 ;  /* 0x000000ffff0c7224 */ /* 0x000fe200078e0015 */
[-C--:B------:R-:W-:Y:S01]  /*1de0*/  @!P2 IADD3 R5, R5, -R0.reuse, RZ ;  /* 0x800000000505a210 */ /* 0x080fe20007ffe0ff */
[----:B------:R-:W-:Y:S01]  /*1df0*/  IMAD.MOV R25, RZ, RZ, -R4 ;  /* 0x000000ffff197224 */ /* 0x000fe200078e0a04 */
[C---:B------:R-:W-:Y:S01]  /*1e00*/  ISETP.GT.U32.AND P2, PT, R0.reuse, R19, PT ;  /* 0x000000130000720c */ /* 0x040fe20003f44070 */
[----:B-1----:R-:W-:Y:S01]  /*1e10*/  IMAD.MOV.U32 R9, RZ, RZ, R15 ;  /* 0x000000ffff097224 */ /* 0x002fe200078e000f */
[----:B------:R-:W-:Y:S01]  /*1e20*/  @!P6 IADD3 R11, R11, -R0, RZ ;  /* 0x800000000b0be210 */ /* 0x000fe20007ffe0ff */
[----:B------:R-:W-:Y:S01]  /*1e30*/  @!P5 IMAD.MOV R12, RZ, RZ, -R12 ;  /* 0x000000ffff0cd224 */ /* 0x000fe200078e0a0c */
[C---:B------:R-:W-:Y:S01]  /*1e40*/  ISETP.GT.U32.AND P6, PT, R0.reuse, R23, PT ;  /* 0x000000170000720c */ /* 0x040fe20003fc4070 */
[----:B------:R-:W-:Y:S01]  /*1e50*/  IMAD R25, R0, R25, R14 ;  /* 0x0000001900197224 */ /* 0x000fe200078e020e */
[----:B------:R-:W-:Y:S01]  /*1e60*/  IADD3 R8, -R8, RZ, RZ ;  /* 0x000000ff08087210 */ /* 0x000fe20007ffe1ff */
[----:B------:R-:W-:Y:S01]  /*1e70*/  VIADD R14, R6, 0x1e ;  /* 0x0000001e060e7836 */ /* 0x000fe20000000000 */
[----:B------:R-:W-:Y:S01]  /*1e80*/  ISETP.GT.U32.AND P5, PT, R0, R5, PT ;  /* 0x000000050000720c */ /* 0x000fe20003fa4070 */
[----:B------:R-:W-:Y:S01]  /*1e90*/  VIADD R20, R6, 0x1f ;  /* 0x0000001f06147836 */ /* 0x000fe20000000000 */
[----:B------:R-:W-:Y:S01]  /*1ea0*/  MOV R4, R17 ;  /* 0x0000001100047202 */ /* 0x000fe20000000f00 */
[----:B------:R-:W-:Y:S01]  /*1eb0*/  @!P3 IMAD.MOV R9, RZ, RZ, -R9 ;  /* 0x000000ffff09b224 */ /* 0x000fe200078e0a09 */
[C---:B------:R-:W-:Y:S01]  /*1ec0*/  ISETP.GT.U32.AND P3, PT, R0.reuse, R11, PT ;  /* 0x0000000b0000720c */ /* 0x040fe20003f64070 */
[C---:B------:R-:W-:Y:S01]  /*1ed0*/  IMAD R27, R0.reuse, R8, R27 ;  /* 0x00000008001b7224 */ /* 0x040fe200078e021b */
[----:B------:R-:W-:Y:S01]  /*1ee0*/  IABS R15, R14 ;  /* 0x0000000e000f7213 */ /* 0x000fe20000000000 */
[----:B------:R-:W-:Y:S01]  /*1ef0*/  @!P1 IMAD.MOV R4, RZ, RZ, -R4 ;  /* 0x000000ffff049224 */ /* 0x000fe200078e0a04 */
[----:B------:R-:W-:Y:S01]  /*1f00*/  ISETP.GT.U32.AND P1, PT, R0, R25, PT ;  /* 0x000000190000720c */ /* 0x000fe20003f24070 */
[--C-:B------:R-:W-:Y:S01]  /*1f10*/  @!P2 IMAD.IADD R19, R19, 0x1, -R0.reuse ;  /* 0x000000011313a824 */ /* 0x100fe200078e0a00 */
[----:B------:R-:W-:Y:S01]  /*1f20*/  @!P6 IADD3 R23, R23, -R0, RZ ;  /* 0x800000001717e210 */ /* 0x000fe20007ffe0ff */
[----:B------:R1:W-:Y:S01]  /*1f30*/  STL [R1+0x34], R12 ;  /* 0x0000340c01007387 */ /* 0x0003e20000100800 */
[----:B------:R-:W-:Y:S01]  /*1f40*/  IABS R10, R20 ;  /* 0x00000014000a7213 */ /* 0x000fe20000000000 */
[--C-:B------:R-:W-:Y:S01]  /*1f50*/  @!P5 IMAD.IADD R5, R5, 0x1, -R0.reuse ;  /* 0x000000010505d824 */ /* 0x100fe200078e0a00 */
[----:B------:R-:W-:Y:S01]  /*1f60*/  ISETP.GE.AND P2, PT, R16, RZ, PT ;  /* 0x000000ff1000720c */ /* 0x000fe20003f46270 */
[----:B------:R2:W-:Y:S01]  /*1f70*/  STL [R1+0x30], R9 ;  /* 0x0000300901007387 */ /* 0x0005e20000100800 */
[----:B------:R-:W-:Y:S01]  /*1f80*/  ISETP.GT.U32.AND P6, PT, R0, R27, PT ;  /* 0x0000001b0000720c */ /* 0x000fe20003fc4070 */
[----:B------:R-:W-:Y:S01]  /*1f90*/  IMAD.HI.U32 R8, R3, R10, RZ ;  /* 0x0000000a03087227 */ /* 0x000fe200078e00ff */
[----:B------:R-:W-:Y:S01]  /*1fa0*/  ISETP.GE.AND P5, PT, R18, RZ, PT ;  /* 0x000000ff1200720c */ /* 0x000fe20003fa6270 */
[----:B------:R3:W-:Y:S01]  /*1fb0*/  STL [R1+0x2c], R4 ;  /* 0x00002c0401007387 */ /* 0x0007e20000100800 */
[----:B------:R-:W-:Y:S01]  /*1fc0*/  IADD3 R18, R6, 0x28, RZ ;  /* 0x0000002806127810 */ /* 0x000fe20007ffe0ff */
[----:B-1----:R-:W-:Y:S01]  /*1fd0*/  IMAD.MOV.U32 R12, RZ, RZ, R19 ;  /* 0x000000ffff0c7224 */ /* 0x002fe200078e0013 */
[----:B------:R-:W-:Y:S01]  /*1fe0*/  IADD3 R17, -R8, RZ, RZ ;  /* 0x000000ff08117210 */ /* 0x000fe20007ffe1ff */
[----:B------:R-:W-:Y:S01]  /*1ff0*/  @!P3 IMAD.IADD R11, R11, 0x1, -R0 ;  /* 0x000000010b0bb824 */ /* 0x000fe200078e0a00 */
[----:B------:R-:W-:Y:S01]  /*2000*/  @!P1 IADD3 R25, R25, -R0, RZ ;  /* 0x8000000019199210 */ /* 0x000fe20007ffe0ff */
[----:B--2---:R-:W-:Y:S01]  /*2010*/  IMAD.MOV.U32 R9, RZ, RZ, R23 ;  /* 0x000000ffff097224 */ /* 0x004fe200078e0017 */
[----:B------:R-:W-:Y:S01]  /*2020*/  @!P0 IADD3 R12, -R12, RZ, RZ ;  /* 0x000000ff0c0c8210 */ /* 0x000fe20007ffe1ff */
[----:B------:R-:W-:Y:S01]  /*2030*/  IMAD.MOV.U32 R8, RZ, RZ, R5 ;  /* 0x000000ffff087224 */ /* 0x000fe200078e0005 */
[----:B------:R-:W-:Y:S01]  /*2040*/  ISETP.GT.U32.AND P0, PT, R0, R25, PT ;  /* 0x000000190000720c */ /* 0x000fe20003f04070 */
[----:B---3--:R-:W-:Y:S01]  /*2050*/  IMAD.HI.U32 R4, R3, R15, RZ ;  /* 0x0000000f03047227 */ /* 0x008fe200078e00ff */
[----:B------:R-:W-:Y:S01]  /*2060*/  ISETP.GE.AND P3, PT, R24, RZ, PT ;  /* 0x000000ff1800720c */ /* 0x000fe20003f66270 */
[----:B------:R-:W-:Y:S01]  /*2070*/  STL [R1+0x28], R12 ;  /* 0x0000280c01007387 */ /* 0x000fe20000100800 */
[----:B------:R-:W-:Y:S01]  /*2080*/  ISETP.GE.AND P1, PT, R26, RZ, PT ;  /* 0x000000ff1a00720c */ /* 0x000fe20003f26270 */
[----:B------:R-:W-:Y:S01]  /*2090*/  IMAD.MOV R4, RZ, RZ, -R4 ;  /* 0x000000ffff047224 */ /* 0x000fe200078e0a04 */
[----:B------:R-:W-:Y:S01]  /*20a0*/  IABS R73, R18 ;  /* 0x0000001200497213 */ /* 0x000fe20000000000 */
[----:B------:R-:W-:-:S02]  /*20b0*/  @!P4 IMAD.MOV R9, RZ, RZ, -R9 ;  /* 0x000000ffff09c224 */ /* 0x000fc400078e0a09 */
[C---:B------:R-:W-:Y:S02]  /*20c0*/  IMAD R15, R0.reuse, R4, R15 ;  /* 0x00000004000f7224 */ /* 0x040fe400078e020f */
[----:B------:R-:W-:Y:S01]  /*20d0*/  @!P6 IMAD.IADD R27, R27, 0x1, -R0 ;  /* 0x000000011b1be824 */ /* 0x000fe200078e0a00 */
[----:B------:R1:W-:Y:S01]  /*20e0*/  STL [R1+0x24], R9 ;  /* 0x0000240901007387 */ /* 0x0003e20000100800 */
[----:B------:R-:W-:Y:S01]  /*20f0*/  IMAD R5, R0, R17, R10 ;  /* 0x0000001100057224 */ /* 0x000fe200078e020a */
[----:B------:R-:W-:Y:S01]  /*2100*/  ISETP.GE.AND P6, PT, R14, RZ, PT ;  /* 0x000000ff0e00720c */ /* 0x000fe20003fc6270 */
[----:B------:R-:W-:Y:S01]  /*2110*/  @!P2 IMAD.MOV R8, RZ, RZ, -R8 ;  /* 0x000000ffff08a224 */ /* 0x000fe200078e0a08 */
[----:B------:R-:W-:Y:S01]  /*2120*/  ISETP.GT.U32.AND P2, PT, R0, R15, PT ;  /* 0x0000000f0000720c */ /* 0x000fe20003f44070 */
[----:B------:R-:W-:Y:S01]  /*2130*/  VIADD R4, R6, 0x20 ;  /* 0x0000002006047836 */ /* 0x000fe20000000000 */
[----:B------:R-:W-:Y:S01]  /*2140*/  ISETP.GT.U32.AND P4, PT, R0, R27, PT ;  /* 0x0000001b0000720c */ /* 0x000fe20003f84070 */
[--C-:B------:R-:W-:Y:S01]  /*2150*/  @!P0 IMAD.IADD R25, R25, 0x1, -R0.reuse ;  /* 0x0000000119198824 */ /* 0x100fe200078e0a00 */
[----:B------:R2:W-:Y:S01]  /*2160*/  STL [R1+0x20], R8 ;  /* 0x0000200801007387 */ /* 0x0005e20000100800 */
[C---:B------:R-:W-:Y:S01]  /*2170*/  IADD3 R10, R6.reuse, 0x22, RZ ;  /* 0x00000022060a7810 */ /* 0x040fe20007ffe0ff */
[C---:B------:R-:W-:Y:S01]  /*2180*/  VIADD R16, R6.reuse, 0x26 ;  /* 0x0000002606107836 */ /* 0x040fe20000000000 */
[----:B-1----:R-:W-:Y:S01]  /*2190*/  MOV R9, R11 ;  /* 0x0000000b00097202 */ /* 0x002fe20000000f00 */
[C---:B------:R-:W-:Y:S01]  /*21a0*/  VIADD R19, R6.reuse, 0x29 ;  /* 0x0000002906137836 */ /* 0x040fe20000000000 */
[----:B------:R-:W-:Y:S01]  /*21b0*/  IABS R11, R4 ;  /* 0x00000004000b7213 */ /* 0x000fe20000000000 */
[C---:B------:R-:W-:Y:S01]  /*21c0*/  VIADD R240, R6.reuse, 0x1e7 ;  /* 0x000001e706f07836 */ /* 0x040fe20000000000 */
[----:B------:R-:W-:Y:S01]  /*21d0*/  IADD3 R14, R6, 0x25, RZ ;  /* 0x00000025060e7810 */ /* 0x000fe20007ffe0ff */
[----:B------:R-:W-:Y:S01]  /*21e0*/  @!P5 IMAD.MOV R9, RZ, RZ, -R9 ;  /* 0x000000ffff09d224 */ /* 0x000fe200078e0a09 */
[----:B------:R-:W-:Y:S01]  /*21f0*/  ISETP.GT.U32.AND P5, PT, R0, R5, PT ;  /* 0x000000050000720c */ /* 0x000fe20003fa4070 */
[----:B------:R-:W-:Y:S01]  /*2200*/  @!P2 IMAD.IADD R15, R15, 0x1, -R0 ;  /* 0x000000010f0fa824 */ /* 0x000fe200078e0a00 */
[----:B------:R-:W-:Y:S01]  /*2210*/  @!P4 IADD3 R27, R27, -R0, RZ ;  /* 0x800000001b1bc210 */ /* 0x000fe20007ffe0ff */
[----:B------:R-:W-:Y:S01]  /*2220*/  VIADD R241, R6, 0x1e8 ;  /* 0x000001e806f17836 */ /* 0x000fe20000000000 */
[----:B------:R1:W-:Y:S01]  /*2230*/  STL [R1+0x1c], R9 ;  /* 0x00001c0901007387 */ /* 0x0003e20000100800 */
[----:B------:R-:W-:Y:S01]  /*2240*/  ISETP.GE.AND P4, PT, R4, RZ, PT ;  /* 0x000000ff0400720c */ /* 0x000fe20003f86270 */
[----:B------:R-:W-:Y:S01]  /*2250*/  IMAD.HI.U32 R4, R3, R11, RZ ;  /* 0x0000000b03047227 */ /* 0x000fe200078e00ff */
[----:B--2---:R-:W-:-:S02]  /*2260*/  IADD3 R8, R6, 0x21, RZ ;  /* 0x0000002106087810 */ /* 0x004fc40007ffe0ff */
[----:B------:R-:W-:Y:S01]  /*2270*/  IABS R70, R14 ;  /* 0x0000000e00467213 */ /* 0x000fe20000000000 */
[----:B------:R-:W-:Y:S01]  /*2280*/  IMAD.MOV R4, RZ, RZ, -R4 ;  /* 0x000000ffff047224 */ /* 0x000fe200078e0a04 */
[----:B------:R-:W-:Y:S02]  /*2290*/  IABS R17, R8 ;  /* 0x0000000800117213 */ /* 0x000fe40000000000 */
[----:B------:R-:W-:Y:S01]  /*22a0*/  @!P5 IADD3 R5, R5, -R0, RZ ;  /* 0x800000000505d210 */ /* 0x000fe20007ffe0ff */
[----:B-1----:R-:W-:Y:S01]  /*22b0*/  IMAD.MOV.U32 R9, RZ, RZ, R25 ;  /* 0x000000ffff097224 */ /* 0x002fe200078e0019 */
[C---:B------:R-:W-:Y:S01]  /*22c0*/  ISETP.GT.U32.AND P5, PT, R0.reuse, R15, PT ;  /* 0x0000000f0000720c */ /* 0x040fe20003fa4070 */
[----:B------:R-:W-:Y:S01]  /*22d0*/  IMAD R11, R0, R4, R11 ;  /* 0x00000004000b7224 */ /* 0x000fe200078e020b */
[----:B------:R-:W-:Y:S01]  /*22e0*/  ISETP.GE.AND P2, PT, R8, RZ, PT ;  /* 0x000000ff0800720c */ /* 0x000fe20003f46270 */
[----:B------:R-:W-:Y:S01]  /*22f0*/  @!P3 IMAD.MOV R9, RZ, RZ, -R9 ;  /* 0x000000ffff09b224 */ /* 0x000fe200078e0a09 */
[----:B------:R-:W-:Y:S01]  /*2300*/  ISETP.GT.U32.AND P3, PT, R0, R5, PT ;  /* 0x000000050000720c */ /* 0x000fe20003f64070 */
[----:B------:R-:W-:Y:S01]  /*2310*/  IMAD.HI.U32 R8, R3, R17, RZ ;  /* 0x0000001103087227 */ /* 0x000fe200078e00ff */
[----:B------:R-:W-:-:S02]  /*2320*/  IABS R71, R16 ;  /* 0x0000001000477213 */ /* 0x000fc40000000000 */
[----:B------:R1:W-:Y:S01]  /*2330*/  STL [R1+0x18], R9 ;  /* 0x0000180901007387 */ /* 0x0003e20000100800 */
[----:B------:R-:W-:Y:S01]  /*2340*/  IMAD.MOV R8, RZ, RZ, -R8 ;  /* 0x000000ffff087224 */ /* 0x000fe200078e0a08 */
[----:B------:R-:W-:Y:S01]  /*2350*/  ISETP.GE.AND P0, PT, R20, RZ, PT ;  /* 0x000000ff1400720c */ /* 0x000fe20003f06270 */
[----:B------:R-:W-:Y:S01]  /*2360*/  VIADD R4, R6, 0x23 ;  /* 0x0000002306047836 */ /* 0x000fe20000000000 */
[----:B------:R-:W-:Y:S01]  /*2370*/  IABS R42, R240 ;  /* 0x000000f0002a7213 */ /* 0x000fe20000000000 */
[----:B------:R-:W-:Y:S01]  /*2380*/  IMAD R17, R0, R8, R17 ;  /* 0x0000000800117224 */ /* 0x000fe200078e0211 */
[----:B------:R-:W-:Y:S01]  /*2390*/  @!P5 IADD3 R15, R15, -R0, RZ ;  /* 0x800000000f0fd210 */ /* 0x000fe20007ffe0ff */
[----:B------:R-:W-:Y:S01]  /*23a0*/  VIADD R20, R6, 0xba ;  /* 0x000000ba06147836 */ /* 0x000fe20000000000 */
[----:B------:R-:W-:Y:S01]  /*23b0*/  ISETP.GT.U32.AND P5, PT, R0, R11, PT ;  /* 0x0000000b0000720c */ /* 0x000fe20003fa4070 */
[----:B------:R-:W-:Y:S01]  /*23c0*/  @!P3 IMAD.IADD R5, R5, 0x1, -R0 ;  /* 0x000000010505b824 */ /* 0x000fe200078e0a00 */
[----:B------:R-:W-:Y:S01]  /*23d0*/  ISETP.GE.AND P3, PT, R4, RZ, PT ;  /* 0x000000ff0400720c */ /* 0x000fe20003f66270 */
[----:B-1----:R-:W-:Y:S01]  /*23e0*/  IMAD.MOV.U32 R9, RZ, RZ, R27 ;  /* 0x000000ffff097224 */ /* 0x002fe200078e001b */
[----:B------:R-:W-:-:S02]  /*23f0*/  IABS R252, R4 ;  /* 0x0000000400fc7213 */ /* 0x000fc40000000000 */
[----:B------:R-:W-:Y:S02]  /*2400*/  MOV R13, R5 ;  /* 0x00000005000d7202 */ /* 0x000fe40000000f00 */
[----:B------:R-:W-:Y:S02]  /*2410*/  @!P1 IADD3 R9, -R9, RZ, RZ ;  /* 0x000000ff09099210 */ /* 0x000fe40007ffe1ff */
[----:B------:R-:W-:Y:S02]  /*2420*/  ISETP.GE.AND P1, PT, R10, RZ, PT ;  /* 0x000000ff0a00720c */ /* 0x000fe40003f26270 */
[----:B------:R-:W-:Y:S01]  /*2430*/  IABS R10, R10 ;  /* 0x0000000a000a7213 */ /* 0x000fe20000000000 */
[----:B------:R1:W-:Y:S01]  /*2440*/  STL [R1+0x14], R9 ;  /* 0x0000140901007387 */ /* 0x0003e20000100800 */
[----:B------:R-:W-:Y:S01]  /*2450*/  @!P5 IMAD.IADD R11, R11, 0x1, -R0 ;  /* 0x000000010b0bd824 */ /* 0x000fe200078e0a00 */
[----:B------:R-:W-:Y:S02]  /*2460*/  @!P0 IADD3 R13, -R13, RZ, RZ ;  /* 0x000000ff0d0d8210 */ /* 0x000fe40007ffe1ff */
[----:B------:R-:W-:Y:S01]  /*2470*/  IMAD.MOV.U32 R8, RZ, RZ, R10 ;  /* 0x000000ffff087224 */ /* 0x000fe200078e000a */
[----:B------:R-:W-:Y:S01]  /*2480*/  IABS R200, R20 ;  /* 0x0000001400c87213 */ /* 0x000fe20000000000 */
[----:B------:R-:W-:Y:S01]  /*2490*/  VIADD R10, R6, 0x24 ;  /* 0x00000024060a7836 */ /* 0x000fe20000000000 */
[----:B------:R-:W-:Y:S01]  /*24a0*/  ISETP.GT.U32.AND P5, PT, R0, R11, PT ;  /* 0x0000000b0000720c */ /* 0x000fe20003fa4070 */
[----:B------:R-:W-:Y:S01]  /*24b0*/  IMAD.HI.U32 R4, R3, R8, RZ ;  /* 0x0000000803047227 */ /* 0x000fe200078e00ff */
[----:B------:R-:W-:-:S02]  /*24c0*/  IABS R43, R241 ;  /* 0x000000f1002b7213 */ /* 0x000fc40000000000 */
[----:B------:R-:W-:Y:S01]  /*24d0*/  IABS R69, R10 ;  /* 0x0000000a00457213 */ /* 0x000fe20000000000 */
[----:B-1----:R-:W-:Y:S01]  /*24e0*/  IMAD.MOV.U32 R9, RZ, RZ, R15 ;  /* 0x000000ffff097224 */ /* 0x002fe200078e000f */
[----:B------:R-:W-:Y:S01]  /*24f0*/  ISETP.GE.AND P0, PT, R10, RZ, PT ;  /* 0x000000ff0a00720c */ /* 0x000fe20003f06270 */
[----:B------:R-:W-:Y:S01]  /*2500*/  IMAD.MOV R15, RZ, RZ, -R4 ;  /* 0x000000ffff0f7224 */ /* 0x000fe200078e0a04 */
[----:B------:R-:W-:Y:S01]  /*2510*/  IABS R10, R19 ;  /* 0x00000013000a7213 */ /* 0x000fe20000000000 */
[----:B------:R-:W-:Y:S01]  /*2520*/  @!P6 IMAD.MOV R9, RZ, RZ, -R9 ;  /* 0x000000ffff09e224 */ /* 0x000fe200078e0a09 */
[----:B------:R-:W-:Y:S01]  /*2530*/  ISETP.GT.U32.AND P6, PT, R0, R17, PT ;  /* 0x000000110000720c */ /* 0x000fe20003fc4070 */
[----:B------:R-:W-:-:S03]  /*2540*/  IMAD.HI.U32 R4, R3, R252, RZ ;  /* 0x000000fc03047227 */ /* 0x000fc600078e00ff */
[----:B------:R1:W-:Y:S01]  /*2550*/  STL [R1+0x10], R9 ;  /* 0x0000100901007387 */ /* 0x0003e20000100800 */
[----:B------:R-:W-:Y:S02]  /*2560*/  IMAD R5, R0, R15, R8 ;  /* 0x0000000f00057224 */ /* 0x000fe400078e0208 */
[----:B------:R-:W-:Y:S01]  /*2570*/  IMAD.MOV R15, RZ, RZ, -R4 ;  /* 0x000000ffff0f7224 */ /* 0x000fe200078e0a04 */
[----:B------:R2:W-:Y:S01]  /*2580*/  STL [R1+0x2e60], R13 ;  /* 0x002e600d01007387 */ /* 0x0005e20000100800 */
[----:B------:R-:W-:-:S04]  /*2590*/  IMAD.HI.U32 R4, R3, R69, RZ ;  /* 0x0000004503047227 */ /* 0x000fc800078e00ff */
[----:B------:R-:W-:Y:S01]  /*25a0*/  @!P6 IADD3 R17, R17, -R0, RZ ;  /* 0x800000001111e210 */ /* 0x000fe20007ffe0ff */
[----:B------:R-:W-:Y:S01]  /*25b0*/  @!P5 IMAD.IADD R11, R11, 0x1, -R0 ;  /* 0x000000010b0bd824 */ /* 0x000fe200078e0a00 */
[C---:B------:R-:W-:Y:S01]  /*25c0*/  ISETP.GT.U32.AND P5, PT, R0.reuse, R5, PT ;  /* 0x000000050000720c */ /* 0x040fe20003fa4070 */
[----:B------:R-:W-:Y:S01]  /*25d0*/  IMAD.HI.U32 R8, R3, R70, RZ ;  /* 0x0000004603087227 */ /* 0x000fe200078e00ff */
[----:B------:R-:W-:Y:S02]  /*25e0*/  ISETP.GT.U32.AND P6, PT, R0, R17, PT ;  /* 0x000000110000720c */ /* 0x000fe40003fc4070 */
[----:B-1----:R-:W-:Y:S01]  /*25f0*/  MOV R9, R11 ;  /* 0x0000000b00097202 */ /* 0x002fe20000000f00 */
[----:B------:R-:W-:Y:S01]  /*2600*/  IMAD.MOV R4, RZ, RZ, -R4 ;  /* 0x000000ffff047224 */ /* 0x000fe200078e0a04 */
[----:B--2---:R-:W-:Y:S01]  /*2610*/  IADD3 R13, R6, 0x1f9, RZ ;  /* 0x000001f9060d7810 */ /* 0x004fe20007ffe0ff */
[----:B------:R-:W-:Y:S02]  /*2620*/  IMAD.MOV R11, RZ, RZ, -R8 ;  /* 0x000000ffff0b7224 */ /* 0x000fe400078e0a08 */
[C---:B------:R-:W-:Y:S01]  /*2630*/  IMAD R69, R0.reuse, R4, R69 ;  /* 0x0000000400457224 */ /* 0x040fe200078e0245 */
[----:B------:R-:W-:Y:S01]  /*2640*/  IABS R248, R13 ;  /* 0x0000000d00f87213 */ /* 0x000fe20000000000 */
[----:B------:R-:W-:-:S02]  /*2650*/  IMAD R70, R0, R11, R70 ;  /* 0x0000000b00467224 */ /* 0x000fc400078e0246 */
[C---:B------:R-:W-:Y:S02]  /*2660*/  IMAD R252, R0.reuse, R15, R252 ;  /* 0x0000000f00fc7224 */ /* 0x040fe400078e02fc */
[----:B------:R-:W-:Y:S01]  /*2670*/  @!P6 IADD3 R17, R17, -R0, RZ ;  /* 0x800000001111e210 */ /* 0x000fe20007ffe0ff */
[----:B------:R-:W-:Y:S01]  /*2680*/  @!P5 IMAD.IADD R5, R5, 0x1, -R0 ;  /* 0x000000010505d824 */ /* 0x000fe200078e0a00 */
[C---:B------:R-:W-:Y:S01]  /*2690*/  ISETP.GT.U32.AND P6, PT, R0.reuse, R69, PT ;  /* 0x000000450000720c */ /* 0x040fe20003fc4070 */
[----:B------:R-:W-:Y:S01]  /*26a0*/  @!P4 IMAD.MOV R9, RZ, RZ, -R9 ;  /* 0x000000ffff09c224 */ /* 0x000fe200078e0a09 */
[----:B------:R-:W-:Y:S01]  /*26b0*/  ISETP.GT.U32.AND P5, PT, R0, R70, PT ;  /* 0x000000460000720c */ /* 0x000fe20003fa4070 */
[----:B------:R-:W-:Y:S01]  /*26c0*/  VIADD R15, R6, 0x27 ;  /* 0x00000027060f7836 */ /* 0x000fe20000000000 */
[----:B------:R-:W-:Y:S01]  /*26d0*/  ISETP.GT.U32.AND P4, PT, R0, R252, PT ;  /* 0x000000fc0000720c */ /* 0x000fe20003f84070 */
[----:B------:R-:W-:Y:S01]  /*26e0*/  IMAD.HI.U32 R4, R3, R71, RZ ;  /* 0x0000004703047227 */ /* 0x000fe200078e00ff */
[----:B------:R1:W-:Y:S02]  /*26f0*/  STL [R1+0x8], R9 ;  /* 0x0000080901007387 */ /* 0x0003e40000100800 */
[----:B------:R-:W-:Y:S01]  /*2700*/  IABS R72, R15 ;  /* 0x0000000f00487213 */ /* 0x000fe20000000000 */
[----:B------:R-:W-:-:S02]  /*2710*/  IMAD.MOV R4, RZ, RZ, -R4 ;  /* 0x000000ffff047224 */ /* 0x000fc400078e0a04 */
[----:B------:R-:W-:Y:S02]  /*2720*/  IMAD.MOV.U32 R8, RZ, RZ, R17 ;  /* 0x000000ffff087224 */ /* 0x000fe400078e0011 */
[----:B------:R-:W-:Y:S02]  /*2730*/  @!P6 IMAD.IADD R69, R69, 0x1, -R0 ;  /* 0x000000014545e824 */ /* 0x000fe400078e0a00 */
[----:B------:R-:W-:Y:S01]  /*2740*/  @!P5 IADD3 R70, R70, -R0, RZ ;  /* 0x800000004646d210 */ /* 0x000fe20007ffe0ff */
[----:B------:R-:W-:Y:S01]  /*2750*/  IMAD R71, R0, R4, R71 ;  /* 0x0000000400477224 */ /* 0x000fe200078e0247 */
[----:B------:R-:W-:Y:S01]  /*2760*/  @!P4 IADD3 R252, R252, -R0, RZ ;  /* 0x80000000fcfcc210 */ /* 0x000fe20007ffe0ff */
[C---:B------:R-:W-:Y:S01]  /*2770*/  IMAD.HI.U32 R4, R3.reuse, R72, RZ ;  /* 0x0000004803047227 */ /* 0x040fe200078e00ff */
[C---:B------:R-:W-:Y:S02]  /*2780*/  ISETP.GT.U32.AND P5, PT, R0.reuse, R69, PT ;  /* 0x000000450000720c */ /* 0x040fe40003fa4070 */
[C---:B------:R-:W-:Y:S01]  /*2790*/  ISETP.GT.U32.AND P6, PT, R0.reuse, R252, PT ;  /* 0x000000fc0000720c */ /* 0x040fe20003fc4070 */
[----:B------:R-:W-:Y:S01]  /*27a0*/  IMAD.MOV R11, RZ, RZ, -R4 ;  /* 0x000000ffff0b7224 */ /* 0x000fe200078e0a04 */
[----:B------:R-:W-:Y:S01]  /*27b0*/  ISETP.GT.U32.AND P4, PT, R0, R5, PT ;  /* 0x000000050000720c */ /* 0x000fe20003f84070 */
[----:B------:R-:W-:-:S04]  /*27c0*/  IMAD.HI.U32 R4, R3, R73, RZ ;  /* 0x0000004903047227 */ /* 0x000fc800078e00ff */
[C---:B------:R-:W-:Y:S02]  /*27d0*/  IMAD R72, R0.reuse, R11, R72 ;  /* 0x0000000b00487224 */ /* 0x040fe400078e0248 */
[----:B------:R-:W-:Y:S02]  /*27e0*/  IMAD.MOV R4, RZ, RZ, -R4 ;  /* 0x000000ffff047224 */ /* 0x000fe400078e0a04 */
[----:B------:R-:W-:Y:S01]  /*27f0*/  @!P5 IADD3 R69, R69, -R0, RZ ;  /* 0x800000004545d210 */ /* 0x000fe20007ffe0ff */
[----:B------:R-:W-:Y:S01]  /*2800*/  @!P2 IMAD.MOV R8, RZ, RZ, -R8 ;  /* 0x000000ffff08a224 */ /* 0x000fe200078e0a08 */
[----:B------:R-:W-:Y:S01]  /*2810*/  ISETP.GT.U32.AND P5, PT, R0, R72, PT ;  /* 0x000000480000720c */ /* 0x000fe20003fa4070 */
[----:B------:R-:W-:Y:S01]  /*2820*/  @!P6 IMAD.IADD R252, R252, 0x1, -R0 ;  /* 0x00000001fcfce824 */ /* 0x000fe200078e0a00 */
[----:B------:R-:W-:Y:S01]  /*2830*/  ISETP.GE.AND P6, PT, R14, RZ, PT ;  /* 0x000000ff0e00720c */ /* 0x000fe20003fc6270 */
[----:B------:R-:W-:Y:S01]  /*2840*/  VIADD R14, R6, 0x2a ;  /* 0x0000002a060e7836 */ /* 0x000fe20000000000 */
[----:B------:R-:W-:Y:S01]  /*2850*/  @!P4 IADD3 R5, R5, -R0, RZ ;  /* 0x800000000505c210 */ /* 0x000fe20007ffe0ff */
[C---:B------:R-:W-:Y:S01]  /*2860*/  IMAD R73, R0.reuse, R4, R73 ;  /* 0x0000000400497224 */ /* 0x040fe200078e0249 */
[C---:B------:R-:W-:Y:S01]  /*2870*/  ISETP.GT.U32.AND P2, PT, R0.reuse, R70, PT ;  /* 0x000000460000720c */ /* 0x040fe20003f44070 */
[----:B------:R2:W-:Y:S01]  /*2880*/  STL [R1+0x4], R8 ;  /* 0x0000040801007387 */ /* 0x0005e20000100800 */
[----:B------:R-:W-:Y:S01]  /*2890*/  IABS R74, R14 ;  /* 0x0000000e004a7213 */ /* 0x000fe20000000000 */
[----:B------:R-:W-:Y:S01]  /*28a0*/  @!P3 IMAD.MOV R252, RZ, RZ, -R252 ;  /* 0x000000fffffcb224 */ /* 0x000fe200078e0afc */
[----:B-1----:R-:W-:Y:S01]  /*28b0*/  MOV R9, R5 ;  /* 0x0000000500097202 */ /* 0x002fe20000000f00 */
[----:B------:R-:W-:Y:S01]  /*28c0*/  @!P0 IMAD.MOV R69, RZ, RZ, -R69 ;  /* 0x000000ffff458224 */ /* 0x000fe200078e0a45 */
[----:B------:R-:W-:Y:S01]  /*28d0*/  ISETP.GT.U32.AND P4, PT, R0, R71, PT ;  /* 0x000000470000720c */ /* 0x000fe20003f84070 */
[----:B------:R-:W-:Y:S01]  /*28e0*/  @!P5 IMAD.IADD R72, R72, 0x1, -R0 ;  /* 0x000000014848d824 */ /* 0x000fe200078e0a00 */
[----:B------:R-:W-:Y:S01]  /*28f0*/  ISETP.GT.U32.AND P3, PT, R0, R73, PT ;  /* 0x000000490000720c */ /* 0x000fe20003f64070 */
[----:B------:R-:W-:Y:S01]  /*2900*/  IMAD.HI.U32 R4, R3, R74, RZ ;  /* 0x0000004a03047227 */ /* 0x000fe200078e00ff */
[----:B------:R-:W-:-:S02]  /*2910*/  ISETP.GE.AND P0, PT, R18, RZ, PT ;  /* 0x000000ff1200720c */ /* 0x000fc40003f06270 */
[----:B------:R-:W-:Y:S01]  /*2920*/  ISETP.GT.U32.AND P5, PT, R0, R72, PT ;  /* 0x000000480000720c */ /* 0x000fe20003fa4070 */
[----:B--2---:R-:W-:Y:S01]  /*2930*/  IMAD.HI.U32 R8, R3, R10, RZ ;  /* 0x0000000a03087227 */ /* 0x004fe200078e00ff */
[----:B------:R-:W-:-:S03]  /*2940*/  IADD3 R5, -R4, RZ, RZ ;  /* 0x000000ff04057210 */ /* 0x000fc60007ffe1ff */
[----:B------:R-:W-:Y:S01]  /*2950*/  @!P2 IMAD.IADD R70, R70, 0x1, -R0 ;  /* 0x000000014646a824 */ /* 0x000fe200078e0a00 */
[----:B------:R-:W-:Y:S01]  /*2960*/  IADD3 R11, -R8, RZ, RZ ;  /* 0x000000ff080b7210 */ /* 0x000fe20007ffe1ff */
[----:B------:R-:W-:Y:S01]  /*2970*/  IMAD R74, R0, R5, R74 ;  /* 0x00000005004a7224 */ /* 0x000fe200078e024a */
[----:B------:R-:W-:Y:S01]  /*2980*/  ISETP.GE.AND P2, PT, R16, RZ, PT ;  /* 0x000000ff1000720c */ /* 0x000fe20003f46270 */
[----:B------:R-:W-:Y:S01]  /*2990*/  @!P4 IMAD.IADD R71, R71, 0x1, -R0 ;  /* 0x000000014747c824 */ /* 0x000fe200078e0a00 */
[----:B------:R-:W-:Y:S01]  /*29a0*/  @!P6 IADD3 R70, -R70, RZ, RZ ;  /* 0x000000ff4646e210 */ /* 0x000fe20007ffe1ff */
[----:B------:R-:W-:Y:S01]  /*29b0*/  IMAD R10, R0, R11, R10 ;  /* 0x0000000b000a7224 */ /* 0x000fe200078e020a */
[----:B------:R-:W-:Y:S01]  /*29c0*/  ISETP.GE.AND P4, PT, R15, RZ, PT ;  /* 0x000000ff0f00720c */ /* 0x000fe20003f86270 */
[----:B------:R-:W-:Y:S01]  /*29d0*/  VIADD R8, R6, 0x2b ;  /* 0x0000002b06087836 */ /* 0x000fe20000000000 */
[----:B------:R-:W-:Y:S01]  /*29e0*/  @!P5 IADD3 R72, R72, -R0, RZ ;  /* 0x800000004848d210 */ /* 0x000fe20007ffe0ff */
[----:B------:R-:W-:Y:S01]  /*29f0*/  @!P1 IMAD.MOV R9, RZ, RZ, -R9 ;  /* 0x000000ffff099224 */ /* 0x000fe200078e0a09 */
[----:B------:R-:W-:Y:S01]  /*2a00*/  ISETP.GT.U32.AND P5, PT, R0, R74, PT ;  /* 0x0000004a0000720c */ /* 0x000fe20003fa4070 */
[----:B------:R-:W-:Y:S01]  /*2a10*/  VIADD R11, R6, 0x2c ;  /* 0x0000002c060b7836 */ /* 0x000fe20000000000 */
[----:B------:R-:W-:Y:S01]  /*2a20*/  ISETP.GT.U32.AND P1, PT, R0, R71, PT ;  /* 0x000000470000720c */ /* 0x000fe20003f24070 */
[--C-:B------:R-:W-:Y:S01]  /*2a30*/  @!P3 IMAD.IADD R73, R73, 0x1, -R0.reuse ;  /* 0x000000014949b824 */ /* 0x100fe200078e0a00 */
[----:B------:R-:W-:Y:S01]  /*2a40*/  IABS R75, R8 ;  /* 0x00000008004b7213 */ /* 0x000fe20000000000 */
[----:B------:R-:W-:Y:S01]  /*2a50*/  VIADD R18, R6, 0x47 ;  /* 0x0000004706127836 */ /* 0x000fe20000000000 */
[----:B------:R-:W-:Y:S01]  /*2a60*/  ISETP.GT.U32.AND P6, PT, R0, R10, PT ;  /* 0x0000000a0000720c */ /* 0x000fe20003fc4070 */
[----:B------:R-:W-:Y:S01]  /*2a70*/  VIADD R17, R6, 0x46 ;  /* 0x0000004606117836 */ /* 0x000fe20000000000 */
[----:B------:R-:W-:Y:S01]  /*2a80*/  IABS R76, R11 ;  /* 0x0000000b004c7213 */ /* 0x000fe20000000000 */
[C---:B------:R-:W-:Y:S01]  /*2a90*/  IMAD.HI.U32 R4, R3.reuse, R75, RZ ;  /* 0x0000004b03047227 */ /* 0x040fe200078e00ff */
[----:B------:R-:W-:Y:S01]  /*2aa0*/  ISETP.GE.AND P3, PT, R14, RZ, PT ;  /* 0x000000ff0e00720c */ /* 0x000fe20003f66270 */
[----:B------:R-:W-:Y:S01]  /*2ab0*/  STL [R1+0x2e64], R9 ;  /* 0x002e640901007387 */ /* 0x000fe20000100800 */
[----:B------:R-:W-:Y:S01]  /*2ac0*/  IADD3 R15, R6, 0x2e, RZ ;  /* 0x0000002e060f7810 */ /* 0x000fe20007ffe0ff */
[----:B------:R-:W-:Y:S01]  /*2ad0*/  @!P5 IMAD.IADD R74, R74, 0x1, -R0 ;  /* 0x000000014a4ad824 */ /* 0x000fe200078e0a00 */
[----:B------:R-:W-:Y:S01]  /*2ae0*/  @!P4 IADD3 R72, -R72, RZ, RZ ;  /* 0x000000ff4848c210 */ /* 0x000fe20007ffe1ff */
[----:B------:R-:W-:Y:S01]  /*2af0*/  IMAD.MOV R5, RZ, RZ, -R4 ;  /* 0x000000ffff057224 */ /* 0x000fe200078e0a04 */
[----:B------:R-:W-:Y:S01]  /*2b00*/  IABS R78, R15 ;  /* 0x0000000f004e7213 */ /* 0x000fe20000000000 */
[----:B------:R-:W-:Y:S01]  /*2b10*/  IMAD.HI.U32 R4, R3, R76, RZ ;  /* 0x0000004c03047227 */ /* 0x000fe200078e00ff */
[----:B------:R-:W-:Y:S01]  /*2b20*/  ISETP.GT.U32.AND P5, PT, R0, R74, PT ;  /* 0x0000004a0000720c */ /* 0x000fe20003fa4070 */
[----:B------:R-:W-:Y:S01]  /*2b30*/  STL [R1+0x2e68], R252 ;  /* 0x002e68fc01007387 */ /* 0x000fe20000100800 */
[----:B------:R-:W-:Y:S01]  /*2b40*/  @!P6 IADD3 R10, R10, -R0, RZ ;  /* 0x800000000a0ae210 */ /* 0x000fe20007ffe0ff */
[----:B------:R-:W-:Y:S01]  /*2b50*/  @!P1 IMAD.IADD R71, R71, 0x1, -R0 ;  /* 0x0000000147479824 */ /* 0x000fe200078e0a00 */
[C---:B------:R-:W-:Y:S01]  /*2b60*/  ISETP.GT.U32.AND P6, PT, R0.reuse, R73, PT ;  /* 0x000000490000720c */ /* 0x040fe20003fc4070 */
[----:B------:R-:W-:Y:S01]  /*2b70*/  IMAD R75, R0, R5, R75 ;  /* 0x00000005004b7224 */ /* 0x000fe200078e024b */
[----:B------:R-:W-:Y:S01]  /*2b80*/  ISETP.GE.AND P1, PT, R19, RZ, PT ;  /* 0x000000ff1300720c */ /* 0x000fe20003f26270 */
[----:B------:R-:W-:Y:S01]  /*2b90*/  IMAD.MOV R5, RZ, RZ, -R4 ;  /* 0x000000ffff057224 */ /* 0x000fe200078e0a04 */
[----:B------:R-:W-:Y:S01]  /*2ba0*/  IADD3 R16, R6, 0x45, RZ ;  /* 0x0000004506107810 */ /* 0x000fe20007ffe0ff */
[----:B------:R-:W-:Y:S01]  /*2bb0*/  @!P2 IMAD.MOV R71, RZ, RZ, -R71 ;  /* 0x000000ffff47a224 */ /* 0x000fe200078e0a47 */
[C---:B------:R-:W-:Y:S01]  /*2bc0*/  ISETP.GT.U32.AND P2, PT, R0.reuse, R10, PT ;  /* 0x0000000a0000720c */ /* 0x040fe20003f44070 */
[----:B------:R-:W-:Y:S01]  /*2bd0*/  IMAD R76, R0, R5, R76 ;  /* 0x00000005004c7224 */ /* 0x000fe200078e024c */
[----:B------:R-:W-:Y:S01]  /*2be0*/  IABS R98, R16 ;  /* 0x0000001000627213 */ /* 0x000fe20000000000 */
[----:B------:R-:W-:Y:S01]  /*2bf0*/  VIADD R14, R6, 0x2d ;  /* 0x0000002d060e7836 */ /* 0x000fe20000000000 */
[----:B------:R-:W-:Y:S01]  /*2c00*/  @!P5 IADD3 R74, R74, -R0, RZ ;  /* 0x800000004a4ad210 */ /* 0x000fe20007ffe0ff */
[----:B------:R-:W-:Y:S01]  /*2c10*/  IMAD.HI.U32 R5, R3, R78, RZ ;  /* 0x0000004e03057227 */ /* 0x000fe200078e00ff */
[C---:B------:R-:W-:Y:S01]  /*2c20*/  ISETP.GT.U32.AND P5, PT, R0.reuse, R76, PT ;  /* 0x0000004c0000720c */ /* 0x040fe20003fa4070 */
[----:B------:R-:W-:Y:S01]  /*2c30*/  STL [R1+0x2e6c], R69 ;  /* 0x002e6c4501007387 */ /* 0x000fe20000100800 */
[----:B------:R-:W-:Y:S01]  /*2c40*/  IABS R77, R14 ;  /* 0x0000000e004d7213 */ /* 0x000fe20000000000 */
[----:B------:R-:W-:Y:S01]  /*2c50*/  IMAD.MOV R5, RZ, RZ, -R5 ;  /* 0x000000ffff057224 */ /* 0x000fe200078e0a05 */
[----:B------:R-:W-:Y:S01]  /*2c60*/  @!P6 IADD3 R73, R73, -R0, RZ ;  /* 0x800000004949e210 */ /* 0x000fe20007ffe0ff */
[----:B------:R-:W-:Y:S01]  /*2c70*/  @!P3 IMAD.MOV R74, RZ, RZ, -R74 ;  /* 0x000000ffff4ab224 */ /* 0x000fe200078e0a4a */
[----:B------:R-:W-:Y:S01]  /*2c80*/  ISETP.GT.U32.AND P6, PT, R0, R75, PT ;  /* 0x0000004b0000720c */ /* 0x000fe20003fc4070 */
[--C-:B------:R-:W-:Y:S01]  /*2c90*/  @!P2 IMAD.IADD R10, R10, 0x1, -R0.reuse ;  /* 0x000000010a0aa824 */ /* 0x100fe200078e0a00 */
[----:B------:R-:W-:Y:S01]  /*2ca0*/  ISETP.GE.AND P2, PT, R8, RZ, PT ;  /* 0x000000ff0800720c */ /* 0x000fe20003f46270 */
[----:B------:R-:W-:Y:S01]  /*2cb0*/  VIADD R8, R6, 0x2f ;  /* 0x0000002f06087836 */ /* 0x000fe20000000000 */
[----:B------:R-:W-:Y:S01]  /*2cc0*/  IABS R100, R18 ;  /* 0x0000001200647213 */ /* 0x000fe20000000000 */
[----:B------:R-:W-:Y:S01]  /*2cd0*/  IMAD.HI.U32 R4, R3, R77, RZ ;  /* 0x0000004d03047227 */ /* 0x000fe200078e00ff */
[----:B------:R-:W-:Y:S01]  /*2ce0*/  @!P1 IADD3 R10, -R10, RZ, RZ ;  /* 0x000000ff0a0a9210 */ /* 0x000fe20007ffe1ff */
[----:B------:R-:W-:Y:S01]  /*2cf0*/  STL [R1+0x2e70], R70 ;  /* 0x002e704601007387 */ /* 0x000fe20000100800 */
[----:B------:R-:W-:Y:S01]  /*2d00*/  IABS R79, R8 ;  /* 0x00000008004f7213 */ /* 0x000fe20000000000 */
[----:B------:R-:W-:Y:S01]  /*2d10*/  @!P5 IMAD.IADD R76, R76, 0x1, -R0 ;  /* 0x000000014c4cd824 */ /* 0x000fe200078e0a00 */
[----:B------:R-:W-:Y:S01]  /*2d20*/  ISETP.GE.AND P1, PT, R14, RZ, PT ;  /* 0x000000ff0e00720c */ /* 0x000fe20003f26270 */
[----:B------:R-:W-:Y:S01]  /*2d30*/  IMAD.MOV R4, RZ, RZ, -R4 ;  /* 0x000000ffff047224 */ /* 0x000fe200078e0a04 */
[----:B------:R-:W-:Y:S01]  /*2d40*/  IADD3 R14, R6, 0x31, RZ ;  /* 0x00000031060e7810 */ /* 0x000fe20007ffe0ff */
[----:B------:R-:W-:Y:S01]  /*2d50*/  @!P0 IMAD.MOV R73, RZ, RZ, -R73 ;  /* 0x000000ffff498224 */ /* 0x000fe200078e0a49 */
[C---:B------:R-:W-:Y:S01]  /*2d60*/  ISETP.GT.U32.AND P5, PT, R0.reuse, R76, PT ;  /* 0x0000004c0000720c */ /* 0x040fe20003fa4070 */
[C---:B------:R-:W-:Y:S01]  /*2d70*/  IMAD R77, R0.reuse, R4, R77 ;  /* 0x00000004004d7224 */ /* 0x040fe200078e024d */
[----:B------:R-:W-:Y:S01]  /*2d80*/  @!P6 IADD3 R75, R75, -R0, RZ ;  /* 0x800000004b4be210 */ /* 0x000fe20007ffe0ff */
[----:B------:R-:W-:Y:S01]  /*2d90*/  IMAD.HI.U32 R4, R3, R79, RZ ;  /* 0x0000004f03047227 */ /* 0x000fe200078e00ff */
[----:B------:R-:W-:Y:S01]  /*2da0*/  ISETP.GE.AND P6, PT, R11, RZ, PT ;  /* 0x000000ff0b00720c */ /* 0x000fe20003fc6270 */
[----:B------:R-:W-:Y:S01]  /*2db0*/  STL [R1+0x2e74], R71 ;  /* 0x002e744701007387 */ /* 0x000fe20000100800 */
[C---:B------:R-:W-:Y:S01]  /*2dc0*/  ISETP.GT.U32.AND P4, PT, R0.reuse, R75, PT ;  /* 0x0000004b0000720c */ /* 0x040fe20003f84070 */
[----:B------:R-:W-:Y:S01]  /*2dd0*/  IMAD.MOV R4, RZ, RZ, -R4 ;  /* 0x000000ffff047224 */ /* 0x000fe200078e0a04 */
[----:B------:R-:W-:Y:S01]  /*2de0*/  ISETP.GT.U32.AND P0, PT, R0, R77, PT ;  /* 0x0000004d0000720c */ /* 0x000fe20003f04070 */
[----:B------:R-:W-:Y:S01]  /*2df0*/  VIADD R11, R6, 0x30 ;  /* 0x00000030060b7836 */ /* 0x000fe20000000000 */
[----:B------:R-:W-:Y:S01]  /*2e00*/  IABS R66, R14 ;  /* 0x0000000e00427213 */ /* 0x000fe20000000000 */
[----:B------:R-:W-:Y:S01]  /*2e10*/  IMAD R79, R0, R4, R79 ;  /* 0x00000004004f7224 */ /* 0x000fe200078e024f */
[----:B------:R-:W-:Y:S01]  /*2e20*/  IABS R99, R17 ;  /* 0x0000001100637213 */ /* 0x000fe20000000000 */
[----:B------:R-:W-:Y:S01]  /*2e30*/  @!P5 IMAD.IADD R76, R76, 0x1, -R0 ;  /* 0x000000014c4cd824 */ /* 0x000fe200078e0a00 */
[----:B------:R-:W-:Y:S01]  /*2e40*/  IABS R80, R11 ;  /* 0x0000000b00507213 */ /* 0x000fe20000000000 */
[C---:B------:R-:W-:Y:S01]  /*2e50*/  IMAD R78, R0.reuse, R5, R78 ;  /* 0x00000005004e7224 */ /* 0x040fe200078e024e */
[C---:B------:R-:W-:Y:S01]  /*2e60*/  ISETP.GT.U32.AND P5, PT, R0.reuse, R79, PT ;  /* 0x0000004f0000720c */ /* 0x040fe20003fa4070 */
[----:B------:R-:W-:Y:S01]  /*2e70*/  @!P6 IMAD.MOV R76, RZ, RZ, -R76 ;  /* 0x000000ffff4ce224 */ /* 0x000fe200078e0a4c */
[----:B------:R-:W-:Y:S01]  /*2e80*/  ISETP.GE.AND P6, PT, R11, RZ, PT ;  /* 0x000000ff0b00720c */ /* 0x000fe20003fc6270 */
[--C-:B------:R-:W-:Y:S01]  /*2e90*/  @!P4 IMAD.IADD R75, R75, 0x1, -R0.reuse ;  /* 0x000000014b4bc824 */ /* 0x100fe200078e0a00 */
[----:B------:R-:W-:Y:S01]  /*2ea0*/  ISETP.GT.U32.AND P3, PT, R0, R78, PT ;  /* 0x0000004e0000720c */ /* 0x000fe20003f64070 */
[----:B------:R-:W-:Y:S01]  /*2eb0*/  IMAD.HI.U32 R4, R3, R80, RZ ;  /* 0x0000005003047227 */ /* 0x000fe200078e00ff */
[----:B------:R-:W-:Y:S01]  /*2ec0*/  IADD3 R11, R6, 0x33, RZ ;  /* 0x00000033060b7810 */ /* 0x000fe20007ffe0ff */
[----:B------:R1:W-:Y:S01]  /*2ed0*/  STL [R1+0x2e78], R72 ;  /* 0x002e784801007387 */ /* 0x0003e20000100800 */
[----:B------:R-:W-:Y:S01]  /*2ee0*/  @!P2 IADD3 R75, -R75, RZ, RZ ;  /* 0x000000ff4b4ba210 */ /* 0x000fe20007ffe1ff */
[----:B------:R-:W-:Y:S01]  /*2ef0*/  @!P0 IMAD.IADD R77, R77, 0x1, -R0 ;  /* 0x000000014d4d8824 */ /* 0x000fe200078e0a00 */
[----:B------:R-:W-:Y:S01]  /*2f00*/  ISETP.GE.AND P0, PT, R8, RZ, PT ;  /* 0x000000ff0800720c */ /* 0x000fe20003f06270 */
[----:B------:R-:W-:Y:S01]  /*2f10*/  IMAD.MOV R5, RZ, RZ, -R4 ;  /* 0x000000ffff057224 */ /* 0x000fe200078e0a04 */
[----:B------:R-:W-:Y:S01]  /*2f20*/  IADD3 R8, R6, 0x32, RZ ;  /* 0x0000003206087810 */ /* 0x000fe20007ffe0ff */
[----:B------:R-:W-:Y:S01]  /*2f30*/  @!P5 IMAD.IADD R79, R79, 0x1, -R0 ;  /* 0x000000014f4fd824 */ /* 0x000fe200078e0a00 */
[C---:B------:R-:W-:Y:S01]  /*2f40*/  ISETP.GT.U32.AND P2, PT, R0.reuse, R77, PT ;  /* 0x0000004d0000720c */ /* 0x040fe20003f44070 */
[----:B------:R-:W-:Y:S01]  /*2f50*/  IMAD.HI.U32 R4, R3, R66, RZ ;  /* 0x0000004203047227 */ /* 0x000fe200078e00ff */
[----:B------:R-:W-:Y:S01]  /*2f60*/  IABS R81, R8 ;  /* 0x0000000800517213 */ /* 0x000fe20000000000 */
[----:B------:R-:W-:Y:S01]  /*2f70*/  STL [R1+0x2e7c], R73 ;  /* 0x002e7c4901007387 */ /* 0x000fe20000100800 */
[C---:B------:R-:W-:Y:S01]  /*2f80*/  ISETP.GT.U32.AND P5, PT, R0.reuse, R79, PT ;  /* 0x0000004f0000720c */ /* 0x040fe20003fa4070 */
[----:B------:R-:W-:Y:S01]  /*2f90*/  IMAD R80, R0, R5, R80 ;  /* 0x0000000500507224 */ /* 0x000fe200078e0250 */
[----:B------:R-:W-:Y:S01]  /*2fa0*/  IADD3 R5, -R4, RZ, RZ ;  /* 0x000000ff04057210 */ /* 0x000fe20007ffe1ff */
[----:B------:R-:W-:Y:S01]  /*2fb0*/  @!P3 IMAD.IADD R78, R78, 0x1, -R0 ;  /* 0x000000014e4eb824 */ /* 0x000fe200078e0a00 */
[----:B------:R-:W-:Y:S01]  /*2fc0*/  ISETP.GE.AND P4, PT, R15, RZ, PT ;  /* 0x000000ff0f00720c */ /* 0x000fe20003f86270 */
[----:B------:R-:W-:Y:S01]  /*2fd0*/  IMAD.HI.U32 R4, R3, R81, RZ ;  /* 0x0000005103047227 */ /* 0x000fe200078e00ff */
[----:B------:R-:W-:Y:S01]  /*2fe0*/  IABS R82, R11 ;  /* 0x0000000b00527213 */ /* 0x000fe20000000000 */
[----:B------:R-:W-:Y:S01]  /*2ff0*/  STL [R1+0x2e80], R10 ;  /* 0x002e800a01007387 */ /* 0x000fe20000100800 */
[C---:B------:R-:W-:Y:S01]  /*3000*/  ISETP.GT.U32.AND P3, PT, R0.reuse, R78, PT ;  /* 0x0000004e0000720c */ /* 0x040fe20003f64070 */
[----:B------:R-:W-:Y:S01]  /*3010*/  IMAD R66, R0, R5, R66 ;  /* 0x0000000500427224 */ /* 0x000fe200078e0242 */
[----:B------:R-:W-:Y:S01]  /*3020*/  IADD3 R4, -R4, RZ, RZ ;  /* 0x000000ff04047210 */ /* 0x000fe20007ffe1ff */
[--C-:B------:R-:W-:Y:S01]  /*3030*/  @!P2 IMAD.IADD R77, R77, 0x1, -R0.reuse ;  /* 0x000000014d4da824 */ /* 0x100fe200078e0a00 */
[C---:B------:R-:W-:Y:S01]  /*3040*/  ISETP.GT.U32.AND P2, PT, R0.reuse, R80, PT ;  /* 0x000000500000720c */ /* 0x040fe20003f44070 */
[----:B------:R-:W-:Y:S01]  /*3050*/  @!P5 IMAD.IADD R79, R79, 0x1, -R0 ;  /* 0x000000014f4fd824 */ /* 0x000fe200078e0a00 */
[C---:B------:R-:W-:Y:S01]  /*3060*/  ISETP.GT.U32.AND P5, PT, R0.reuse, R66, PT ;  /* 0x000000420000720c */ /* 0x040fe20003fa4070 */
[----:B------:R-:W-:Y:S01]  /*3070*/  IMAD R81, R0, R4, R81 ;  /* 0x0000000400517224 */ /* 0x000fe200078e0251 */
[----:B------:R-:W-:Y:S01]  /*3080*/  STL [R1+0x2e84], R74 ;  /* 0x002e844a01007387 */ /* 0x000fe20000100800 */
[----:B------:R-:W-:Y:S01]  /*3090*/  IMAD.HI.U32 R4, R3, R82, RZ ;  /* 0x0000005203047227 */ /* 0x000fe200078e00ff */
[----:B-1----:R-:W-:-:S02]  /*30a0*/  IADD3 R72, R6, 0x1fa, RZ ;  /* 0x000001fa06487810 */ /* 0x002fc40007ffe0ff */
[----:B------:R-:W-:Y:S01]  /*30b0*/  STL [R1+0x2e88], R75 ;  /* 0x002e884b01007387 */ /* 0x000fe20000100800 */
[--C-:B------:R-:W-:Y:S01]  /*30c0*/  @!P3 IMAD.IADD R78, R78, 0x1, -R0.reuse ;  /* 0x000000014e4eb824 */ /* 0x100fe200078e0a00 */
[----:B------:R-:W-:Y:S01]  /*30d0*/  ISETP.GE.AND P3, PT, R14, RZ, PT ;  /* 0x000000ff0e00720c */ /* 0x000fe20003f66270 */
[----:B------:R-:W-:Y:S01]  /*30e0*/  VIADD R14, R6, 0x34 ;  /* 0x00000034060e7836 */ /* 0x000fe20000000000 */
[----:B------:R-:W-:Y:S01]  /*30f0*/  STL [R1+0x2e8c], R76 ;  /* 0x002e8c4c01007387 */ /* 0x000fe20000100800 */
[----:B------:R-:W-:Y:S01]  /*3100*/  @!P2 IMAD.IADD R80, R80, 0x1, -R0 ;  /* 0x000000015050a824 */ /* 0x000fe200078e0a00 */
[----:B------:R-:W-:Y:S01]  /*3110*/  ISETP.GE.AND P2, PT, R8, RZ, PT ;  /* 0x000000ff0800720c */ /* 0x000fe20003f46270 */
[----:B------:R-:W-:Y:S01]  /*3120*/  @!P1 IMAD.MOV R77, RZ, RZ, -R77 ;  /* 0x000000ffff4d9224 */ /* 0x000fe200078e0a4d */
[----:B------:R-:W-:Y:S01]  /*3130*/  @!P5 IADD3 R66, R66, -R0, RZ ;  /* 0x800000004242d210 */ /* 0x000fe20007ffe0ff */
[----:B------:R-:W-:Y:S01]  /*3140*/  @!P0 IMAD.MOV R79, RZ, RZ, -R79 ;  /* 0x000000ffff4f8224 */ /* 0x000fe200078e0a4f */
[----:B------:R-:W-:Y:S01]  /*3150*/  IABS R83, R14 ;  /* 0x0000000e00537213 */ /* 0x000fe20000000000 */
[----:B------:R-:W-:Y:S01]  /*3160*/  @!P4 IMAD.MOV R78, RZ, RZ, -R78 ;  /* 0x000000ffff4ec224 */ /* 0x000fe200078e0a4e */
[----:B------:R-:W-:Y:S01]  /*3170*/  ISETP.GT.U32.AND P5, PT, R0, R66, PT ;  /* 0x000000420000720c */ /* 0x000fe20003fa4070 */
[----:B------:R-:W-:Y:S01]  /*3180*/  VIADD R15, R6, 0x3b ;  /* 0x0000003b060f7836 */ /* 0x000fe20000000000 */
[----:B------:R-:W-:Y:S01]  /*3190*/  ISETP.GT.U32.AND P1, PT, R0, R80, PT ;  /* 0x000000500000720c */ /* 0x000fe20003f24070 */
[----:B------:R-:W-:Y:S01]  /*31a0*/  IMAD.HI.U32 R5, R3, R83, RZ ;  /* 0x0000005303057227 */ /* 0x000fe200078e00ff */
[----:B------:R-:W-:Y:S01]  /*31b0*/  ISETP.GE.AND P0, PT, R11, RZ, PT ;  /* 0x000000ff0b00720c */ /* 0x000fe20003f06270 */
[----:B------:R-:W-:Y:S01]  /*31c0*/  STL [R1+0x2e90], R77 ;  /* 0x002e904d01007387 */ /* 0x000fe20000100800 */
[----:B------:R-:W-:Y:S01]  /*31d0*/  IADD3 R11, -R4, RZ, RZ ;  /* 0x000000ff040b7210 */ /* 0x000fe20007ffe1ff */
[----:B------:R-:W-:Y:S01]  /*31e0*/  IMAD.MOV R5, RZ, RZ, -R5 ;  /* 0x000000ffff057224 */ /* 0x000fe200078e0a05 */
[----:B------:R-:W-:Y:S01]  /*31f0*/  ISETP.GT.U32.AND P4, PT, R0, R81, PT ;  /* 0x000000510000720c */ /* 0x000fe20003f84070 */
[C---:B------:R-:W-:Y:S01]  /*3200*/  VIADD R19, R6.reuse, 0x80 ;  /* 0x0000008006137836 */ /* 0x040fe20000000000 */
[----:B------:R-:W-:Y:S01]  /*3210*/  IADD3 R8, R6, 0x35, RZ ;  /* 0x0000003506087810 */ /* 0x000fe20007ffe0ff */
[----:B------:R-:W-:Y:S01]  /*3220*/  IMAD R82, R0, R11, R82 ;  /* 0x0000000b00527224 */ /* 0x000fe200078e0252 */
[----:B------:R-:W-:Y:S01]  /*3230*/  IABS R89, R15 ;  /* 0x0000000f00597213 */ /* 0x000fe20000000000 */
[--C-:B------:R-:W-:Y:S01]  /*3240*/  @!P5 IMAD.IADD R66, R66, 0x1, -R0.reuse ;  /* 0x000000014242d824 */ /* 0x100fe200078e0a00 */
[----:B------:R-:W-:Y:S01]  /*3250*/  IABS R84, R8 ;  /* 0x0000000800547213 */ /* 0x000fe20000000000 */
[----:B------:R-:W-:Y:S01]  /*3260*/  @!P1 IMAD.IADD R80, R80, 0x1, -R0 ;  /* 0x0000000150509824 */ /* 0x000fe200078e0a00 */
[C---:B------:R-:W-:Y:S01]  /*3270*/  ISETP.GT.U32.AND P5, PT, R0.reuse, R82, PT ;  /* 0x000000520000720c */ /* 0x040fe20003fa4070 */
[----:B------:R-:W-:Y:S01]  /*3280*/  IMAD R83, R0, R5, R83 ;  /* 0x0000000500537224 */ /* 0x000fe200078e0253 */
[----:B------:R-:W-:Y:S01]  /*3290*/  ISETP.GE.AND P1, PT, R14, RZ, PT ;  /* 0x000000ff0e00720c */ /* 0x000fe20003f26270 */
[----:B------:R-:W-:Y:S01]  /*32a0*/  @!P6 IMAD.MOV R80, RZ, RZ, -R80 ;  /* 0x000000ffff50e224 */ /* 0x000fe200078e0a50 */
[----:B------:R-:W-:Y:S01]  /*32b0*/  @!P3 IADD3 R66, -R66, RZ, RZ ;  /* 0x000000ff4242b210 */ /* 0x000fe20007ffe1ff */
[----:B------:R-:W-:Y:S01]  /*32c0*/  VIADD R14, R6, 0x37 ;  /* 0x00000037060e7836 */ /* 0x000fe20000000000 */
[----:B------:R-:W-:Y:S01]  /*32d0*/  ISETP.GT.U32.AND P6, PT, R0, R83, PT ;  /* 0x000000530000720c */ /* 0x000fe20003fc4070 */
[----:B------:R-:W-:Y:S01]  /*32e0*/  IMAD.HI.U32 R4, R3, R84, RZ ;  /* 0x0000005403047227 */ /* 0x000fe200078e00ff */
[----:B------:R-:W-:Y:S01]  /*32f0*/  @!P4 IADD3 R81, R81, -R0, RZ ;  /* 0x800000005151c210 */ /* 0x000fe20007ffe0ff */
[----:B------:R1:W-:Y:S01]  /*3300*/  STL [R1+0x2e94], R78 ;  /* 0x002e944e01007387 */ /* 0x0003e20000100800 */
[----:B------:R-:W-:Y:S01]  /*3310*/  IABS R86, R14 ;  /* 0x0000000e00567213 */ /* 0x000fe20000000000 */
[----:B------:R-:W-:Y:S01]  /*3320*/  VIADD R5, R6, 0x36 ;  /* 0x0000003606057836 */ /* 0x000fe20000000000 */
[----:B------:R-:W-:Y:S01]  /*3330*/  ISETP.GT.U32.AND P4, PT, R0, R81, PT ;  /* 0x000000510000720c */ /* 0x000fe20003f84070 */
[----:B------:R-:W-:Y:S01]  /*3340*/  @!P5 IMAD.IADD R82, R82, 0x1, -R0 ;  /* 0x000000015252d824 */ /* 0x000fe200078e0a00 */
[----:B------:R-:W-:Y:S01]  /*3350*/  ISETP.GE.AND P3, PT, R8, RZ, PT ;  /* 0x000000ff0800720c */ /* 0x000fe20003f66270 */
[----:B------:R-:W-:Y:S01]  /*3360*/  IMAD.MOV R11, RZ, RZ, -R4 ;  /* 0x000000ffff0b7224 */ /* 0x000fe200078e0a04 */
[----:B------:R-:W-:Y:S01]  /*3370*/  IABS R85, R5 ;  /* 0x0000000500557213 */ /* 0x000fe20000000000 */
[----:B------:R2:W-:Y:S01]  /*3380*/  STL [R1+0x2e98], R79 ;  /* 0x002e984f01007387 */ /* 0x0005e20000100800 */
[C---:B------:R-:W-:Y:S01]  /*3390*/  ISETP.GT.U32.AND P5, PT, R0.reuse, R82, PT ;  /* 0x000000520000720c */ /* 0x040fe20003fa4070 */
[----:B------:R-:W-:Y:S01]  /*33a0*/  @!P6 IMAD.IADD R83, R83, 0x1, -R0 ;  /* 0x000000015353e824 */ /* 0x000fe200078e0a00 */
[----:B------:R-:W-:Y:S01]  /*33b0*/  IABS R150, R19 ;  /* 0x0000001300967213 */ /* 0x000fe20000000000 */
[----:B------:R-:W-:Y:S01]  /*33c0*/  IMAD R84, R0, R11, R84 ;  /* 0x0000000b00547224 */ /* 0x000fe200078e0254 */
[----:B-1----:R-:W-:Y:S01]  /*33d0*/  IADD3 R78, R6, 0x1f3, RZ ;  /* 0x000001f3064e7810 */ /* 0x002fe20007ffe0ff */
[----:B------:R-:W-:Y:S01]  /*33e0*/  IMAD.HI.U32 R4, R3, R85, RZ ;  /* 0x0000005503047227 */ /* 0x000fe200078e00ff */
[----:B------:R-:W-:-:S02]  /*33f0*/  ISETP.GT.U32.AND P6, PT, R0, R83, PT ;  /* 0x000000530000720c */ /* 0x000fc40003fc4070 */
[----:B------:R-:W-:Y:S01]  /*3400*/  @!P4 IADD3 R81, R81, -R0, RZ ;  /* 0x800000005151c210 */ /* 0x000fe20007ffe0ff */
[----:B------:R-:W-:Y:S01]  /*3410*/  VIADD R11, R6, 0x39 ;  /* 0x00000039060b7836 */ /* 0x000fe20000000000 */
[----:B------:R-:W-:Y:S01]  /*3420*/  ISETP.GE.AND P4, PT, R5, RZ, PT ;  /* 0x000000ff0500720c */ /* 0x000fe20003f86270 */
[----:B------:R-:W-:Y:S01]  /*3430*/  IMAD.HI.U32 R5, R3, R86, RZ ;  /* 0x0000005603057227 */ /* 0x000fe200078e00ff */
[----:B------:R-:W-:Y:S02]  /*3440*/  IABS R242, R78 ;  /* 0x0000004e00f27213 */ /* 0x000fe40000000000 */
[----:B------:R-:W-:Y:S01]  /*3450*/  IABS R46, R11 ;  /* 0x0000000b002e7213 */ /* 0x000fe20000000000 */
[----:B------:R-:W-:Y:S01]  /*3460*/  @!P5 IMAD.IADD R82, R82, 0x1, -R0 ;  /* 0x000000015252d824 */ /* 0x000fe200078e0a00 */
[----:B------:R-:W-:Y:S01]  /*3470*/  IADD3 R5, -R5, RZ, RZ ;  /* 0x000000ff05057210 */ /* 0x000fe20007ffe1ff */
[----:B------:R-:W-:Y:S01]  /*3480*/  IMAD.MOV R4, RZ, RZ, -R4 ;  /* 0x000000ffff047224 */ /* 0x000fe200078e0a04 */
[----:B------:R-:W-:Y:S01]  /*3490*/  ISETP.GT.U32.AND P5, PT, R0, R84, PT ;  /* 0x000000540000720c */ /* 0x000fe20003fa4070 */
[----:B------:R-:W-:Y:S01]  /*34a0*/  @!P6 IMAD.IADD R83, R83, 0x1, -R0 ;  /* 0x000000015353e824 */ /* 0x000fe200078e0a00 */
[----:B------:R-:W-:Y:S01]  /*34b0*/  @!P0 IADD3 R82, -R82, RZ, RZ ;  /* 0x000000ff52528210 */ /* 0x000fe20007ffe1ff */
[----:B------:R-:W-:Y:S01]  /*34c0*/  IMAD R86, R0, R5, R86 ;  /* 0x0000000500567224 */ /* 0x000fe200078e0256 */
[C---:B------:R-:W-:Y:S01]  /*34d0*/  IADD3 R75, R6.reuse, 0x1f6, RZ ;  /* 0x000001f6064b7810 */ /* 0x040fe20007ffe0ff */
[----:B------:R-:W-:Y:S01]  /*34e0*/  @!P1 IMAD.MOV R83, RZ, RZ, -R83 ;  /* 0x000000ffff539224 */ /* 0x000fe200078e0a53 */
[----:B------:R-:W-:Y:S01]  /*34f0*/  IADD3 R69, R6, 0x1fd, RZ ;  /* 0x000001fd06457810 */ /* 0x000fe20007ffe0ff */
[C---:B------:R-:W-:Y:S01]  /*3500*/  IMAD R85, R0.reuse, R4, R85 ;  /* 0x0000000400557224 */ /* 0x040fe200078e0255 */
[----:B------:R-:W-:Y:S01]  /*3510*/  ISETP.GT.U32.AND P1, PT, R0, R86, PT ;  /* 0x000000560000720c */ /* 0x000fe20003f24070 */
[----:B------:R-:W-:Y:S01]  /*3520*/  IMAD.HI.U32 R5, R3, R46, RZ ;  /* 0x0000002e03057227 */ /* 0x000fe200078e00ff */
[----:B------:R-:W-:-:S02]  /*3530*/  IADD3 R4, R6, 0x38, RZ ;  /* 0x0000003806047810 */ /* 0x000fc40007ffe0ff */
[----:B------:R-:W-:Y:S01]  /*3540*/  ISETP.GT.U32.AND P0, PT, R0, R85, PT ;  /* 0x000000550000720c */ /* 0x000fe20003f04070 */
[----:B------:R-:W-:Y:S01]  /*3550*/  IMAD.MOV R5, RZ, RZ, -R5 ;  /* 0x000000ffff057224 */ /* 0x000fe200078e0a05 */
[----:B------:R-:W-:Y:S01]  /*3560*/  @!P5 IADD3 R84, R84, -R0, RZ ;  /* 0x800000005454d210 */ /* 0x000fe20007ffe0ff */
[----:B------:R-:W-:Y:S01]  /*3570*/  @!P2 IMAD.MOV R81, RZ, RZ, -R81 ;  /* 0x000000ffff51a224 */ /* 0x000fe200078e0a51 */
[----:B------:R-:W-:Y:S01]  /*3580*/  IABS R87, R4 ;  /* 0x0000000400577213 */ /* 0x000fe20000000000 */
[C---:B------:R-:W-:Y:S01]  /*3590*/  IMAD R46, R0.reuse, R5, R46 ;  /* 0x00000005002e7224 */ /* 0x040fe200078e022e */
[----:B------:R-:W-:Y:S01]  /*35a0*/  ISETP.GT.U32.AND P5, PT, R0, R84, PT ;  /* 0x000000540000720c */ /* 0x000fe20003fa4070 */
[----:B------:R-:W-:Y:S01]  /*35b0*/  IMAD.HI.U32 R5, R3, R89, RZ ;  /* 0x0000005903057227 */ /* 0x000fe200078e00ff */
[----:B------:R-:W-:Y:S02]  /*35c0*/  ISETP.GE.AND P2, PT, R14, RZ, PT ;  /* 0x000000ff0e00720c */ /* 0x000fe40003f46270 */
[----:B------:R-:W-:Y:S01]  /*35d0*/  ISETP.GE.AND P6, PT, R4, RZ, PT ;  /* 0x000000ff0400720c */ /* 0x000fe20003fc6270 */
[----:B------:R-:W-:Y:S01]  /*35e0*/  @!P1 IMAD.IADD R86, R86, 0x1, -R0 ;  /* 0x0000000156569824 */ /* 0x000fe200078e0a00 */
[----:B------:R-:W-:Y:S01]  /*35f0*/  IADD3 R5, -R5, RZ, RZ ;  /* 0x000000ff05057210 */ /* 0x000fe20007ffe1ff */
[----:B------:R-:W-:Y:S01]  /*3600*/  VIADD R14, R6, 0x3a ;  /* 0x0000003a060e7836 */ /* 0x000fe20000000000 */
[----:B------:R-:W-:Y:S01]  /*3610*/  IABS R245, R75 ;  /* 0x0000004b00f57213 */ /* 0x000fe20000000000 */
[----:B------:R-:W-:Y:S01]  /*3620*/  IMAD.HI.U32 R4, R3, R87, RZ ;  /* 0x0000005703047227 */ /* 0x000fe200078e00ff */
[----:B------:R-:W-:-:S02]  /*3630*/  ISETP.GT.U32.AND P1, PT, R0, R86, PT ;  /* 0x000000560000720c */ /* 0x000fc40003f24070 */
[----:B------:R-:W-:Y:S01]  /*3640*/  IABS R88, R14 ;  /* 0x0000000e00587213 */ /* 0x000fe20000000000 */
[--C-:B------:R-:W-:Y:S01]  /*3650*/  @!P5 IMAD.IADD R84, R84, 0x1, -R0.reuse ;  /* 0x000000015454d824 */ /* 0x100fe200078e0a00 */
[----:B------:R-:W-:Y:S01]  /*3660*/  IADD3 R8, -R4, RZ, RZ ;  /* 0x000000ff04087210 */ /* 0x000fe20007ffe1ff */
[----:B------:R-:W-:Y:S01]  /*3670*/  @!P0 IMAD.IADD R85, R85, 0x1, -R0 ;  /* 0x0000000155558824 */ /* 0x000fe200078e0a00 */
[----:B------:R-:W-:Y:S01]  /*3680*/  ISETP.GE.AND P5, PT, R11, RZ, PT ;  /* 0x000000ff0b00720c */ /* 0x000fe20003fa6270 */
[----:B------:R-:W-:Y:S01]  /*3690*/  @!P3 IMAD.MOV R84, RZ, RZ, -R84 ;  /* 0x000000ffff54b224 */ /* 0x000fe200078e0a54 */
[C---:B------:R-:W-:Y:S01]  /*36a0*/  ISETP.GT.U32.AND P3, PT, R0.reuse, R46, PT ;  /* 0x0000002e0000720c */ /* 0x040fe20003f64070 */
[C---:B------:R-:W-:Y:S01]  /*36b0*/  IMAD R89, R0.reuse, R5, R89 ;  /* 0x0000000500597224 */ /* 0x040fe200078e0259 */
[----:B------:R-:W-:Y:S01]  /*36c0*/  ISETP.GT.U32.AND P0, PT, R0, R85, PT ;  /* 0x000000550000720c */ /* 0x000fe20003f04070 */
[----:B------:R-:W-:-:S04]  /*36d0*/  IMAD.HI.U32 R4, R3, R88, RZ ;  /* 0x0000005803047227 */ /* 0x000fc800078e00ff */
[--C-:B------:R-:W-:Y:S01]  /*36e0*/  @!P1 IMAD.IADD R86, R86, 0x1, -R0.reuse ;  /* 0x0000000156569824 */ /* 0x100fe200078e0a00 */
[----:B------:R-:W-:Y:S01]  /*36f0*/  IADD3 R11, -R4, RZ, RZ ;  /* 0x000000ff040b7210 */ /* 0x000fe20007ffe1ff */
[----:B------:R-:W-:Y:S01]  /*3700*/  IMAD R87, R0, R8, R87 ;  /* 0x0000000800577224 */ /* 0x000fe200078e0257 */
[----:B------:R-:W-:Y:S01]  /*3710*/  IADD3 R8, R6, 0x3c, RZ ;  /* 0x0000003c06087810 */ /* 0x000fe20007ffe0ff */
[----:B------:R-:W-:Y:S01]  /*3720*/  IMAD.HI.U32 R49, R3, R43, RZ ;  /* 0x0000002b03317227 */ /* 0x000fe200078e00ff */
[----:B------:R-:W-:Y:S02]  /*3730*/  @!P2 IADD3 R86, -R86, RZ, RZ ;  /* 0x000000ff5656a210 */ /* 0x000fe40007ffe1ff */
[----:B------:R-:W-:Y:S01]  /*3740*/  ISETP.GT.U32.AND P2, PT, R0, R89, PT ;  /* 0x000000590000720c */ /* 0x000fe20003f44070 */
[--C-:B------:R-:W-:Y:S01]  /*3750*/  @!P3 IMAD.IADD R46, R46, 0x1, -R0.reuse ;  /* 0x000000012e2eb824 */ /* 0x100fe200078e0a00 */
[----:B------:R-:W-:Y:S01]  /*3760*/  IABS R90, R8 ;  /* 0x00000008005a7213 */ /* 0x000fe20000000000 */
[----:B------:R-:W-:Y:S01]  /*3770*/  @!P0 IMAD.IADD R85, R85, 0x1, -R0 ;  /* 0x0000000155558824 */ /* 0x000fe200078e0a00 */
[C---:B------:R-:W-:Y:S01]  /*3780*/  ISETP.GT.U32.AND P0, PT, R0.reuse, R87, PT ;  /* 0x000000570000720c */ /* 0x040fe20003f04070 */
[C---:B------:R-:W-:Y:S01]  /*3790*/  IMAD R88, R0.reuse, R11, R88 ;  /* 0x0000000b00587224 */ /* 0x040fe200078e0258 */
[----:B------:R-:W-:Y:S01]  /*37a0*/  ISETP.GT.U32.AND P3, PT, R0, R46, PT ;  /* 0x0000002e0000720c */ /* 0x000fe20003f64070 */
[----:B------:R-:W-:-:S03]  /*37b0*/  IMAD.HI.U32 R4, R3, R90, RZ ;  /* 0x0000005a03047227 */ /* 0x000fc600078e00ff */
[----:B------:R-:W-:Y:S01]  /*37c0*/  ISETP.GT.U32.AND P1, PT, R0, R88, PT ;  /* 0x000000580000720c */ /* 0x000fe20003f24070 */
[----:B------:R-:W-:Y:S02]  /*37d0*/  VIADD R11, R6, 0x3d ;  /* 0x0000003d060b7836 */ /* 0x000fe40000000000 */
[----:B------:R-:W-:Y:S02]  /*37e0*/  IMAD.MOV R5, RZ, RZ, -R4 ;  /* 0x000000ffff057224 */ /* 0x000fe400078e0a04 */
[----:B------:R-:W-:Y:S01]  /*37f0*/  @!P2 IMAD.IADD R89, R89, 0x1, -R0 ;  /* 0x000000015959a824 */ /* 0x000fe200078e0a00 */
[----:B------:R-:W-:Y:S01]  /*3800*/  IABS R91, R11 ;  /* 0x0000000b005b7213 */ /* 0x000fe20000000000 */
[----:B------:R-:W-:Y:S02]  /*3810*/  IMAD R90, R0, R5, R90 ;  /* 0x00000005005a7224 */ /* 0x000fe400078e025a */
[----:B------:R-:W-:Y:S01]  /*3820*/  @!P3 IMAD.IADD R46, R46, 0x1, -R0 ;  /* 0x000000012e2eb824 */ /* 0x000fe200078e0a00 */
[C---:B------:R-:W-:Y:S01]  /*3830*/  ISETP.GT.U32.AND P2, PT, R0.reuse, R89, PT ;  /* 0x000000590000720c */ /* 0x040fe20003f44070 */
[----:B------:R-:W-:Y:S01]  /*3840*/  IMAD.HI.U32 R4, R3, R91, RZ ;  /* 0x0000005b03047227 */ /* 0x000fe200078e00ff */
[----:B------:R-:W-:-:S02]  /*3850*/  ISETP.GT.U32.AND P3, PT, R0, R90, PT ;  /* 0x0000005a0000720c */ /* 0x000fc40003f64070 */
[----:B------:R-:W-:Y:S01]  /*3860*/  @!P1 IADD3 R88, R88, -R0, RZ ;  /* 0x8000000058589210 */ /* 0x000fe20007ffe0ff */
[----:B------:R-:W-:Y:S02]  /*3870*/  @!P0 IMAD.IADD R87, R87, 0x1, -R0 ;  /* 0x0000000157578824 */ /* 0x000fe400078e0a00 */
[----:B------:R-:W-:Y:S01]  /*3880*/  @!P4 IMAD.MOV R85, RZ, RZ, -R85 ;  /* 0x000000ffff55c224 */ /* 0x000fe200078e0a55 */
[----:B------:R-:W-:Y:S01]  /*3890*/  ISETP.GE.AND P4, PT, R14, RZ, PT ;  /* 0x000000ff0e00720c */ /* 0x000fe20003f86270 */
[----:B------:R-:W-:Y:S01]  /*38a0*/  IMAD.MOV R4, RZ, RZ, -R4 ;  /* 0x000000ffff047224 */ /* 0x000fe200078e0a04 */
[----:B------:R-:W-:Y:S01]  /*38b0*/  IADD3 R14, R6, 0x3e, RZ ;  /* 0x0000003e060e7810 */ /* 0x000fe20007ffe0ff */
[----:B------:R-:W-:Y:S01]  /*38c0*/  @!P5 IMAD.MOV R46, RZ, RZ, -R46 ;  /* 0x000000ffff2ed224 */ /* 0x000fe200078e0a2e */
[C---:B------:R-:W-:Y:S01]  /*38d0*/  ISETP.GT.U32.AND P0, PT, R0.reuse, R87, PT ;  /* 0x000000570000720c */ /* 0x040fe20003f04070 */
[C---:B------:R-:W-:Y:S01]  /*38e0*/  IMAD R91, R0.reuse, R4, R91 ;  /* 0x00000004005b7224 */ /* 0x040fe200078e025b */
[----:B------:R-:W-:Y:S01]  /*38f0*/  IABS R92, R14 ;  /* 0x0000000e005c7213 */ /* 0x000fe20000000000 */
[--C-:B------:R-:W-:Y:S01]  /*3900*/  @!P2 IMAD.IADD R89, R89, 0x1, -R0.reuse ;  /* 0x000000015959a824 */ /* 0x100fe200078e0a00 */
[----:B------:R-:W-:Y:S01]  /*3910*/  ISETP.GT.U32.AND P1, PT, R0, R88, PT ;  /* 0x000000580000720c */ /* 0x000fe20003f24070 */
[----:B------:R-:W-:Y:S01]  /*3920*/  @!P3 IMAD.IADD R90, R90, 0x1, -R0 ;  /* 0x000000015a5ab824 */ /* 0x000fe200078e0a00 */
[----:B------:R-:W-:Y:S01]  /*3930*/  ISETP.GT.U32.AND P2, PT, R0, R91, PT ;  /* 0x0000005b0000720c */ /* 0x000fe20003f44070 */
[----:B------:R-:W-:Y:S01]  /*3940*/  IMAD.HI.U32 R5, R3, R92, RZ ;  /* 0x0000005c03057227 */ /* 0x000fe200078e00ff */
[----:B------:R-:W-:-:S02]  /*3950*/  IADD3 R4, R6, 0x3f, RZ ;  /* 0x0000003f06047810 */ /* 0x000fc40007ffe0ff */
[----:B------:R-:W-:Y:S01]  /*3960*/  ISETP.GT.U32.AND P3, PT, R0, R90, PT ;  /* 0x0000005a0000720c */ /* 0x000fe20003f64070 */
[C---:B------:R-:W-:Y:S01]  /*3970*/  VIADD R252, R6.reuse, 0x1ed ;  /* 0x000001ed06fc7836 */ /* 0x040fe20000000000 */
[----:B------:R-:W-:Y:S01]  /*3980*/  IADD3 R5, -R5, RZ, RZ ;  /* 0x000000ff05057210 */ /* 0x000fe20007ffe1ff */
[--C-:B------:R-:W-:Y:S01]  /*3990*/  @!P0 IMAD.IADD R87, R87, 0x1, -R0.reuse ;  /* 0x0000000157578824 */ /* 0x100fe200078e0a00 */
[----:B------:R-:W-:Y:S01]  /*39a0*/  ISETP.GE.AND P0, PT, R15, RZ, PT ;  /* 0x000000ff0f00720c */ /* 0x000fe20003f06270 */
[----:B------:R-:W-:Y:S01]  /*39b0*/  VIADD R15, R6, 0x44 ;  /* 0x00000044060f7836 */ /* 0x000fe20000000000 */
[----:B------:R-:W-:Y:S01]  /*39c0*/  IABS R93, R4 ;  /* 0x00000004005d7213 */ /* 0x000fe20000000000 */
[----:B------:R-:W-:Y:S01]  /*39d0*/  @!P1 IMAD.IADD R88, R88, 0x1, -R0 ;  /* 0x0000000158589824 */ /* 0x000fe200078e0a00 */
[----:B------:R-:W-:Y:S01]  /*39e0*/  @!P6 IADD3 R87, -R87, RZ, RZ ;  /* 0x000000ff5757e210 */ /* 0x000fe20007ffe1ff */
[----:B------:R-:W-:Y:S01]  /*39f0*/  IMAD R92, R0, R5, R92 ;  /* 0x00000005005c7224 */ /* 0x000fe200078e025c */
[----:B------:R-:W-:Y:S01]  /*3a00*/  ISETP.GE.AND P6, PT, R8, RZ, PT ;  /* 0x000000ff0800720c */ /* 0x000fe20003fc6270 */
[----:B------:R-:W-:Y:S01]  /*3a10*/  VIADD R5, R6, 0x40 ;  /* 0x0000004006057836 */ /* 0x000fe20000000000 */
[----:B------:R-:W-:Y:S01]  /*3a20*/  @!P4 IADD3 R88, -R88, RZ, RZ ;  /* 0x000000ff5858c210 */ /* 0x000fe20007ffe1ff */
[----:B------:R-:W-:Y:S01]  /*3a30*/  @!P2 IMAD.IADD R91, R91, 0x1, -R0 ;  /* 0x000000015b5ba824 */ /* 0x000fe200078e0a00 */
[----:B------:R-:W-:Y:S01]  /*3a40*/  ISETP.GE.AND P4, PT, R4, RZ, PT ;  /* 0x000000ff0400720c */ /* 0x000fe20003f86270 */
[----:B------:R-:W-:Y:S01]  /*3a50*/  IMAD.HI.U32 R4, R3, R93, RZ ;  /* 0x0000005d03047227 */ /* 0x000fe200078e00ff */
[----:B------:R-:W-:-:S02]  /*3a60*/  IABS R94, R5 ;  /* 0x00000005005e7213 */ /* 0x000fc40000000000 */
[----:B------:R-:W-:Y:S01]  /*3a70*/  ISETP.GT.U32.AND P2, PT, R0, R91, PT ;  /* 0x0000005b0000720c */ /* 0x000fe20003f44070 */
[----:B------:R-:W-:Y:S01]  /*3a80*/  @!P3 IMAD.IADD R90, R90, 0x1, -R0 ;  /* 0x000000015a5ab824 */ /* 0x000fe200078e0a00 */
[----:B------:R-:W-:Y:S01]  /*3a90*/  ISETP.GT.U32.AND P3, PT, R0, R92, PT ;  /* 0x0000005c0000720c */ /* 0x000fe20003f64070 */
[----:B------:R-:W-:Y:S01]  /*3aa0*/  @!P0 IMAD.MOV R89, RZ, RZ, -R89 ;  /* 0x000000ffff598224 */ /* 0x000fe200078e0a59 */
[----:B------:R-:W-:Y:S01]  /*3ab0*/  ISETP.GE.AND P0, PT, R5, RZ, PT ;  /* 0x000000ff0500720c */ /* 0x000fe20003f06270 */
[----:B------:R-:W-:Y:S01]  /*3ac0*/  IMAD.HI.U32 R5, R3, R94, RZ ;  /* 0x0000005e03057227 */ /* 0x000fe200078e00ff */
[----:B------:R-:W-:Y:S02]  /*3ad0*/  IADD3 R4, -R4, RZ, RZ ;  /* 0x000000ff04047210 */ /* 0x000fe40007ffe1ff */
[----:B------:R-:W-:Y:S01]  /*3ae0*/  @!P6 IADD3 R90, -R90, RZ, RZ ;  /* 0x000000ff5a5ae210 */ /* 0x000fe20007ffe1ff */
[----:B------:R-:W-:Y:S01]  /*3af0*/  IMAD.MOV R5, RZ, RZ, -R5 ;  /* 0x000000ffff057224 */ /* 0x000fe200078e0a05 */
[----:B------:R-:W-:Y:S01]  /*3b00*/  IADD3 R8, R6, 0x41, RZ ;  /* 0x0000004106087810 */ /* 0x000fe20007ffe0ff */
[----:B------:R-:W-:Y:S01]  /*3b10*/  IMAD R93, R0, R4, R93 ;  /* 0x00000004005d7224 */ /* 0x000fe200078e025d */
[----:B------:R-:W-:Y:S01]  /*3b20*/  ISETP.GE.AND P1, PT, R14, RZ, PT ;  /* 0x000000ff0e00720c */ /* 0x000fe20003f26270 */
[----:B------:R-:W-:Y:S01]  /*3b30*/  IMAD R94, R0, R5, R94 ;  /* 0x00000005005e7224 */ /* 0x000fe200078e025e */
[----:B------:R-:W-:Y:S01]  /*3b40*/  @!P2 IADD3 R91, R91, -R0, RZ ;  /* 0x800000005b5ba210 */ /* 0x000fe20007ffe0ff */
[----:B------:R-:W-:Y:S01]  /*3b50*/  @!P3 IMAD.IADD R92, R92, 0x1, -R0 ;  /* 0x000000015c5cb824 */ /* 0x000fe200078e0a00 */
[----:B------:R-:W-:Y:S01]  /*3b60*/  ISETP.GT.U32.AND P2, PT, R0, R93, PT ;  /* 0x0000005d0000720c */ /* 0x000fe20003f44070 */
[----:B------:R-:W-:Y:S01]  /*3b70*/  VIADD R14, R6, 0x42 ;  /* 0x00000042060e7836 */ /* 0x000fe20000000000 */
[----:B------:R-:W-:Y:S01]  /*3b80*/  ISETP.GT.U32.AND P6, PT, R0, R94, PT ;  /* 0x0000005e0000720c */ /* 0x000fe20003fc4070 */
[----:B--2---:R-:W-:Y:S01]  /*3b90*/  VIADD R79, R6, 0x1ee ;  /* 0x000001ee064f7836 */ /* 0x004fe20000000000 */
[----:B------:R-:W-:Y:S01]  /*3ba0*/  ISETP.GT.U32.AND P3, PT, R0, R92, PT ;  /* 0x0000005c0000720c */ /* 0x000fe20003f64070 */
[C---:B------:R-:W-:Y:S01]  /*3bb0*/  VIADD R77, R6.reuse, 0x1f4 ;  /* 0x000001f4064d7836 */ /* 0x040fe20000000000 */
[----:B------:R-:W-:Y:S01]  /*3bc0*/  IABS R64, R8 ;  /* 0x0000000800407213 */ /* 0x000fe20000000000 */
[C---:B------:R-:W-:Y:S01]  /*3bd0*/  VIADD R76, R6.reuse, 0x1f5 ;  /* 0x000001f5064c7836 */ /* 0x040fe20000000000 */
[----:B------:R-:W-:Y:S01]  /*3be0*/  IABS R95, R14 ;  /* 0x0000000e005f7213 */ /* 0x000fe20000000000 */
[----:B------:R-:W-:Y:S01]  /*3bf0*/  VIADD R74, R6, 0x1f7 ;  /* 0x000001f7064a7836 */ /* 0x000fe20000000000 */
[----:B------:R-:W-:Y:S01]  /*3c00*/  ISETP.GE.AND P5, PT, R11, RZ, PT ;  /* 0x000000ff0b00720c */ /* 0x000fe20003fa6270 */
[----:B------:R-:W-:Y:S01]  /*3c10*/  IMAD.HI.U32 R4, R3, R64, RZ ;  /* 0x0000004003047227 */ /* 0x000fe200078e00ff */
[----:B------:R-:W-:-:S02]  /*3c20*/  IABS R97, R15 ;  /* 0x0000000f00617213 */ /* 0x000fc40000000000 */
[----:B------:R-:W-:Y:S01]  /*3c30*/  IABS R243, R77 ;  /* 0x0000004d00f37213 */ /* 0x000fe20000000000 */
[--C-:B------:R-:W-:Y:S01]  /*3c40*/  @!P2 IMAD.IADD R93, R93, 0x1, -R0.reuse ;  /* 0x000000015d5da824 */ /* 0x100fe200078e0a00 */
[----:B------:R-:W-:Y:S01]  /*3c50*/  @!P6 IADD3 R94, R94, -R0, RZ ;  /* 0x800000005e5ee210 */ /* 0x000fe20007ffe0ff */
[----:B------:R-:W-:Y:S01]  /*3c60*/  @!P3 IMAD.IADD R92, R92, 0x1, -R0 ;  /* 0x000000015c5cb824 */ /* 0x000fe200078e0a00 */
[----:B------:R-:W-:Y:S01]  /*3c70*/  ISETP.GE.AND P3, PT, R14, RZ, PT ;  /* 0x000000ff0e00720c */ /* 0x000fe20003f66270 */
[----:B------:R-:W-:Y:S01]  /*3c80*/  IMAD.HI.U32 R5, R3, R95, RZ ;  /* 0x0000005f03057227 */ /* 0x000fe200078e00ff */
[C---:B------:R-:W-:Y:S02]  /*3c90*/  ISETP.GT.U32.AND P2, PT, R0.reuse, R93, PT ;  /* 0x0000005d0000720c */ /* 0x040fe40003f44070 */
[----:B------:R-:W-:Y:S01]  /*3ca0*/  ISETP.GT.U32.AND P6, PT, R0, R94, PT ;  /* 0x0000005e0000720c */ /* 0x000fe20003fc4070 */
[----:B------:R-:W-:Y:S01]  /*3cb0*/  IMAD.MOV R11, RZ, RZ, -R4 ;  /* 0x000000ffff0b7224 */ /* 0x000fe200078e0a04 */
[----:B------:R-:W-:Y:S01]  /*3cc0*/  IADD3 R14, R6, 0x43, RZ ;  /* 0x00000043060e7810 */ /* 0x000fe20007ffe0ff */
[----:B------:R-:W-:Y:S01]  /*3cd0*/  IMAD.MOV R5, RZ, RZ, -R5 ;  /* 0x000000ffff057224 */ /* 0x000fe200078e0a05 */
[----:B------:R-:W-:Y:S01]  /*3ce0*/  IABS R246, R74 ;  /* 0x0000004a00f67213 */ /* 0x000fe20000000000 */
[C---:B------:R-:W-:Y:S01]  /*3cf0*/  IMAD R64, R0.reuse, R11, R64 ;  /* 0x0000000b00407224 */ /* 0x040fe200078e0240 */
[----:B------:R-:W-:Y:S01]  /*3d00*/  IABS R96, R14 ;  /* 0x0000000e00607213 */ /* 0x000fe20000000000 */
[----:B------:R-:W-:-:S02]  /*3d10*/  IMAD R95, R0, R5, R95 ;  /* 0x00000005005f7224 */ /* 0x000fc400078e025f */
[----:B------:R-:W-:-:S04]  /*3d20*/  IMAD.HI.U32 R5, R3, R98, RZ ;  /* 0x0000006203057227 */ /* 0x000fc800078e00ff */
[----:B------:R-:W-:Y:S01]  /*3d30*/  IMAD.HI.U32 R4, R3, R96, RZ ;  /* 0x0000006003047227 */ /* 0x000fe200078e00ff */
[----:B------:R-:W-:Y:S02]  /*3d40*/  @!P6 IADD3 R94, R94, -R0, RZ ;  /* 0x800000005e5ee210 */ /* 0x000fe40007ffe0ff */
[C---:B------:R-:W-:Y:S01]  /*3d50*/  ISETP.GT.U32.AND P6, PT, R0.reuse, R95, PT ;  /* 0x0000005f0000720c */ /* 0x040fe20003fc4070 */
[----:B------:R-:W-:Y:S01]  /*3d60*/  @!P2 IMAD.IADD R93, R93, 0x1, -R0 ;  /* 0x000000015d5da824 */ /* 0x000fe200078e0a00 */
[----:B------:R-:W-:Y:S01]  /*3d70*/  ISETP.GT.U32.AND P2, PT, R0, R64, PT ;  /* 0x000000400000720c */ /* 0x000fe20003f44070 */
[----:B------:R-:W-:Y:S02]  /*3d80*/  IMAD.MOV R11, RZ, RZ, -R4 ;  /* 0x000000ffff0b7224 */ /* 0x000fe400078e0a04 */
[----:B------:R-:W-:Y:S01]  /*3d90*/  IMAD.HI.U32 R4, R3, R97, RZ ;  /* 0x0000006103047227 */ /* 0x000fe200078e00ff */
[----:B------:R-:W-:-:S03]  /*3da0*/  @!P4 IADD3 R93, -R93, RZ, RZ ;  /* 0x000000ff5d5dc210 */ /* 0x000fc60007ffe1ff */
[----:B------:R-:W-:Y:S02]  /*3db0*/  IMAD R96, R0, R11, R96 ;  /* 0x0000000b00607224 */ /* 0x000fe400078e0260 */
[----:B------:R-:W-:Y:S02]  /*3dc0*/  IMAD.MOV R11, RZ, RZ, -R4 ;  /* 0x000000ffff0b7224 */ /* 0x000fe400078e0a04 */
[-C--:B------:R-:W-:Y:S01]  /*3dd0*/  @!P6 IADD3 R95, R95, -R0.reuse, RZ ;  /* 0x800000005f5fe210 */ /* 0x080fe20007ffe0ff */
[----:B------:R-:W-:Y:S01]  /*3de0*/  IMAD.MOV R5, RZ, RZ, -R5 ;  /* 0x000000ffff057224 */ /* 0x000fe200078e0a05 */
[----:B------:R-:W-:Y:S01]  /*3df0*/  @!P2 IADD3 R64, R64, -R0, RZ ;  /* 0x800000004040a210 */ /* 0x000fe20007ffe0ff */
[C---:B------:R-:W-:Y:S01]  /*3e00*/  IMAD R97, R0.reuse, R11, R97 ;  /* 0x0000000b00617224 */ /* 0x040fe200078e0261 */
[----:B------:R-:W-:Y:S01]  /*3e10*/  ISETP.GT.U32.AND P2, PT, R0, R96, PT ;  /* 0x000000600000720c */ /* 0x000fe20003f44070 */
[----:B------:R-:W-:-:S03]  /*3e20*/  IMAD.HI.U32 R4, R3, R100, RZ ;  /* 0x0000006403047227 */ /* 0x000fc600078e00ff */
[C---:B------:R-:W-:Y:S01]  /*3e30*/  ISETP.GT.U32.AND P6, PT, R0.reuse, R97, PT ;  /* 0x000000610000720c */ /* 0x040fe20003fc4070 */
[----:B------:R-:W-:Y:S02]  /*3e40*/  IMAD R98, R0, R5, R98 ;  /* 0x0000000500627224 */ /* 0x000fe400078e0262 */
[----:B------:R-:W-:Y:S02]  /*3e50*/  IMAD.MOV R5, RZ, RZ, -R4 ;  /* 0x000000ffff057224 */ /* 0x000fe400078e0a04 */
[----:B------:R-:W-:Y:S01]  /*3e60*/  @!P5 IMAD.MOV R91, RZ, RZ, -R91 ;  /* 0x000000ffff5bd224 */ /* 0x000fe200078e0a5b */
[----:B------:R-:W-:Y:S01]  /*3e70*/  ISETP.GE.AND P5, PT, R8, RZ, PT ;  /* 0x000000ff0800720c */ /* 0x000fe20003fa6270 */
[----:B------:R-:W-:Y:S02]  /*3e80*/  IMAD.HI.U32 R8, R3, R99, RZ ;  /* 0x0000006303087227 */ /* 0x000fe400078e00ff */
[----:B------:R-:W-:Y:S02]  /*3e90*/  @!P2 IADD3 R96, R96, -R0, RZ ;  /* 0x800000006060a210 */ /* 0x000fe40007ffe0ff */
[C---:B------:R-:W-:Y:S01]  /*3ea0*/  IMAD R100, R0.reuse, R5, R100 ;  /* 0x0000000500647224 */ /* 0x040fe200078e0264 */
[C---:B------:R-:W-:Y:S01]  /*3eb0*/  ISETP.GT.U32.AND P2, PT, R0.reuse, R64, PT ;  /* 0x000000400000720c */ /* 0x040fe20003f44070 */
[----:B------:R-:W-:Y:S01]  /*3ec0*/  @!P6 IMAD.IADD R97, R97, 0x1, -R0 ;  /* 0x000000016161e824 */ /* 0x000fe200078e0a00 */
[C---:B------:R-:W-:Y:S01]  /*3ed0*/  ISETP.GT.U32.AND P6, PT, R0.reuse, R96, PT ;  /* 0x000000600000720c */ /* 0x040fe20003fc4070 */
[----:B------:R-:W-:Y:S01]  /*3ee0*/  @!P0 IMAD.MOV R94, RZ, RZ, -R94 ;  /* 0x000000ffff5e8224 */ /* 0x000fe200078e0a5e */
[C---:B------:R-:W-:Y:S01]  /*3ef0*/  ISETP.GT.U32.AND P0, PT, R0.reuse, R98, PT ;  /* 0x000000620000720c */ /* 0x040fe20003f04070 */
[----:B------:R-:W-:Y:S01]  /*3f00*/  IMAD.MOV R8, RZ, RZ, -R8 ;  /* 0x000000ffff087224 */ /* 0x000fe200078e0a08 */
[----:B------:R-:W-:Y:S01]  /*3f10*/  ISETP.GT.U32.AND P4, PT, R0, R97, PT ;  /* 0x000000610000720c */ /* 0x000fe20003f84070 */
[----:B------:R-:W-:-:S02]  /*3f20*/  VIADD R11, R6, 0x49 ;  /* 0x00000049060b7836 */ /* 0x000fc40000000000 */
[----:B------:R-:W-:Y:S01]  /*3f30*/  @!P1 IMAD.MOV R92, RZ, RZ, -R92 ;  /* 0x000000ffff5c9224 */ /* 0x000fe200078e0a5c */
[C---:B------:R-:W-:Y:S01]  /*3f40*/  ISETP.GT.U32.AND P1, PT, R0.reuse, R95, PT ;  /* 0x0000005f0000720c */ /* 0x040fe20003f24070 */
[----:B------:R-:W-:Y:S01]  /*3f50*/  IMAD R99, R0, R8, R99 ;  /* 0x0000000800637224 */ /* 0x000fe200078e0263 */
[----:B------:R-:W-:Y:S01]  /*3f60*/  IABS R67, R11 ;  /* 0x0000000b00437213 */ /* 0x000fe20000000000 */
[----:B------:R-:W-:Y:S02]  /*3f70*/  VIADD R8, R6, 0x48 ;  /* 0x0000004806087836 */ /* 0x000fe40000000000 */
[--C-:B------:R-:W-:Y:S01]  /*3f80*/  @!P6 IMAD.IADD R96, R96, 0x1, -R0.reuse ;  /* 0x000000016060e824 */ /* 0x100fe200078e0a00 */
[----:B------:R-:W-:Y:S01]  /*3f90*/  ISETP.GT.U32.AND P6, PT, R0, R100, PT ;  /* 0x000000640000720c */ /* 0x000fe20003fc4070 */
[----:B------:R-:W-:Y:S01]  /*3fa0*/  @!P2 IMAD.IADD R64, R64, 0x1, -R0 ;  /* 0x000000014040a824 */ /* 0x000fe200078e0a00 */
[----:B------:R-:W-:Y:S01]  /*3fb0*/  IABS R101, R8 ;  /* 0x0000000800657213 */ /* 0x000fe20000000000 */
[----:B------:R-:W-:Y:S01]  /*3fc0*/  IMAD.HI.U32 R5, R3, R67, RZ ;  /* 0x0000004303057227 */ /* 0x000fe200078e00ff */
[----:B------:R-:W-:-:S02]  /*3fd0*/  ISETP.GT.U32.AND P2, PT, R0, R99, PT ;  /* 0x000000630000720c */ /* 0x000fc40003f44070 */
[----:B------:R-:W-:Y:S01]  /*3fe0*/  @!P5 IADD3 R64, -R64, RZ, RZ ;  /* 0x000000ff4040d210 */ /* 0x000fe20007ffe1ff */
[--C-:B------:R-:W-:Y:S01]  /*3ff0*/  @!P0 IMAD.IADD R98, R98, 0x1, -R0.reuse ;  /* 0x0000000162628824 */ /* 0x100fe200078e0a00 */
[----:B------:R-:W-:Y:S01]  /*4000*/  @!P1 IADD3 R95, R95, -R0, RZ ;  /* 0x800000005f5f9210 */ /* 0x000fe20007ffe0ff */
[----:B------:R-:W-:Y:S01]  /*4010*/  IMAD.HI.U32 R4, R3, R101, RZ ;  /* 0x0000006503047227 */ /* 0x000fe200078e00ff */
[----:B------:R-:W-:Y:S02]  /*4020*/  ISETP.GE.AND P1, PT, R14, RZ, PT ;  /* 0x000000ff0e00720c */ /* 0x000fe40003f26270 */
[----:B------:R-:W-:Y:S01]  /*4030*/  ISETP.GT.U32.AND P5, PT, R0, R98, PT ;  /* 0x000000620000720c */ /* 0x000fe20003fa4070 */
[----:B------:R-:W-:Y:S01]  /*4040*/  IMAD.MOV R5, RZ, RZ, -R5 ;  /* 0x000000ffff057224 */ /* 0x000fe200078e0a05 */
[----:B------:R-:W-:Y:S01]  /*4050*/  IADD3 R4, -R4, RZ, RZ ;  /* 0x000000ff04047210 */ /* 0x000fe20007ffe1ff */
[--C-:B------:R-:W-:Y:S01]  /*4060*/  @!P6 IMAD.IADD R100, R100, 0x1, -R0.reuse ;  /* 0x000000016464e824 */ /* 0x100fe200078e0a00 */
[----:B------:R-:W-:Y:S01]  /*4070*/  ISETP.GE.AND P0, PT, R16, RZ, PT ;  /* 0x000000ff1000720c */ /* 0x000fe20003f06270 */
[--C-:B------:R-:W-:Y:S01]  /*4080*/  @!P4 IMAD.IADD R97, R97, 0x1, -R0.reuse ;  /* 0x000000016161c824 */ /* 0x100fe200078e0a00 */
[----:B------:R-:W-:Y:S01]  /*4090*/  ISETP.GE.AND P4, PT, R15, RZ, PT ;  /* 0x000000ff0f00720c */ /* 0x000fe20003f86270 */
[C---:B------:R-:W-:Y:S01]  /*40a0*/  IMAD R67, R0.reuse, R5, R67 ;  /* 0x0000000500437224 */ /* 0x040fe200078e0243 */
[----:B------:R-:W-:Y:S01]  /*40b0*/  ISETP.GT.U32.AND P6, PT, R0, R100, PT ;  /* 0x000000640000720c */ /* 0x000fe20003fc4070 */
[----:B------:R-:W-:Y:S01]  /*40c0*/  VIADD R5, R6, 0x4a ;  /* 0x0000004a06057836 */ /* 0x000fe20000000000 */
[----:B------:R-:W-:Y:S01]  /*40d0*/  @!P2 IADD3 R99, R99, -R0, RZ ;  /* 0x800000006363a210 */ /* 0x000fe20007ffe0ff */
[----:B------:R-:W-:Y:S01]  /*40e0*/  IMAD R101, R0, R4, R101 ;  /* 0x0000000400657224 */ /* 0x000fe200078e0265 */
[----:B------:R-:W-:Y:S01]  /*40f0*/  @!P1 IADD3 R96, -R96, RZ, RZ ;  /* 0x000000ff60609210 */ /* 0x000fe20007ffe1ff */
[----:B------:R-:W-:Y:S01]  /*4100*/  @!P5 IMAD.IADD R98, R98, 0x1, -R0 ;  /* 0x000000016262d824 */ /* 0x000fe200078e0a00 */
[----:B------:R-:W-:Y:S01]  /*4110*/  IABS R102, R5 ;  /* 0x0000000500667213 */ /* 0x000fe20000000000 */
[----:B------:R-:W-:Y:S01]  /*4120*/  @!P3 IMAD.MOV R95, RZ, RZ, -R95 ;  /* 0x000000ffff5fb224 */ /* 0x000fe200078e0a5f */
[----:B------:R-:W-:Y:S01]  /*4130*/  ISETP.GT.U32.AND P1, PT, R0, R101, PT ;  /* 0x000000650000720c */ /* 0x000fe20003f24070 */
[----:B------:R-:W-:Y:S01]  /*4140*/  VIADD R14, R6, 0x4b ;  /* 0x0000004b060e7836 */ /* 0x000fe20000000000 */
[----:B------:R-:W-:Y:S01]  /*4150*/  ISETP.GT.U32.AND P5, PT, R0, R67, PT ;  /* 0x000000430000720c */ /* 0x000fe20003fa4070 */
[----:B------:R-:W-:Y:S01]  /*4160*/  @!P4 IMAD.MOV R97, RZ, RZ, -R97 ;  /* 0x000000ffff61c224 */ /* 0x000fe200078e0a61 */
[----:B------:R-:W-:Y:S01]  /*4170*/  ISETP.GE.AND P4, PT, R18, RZ, PT ;  /* 0x000000ff1200720c */ /* 0x000fe20003f86270 */
[----:B------:R-:W-:Y:S01]  /*4180*/  IMAD.HI.U32 R4, R3, R102, RZ ;  /* 0x0000006603047227 */ /* 0x000fe200078e00ff */
[----:B------:R-:W-:-:S02]  /*4190*/  ISETP.GT.U32.AND P3, PT, R0, R99, PT ;  /* 0x000000630000720c */ /* 0x000fc40003f64070 */
[----:B------:R-:W-:Y:S01]  /*41a0*/  ISETP.GE.AND P2, PT, R17, RZ, PT ;  /* 0x000000ff1100720c */ /* 0x000fe20003f46270 */
[----:B------:R-:W-:Y:S01]  /*41b0*/  @!P6 IMAD.IADD R100, R100, 0x1, -R0 ;  /* 0x000000016464e824 */ /* 0x000fe200078e0a00 */
[----:B------:R-:W-:Y:S01]  /*41c0*/  ISETP.GE.AND P6, PT, R11, RZ, PT ;  /* 0x000000ff0b00720c */ /* 0x000fe20003fc6270 */
[----:B------:R-:W-:Y:S01]  /*41d0*/  @!P0 IMAD.MOV R98, RZ, RZ, -R98 ;  /* 0x000000ffff628224 */ /* 0x000fe200078e0a62 */
[----:B------:R-:W-:Y:S01]  /*41e0*/  IADD3 R11, -R4, RZ, RZ ;  /* 0x000000ff040b7210 */ /* 0x000fe20007ffe1ff */
[--C-:B------:R-:W-:Y:S01]  /*41f0*/  @!P1 IMAD.IADD R101, R101, 0x1, -R0.reuse ;  /* 0x0000000165659824 */ /* 0x100fe200078e0a00 */
[----:B------:R-:W-:Y:S01]  /*4200*/  IABS R103, R14 ;  /* 0x0000000e00677213 */ /* 0x000fe20000000000 */
[----:B------:R-:W-:Y:S01]  /*4210*/  @!P5 IMAD.IADD R67, R67, 0x1, -R0 ;  /* 0x000000014343d824 */ /* 0x000fe200078e0a00 */
[----:B------:R-:W-:Y:S01]  /*4220*/  ISETP.GE.AND P1, PT, R5, RZ, PT ;  /* 0x000000ff0500720c */ /* 0x000fe20003f26270 */
[C---:B------:R-:W-:Y:S01]  /*4230*/  IMAD R102, R0.reuse, R11, R102 ;  /* 0x0000000b00667224 */ /* 0x040fe200078e0266 */
[C---:B------:R-:W-:Y:S01]  /*4240*/  ISETP.GT.U32.AND P0, PT, R0.reuse, R101, PT ;  /* 0x000000650000720c */ /* 0x040fe20003f04070 */
[----:B------:R-:W-:Y:S01]  /*4250*/  @!P4 IMAD.MOV R100, RZ, RZ, -R100 ;  /* 0x000000ffff64c224 */ /* 0x000fe200078e0a64 */
[C---:B------:R-:W-:Y:S01]  /*4260*/  ISETP.GT.U32.AND P5, PT, R0.reuse, R67, PT ;  /* 0x000000430000720c */ /* 0x040fe20003fa4070 */
[----:B------:R-:W-:Y:S01]  /*4270*/  IMAD.HI.U32 R5, R3, R103, RZ ;  /* 0x0000006703057227 */ /* 0x000fe200078e00ff */
[----:B------:R-:W-:-:S02]  /*4280*/  ISETP.GT.U32.AND P4, PT, R0, R102, PT ;  /* 0x000000660000720c */ /* 0x000fc40003f84070 */
[----:B------:R-:W-:Y:S01]  /*4290*/  @!P3 IADD3 R99, R99, -R0, RZ ;  /* 0x800000006363b210 */ /* 0x000fe20007ffe0ff */
[----:B------:R-:W-:Y:S01]  /*42a0*/  VIADD R4, R6, 0x4c ;  /* 0x0000004c06047836 */ /* 0x000fe20000000000 */
[----:B------:R-:W-:Y:S01]  /*42b0*/  ISETP.GE.AND P3, PT, R8, RZ, PT ;  /* 0x000000ff0800720c */ /* 0x000fe20003f66270 */
[----:B------:R-:W-:Y:S01]  /*42c0*/  VIADD R16, R6, 0x52 ;  /* 0x0000005206107836 */ /* 0x000fe20000000000 */
[----:B------:R-:W-:Y:S01]  /*42d0*/  IADD3 R5, -R5, RZ, RZ ;  /* 0x000000ff05057210 */ /* 0x000fe20007ffe1ff */
[----:B------:R-:W-:Y:S01]  /*42e0*/  @!P2 IMAD.MOV R99, RZ, RZ, -R99 ;  /* 0x000000ffff63a224 */ /* 0x000fe200078e0a63 */
[----:B------:R-:W-:Y:S01]  /*42f0*/  ISETP.GE.AND P2, PT, R14, RZ, PT ;  /* 0x000000ff0e00720c */ /* 0x000fe20003f46270 */
[----:B------:R-:W-:Y:S01]  /*4300*/  VIADD R14, R6, 0x4e ;  /* 0x0000004e060e7836 */ /* 0x000fe20000000000 */
[----:B------:R-:W-:Y:S01]  /*4310*/  IABS R104, R4 ;  /* 0x0000000400687213 */ /* 0x000fe20000000000 */
[----:B------:R-:W-:Y:S01]  /*4320*/  IMAD R103, R0, R5, R103 ;  /* 0x0000000500677224 */ /* 0x000fe200078e0267 */
[----:B------:R-:W-:Y:S01]  /*4330*/  IADD3 R5, R6, 0x4d, RZ ;  /* 0x0000004d06057810 */ /* 0x000fe20007ffe0ff */
[--C-:B------:R-:W-:Y:S01]  /*4340*/  @!P4 IMAD.IADD R102, R102, 0x1, -R0.reuse ;  /* 0x000000016666c824 */ /* 0x100fe200078e0a00 */
[----:B------:R-:W-:Y:S01]  /*4350*/  @!P0 IADD3 R101, R101, -R0, RZ ;  /* 0x8000000065658210 */ /* 0x000fe20007ffe0ff */
[----:B------:R-:W-:Y:S01]  /*4360*/  @!P5 IMAD.IADD R67, R67, 0x1, -R0 ;  /* 0x000000014343d824 */ /* 0x000fe200078e0a00 */
[----:B------:R-:W-:Y:S01]  /*4370*/  ISETP.GE.AND P0, PT, R4, RZ, PT ;  /* 0x000000ff0400720c */ /* 0x000fe20003f06270 */
[----:B------:R-:W-:Y:S01]  /*4380*/  IMAD.HI.U32 R4, R3, R104, RZ ;  /* 0x0000006803047227 */ /* 0x000fe200078e00ff */
[----:B------:R-:W-:-:S02]  /*4390*/  IABS R105, R5 ;  /* 0x0000000500697213 */ /* 0x000fc40000000000 */
[C---:B------:R-:W-:Y:S01]  /*43a0*/  ISETP.GT.U32.AND P5, PT, R0.reuse, R103, PT ;  /* 0x000000670000720c */ /* 0x040fe20003fa4070 */
[----:B------:R-:W-:Y:S01]  /*43b0*/  IMAD.MOV R11, RZ, RZ, -R4 ;  /* 0x000000ffff0b7224 */ /* 0x000fe200078e0a04 */
[----:B------:R-:W-:Y:S01]  /*43c0*/  IABS R106, R14 ;  /* 0x0000000e006a7213 */ /* 0x000fe20000000000 */
[----:B------:R-:W-:Y:S01]  /*43d0*/  @!P6 IMAD.MOV R67, RZ, RZ, -R67 ;  /* 0x000000ffff43e224 */ /* 0x000fe200078e0a43 */
[C---:B------:R-:W-:Y:S01]  /*43e0*/  ISETP.GT.U32.AND P4, PT, R0.reuse, R102, PT ;  /* 0x000000660000720c */ /* 0x040fe20003f84070 */
[----:B------:R-:W-:Y:S01]  /*43f0*/  IMAD R104, R0, R11, R104 ;  /* 0x0000000b00687224 */ /* 0x000fe200078e0268 */
[----:B------:R-:W-:Y:S01]  /*4400*/  @!P3 IADD3 R101, -R101, RZ, RZ ;  /* 0x000000ff6565b210 */ /* 0x000fe20007ffe1ff */
[----:B------:R-:W-:Y:S01]  /*4410*/  IMAD.HI.U32 R8, R3, R106, RZ ;  /* 0x0000006a03087227 */ /* 0x000fe200078e00ff */
[----:B------:R-:W-:Y:S02]  /*4420*/  ISETP.GE.AND P3, PT, R5, RZ, PT ;  /* 0x000000ff0500720c */ /* 0x000fe40003f66270 */
[----:B------:R-:W-:Y:S01]  /*4430*/  ISETP.GE.AND P6, PT, R14, RZ, PT ;  /* 0x000000ff0e00720c */ /* 0x000fe20003fc6270 */
[----:B------:R-:W-:Y:S01]  /*4440*/  IMAD.HI.U32 R5, R3, R105, RZ ;  /* 0x0000006903057227 */ /* 0x000fe200078e00ff */
[----:B------:R-:W-:-:S02]  /*4450*/  IADD3 R15, R6, 0x51, RZ ;  /* 0x00000051060f7810 */ /* 0x000fc40007ffe0ff */
[----:B------:R-:W-:Y:S01]  /*4460*/  IABS R109, R16 ;  /* 0x00000010006d7213 */ /* 0x000fe20000000000 */
[----:B------:R-:W-:Y:S01]  /*4470*/  IMAD.MOV R11, RZ, RZ, -R8 ;  /* 0x000000ffff0b7224 */ /* 0x000fe200078e0a08 */
[----:B------:R-:W-:Y:S01]  /*4480*/  IADD3 R5, -R5, RZ, RZ ;  /* 0x000000ff05057210 */ /* 0x000fe20007ffe1ff */
[--C-:B------:R-:W-:Y:S01]  /*4490*/  @!P5 IMAD.IADD R103, R103, 0x1, -R0.reuse ;  /* 0x000000016767d824 */ /* 0x100fe200078e0a00 */
[----:B------:R-:W-:Y:S01]  /*44a0*/  IABS R62, R15 ;  /* 0x0000000f003e7213 */ /* 0x000fe20000000000 */
[----:B------:R-:W-:Y:S01]  /*44b0*/  @!P4 IMAD.IADD R102, R102, 0x1, -R0 ;  /* 0x000000016666c824 */ /* 0x000fe200078e0a00 */
[C---:B------:R-:W-:Y:S01]  /*44c0*/  ISETP.GT.U32.AND P4, PT, R0.reuse, R104, PT ;  /* 0x000000680000720c */ /* 0x040fe20003f84070 */
[C---:B------:R-:W-:Y:S01]  /*44d0*/  IMAD R106, R0.reuse, R11, R106 ;  /* 0x0000000b006a7224 */ /* 0x040fe200078e026a */
[C---:B------:R-:W-:Y:S01]  /*44e0*/  ISETP.GT.U32.AND P5, PT, R0.reuse, R103, PT ;  /* 0x000000670000720c */ /* 0x040fe20003fa4070 */
[----:B------:R-:W-:Y:S01]  /*44f0*/  IMAD R105, R0, R5, R105 ;  /* 0x0000000500697224 */ /* 0x000fe200078e0269 */
[----:B------:R-:W-:Y:S01]  /*4500*/  IADD3 R5, R6, 0x4f, RZ ;  /* 0x0000004f06057810 */ /* 0x000fe20007ffe0ff */
[----:B------:R-:W-:Y:S01]  /*4510*/  @!P1 IMAD.MOV R102, RZ, RZ, -R102 ;  /* 0x000000ffff669224 */ /* 0x000fe200078e0a66 */
[----:B------:R-:W-:Y:S01]  /*4520*/  ISETP.GT.U32.AND P1, PT, R0, R106, PT ;  /* 0x0000006a0000720c */ /* 0x000fe20003f24070 */
[C---:B------:R-:W-:Y:S01]  /*4530*/  VIADD R14, R6.reuse, 0x50 ;  /* 0x00000050060e7836 */ /* 0x040fe20000000000 */
[----:B------:R-:W-:Y:S01]  /*4540*/  IABS R107, R5 ;  /* 0x00000005006b7213 */ /* 0x000fe20000000000 */
[----:B------:R-:W-:Y:S01]  /*4550*/  IMAD.HI.U32 R8, R3, R109, RZ ;  /* 0x0000006d03087227 */ /* 0x000fe200078e00ff */
[----:B------:R-:W-:-:S02]  /*4560*/  IADD3 R17, R6, 0x64, RZ ;  /* 0x0000006406117810 */ /* 0x000fc40007ffe0ff */
[----:B------:R-:W-:Y:S01]  /*4570*/  IABS R108, R14 ;  /* 0x0000000e006c7213 */ /* 0x000fe20000000000 */
[----:B------:R-:W-:Y:S01]  /*4580*/  IMAD.HI.U32 R4, R3, R107, RZ ;  /* 0x0000006b03047227 */ /* 0x000fe200078e00ff */
[----:B------:R-:W-:Y:S02]  /*4590*/  @!P4 IADD3 R104, R104, -R0, RZ ;  /* 0x800000006868c210 */ /* 0x000fe40007ffe0ff */
[----:B------:R-:W-:Y:S01]  /*45a0*/  IABS R125, R17 ;  /* 0x00000011007d7213 */ /* 0x000fe20000000000 */
[----:B------:R-:W-:Y:S01]  /*45b0*/  @!P5 IMAD.IADD R103, R103, 0x1, -R0 ;  /* 0x000000016767d824 */ /* 0x000fe200078e0a00 */
[----:B------:R-:W-:Y:S01]  /*45c0*/  IADD3 R4, -R4, RZ, RZ ;  /* 0x000000ff04047210 */ /* 0x000fe20007ffe1ff */
[----:B------:R-:W-:Y:S01]  /*45d0*/  IMAD.MOV R8, RZ, RZ, -R8 ;  /* 0x000000ffff087224 */ /* 0x000fe200078e0a08 */
[----:B------:R-:W-:Y:S01]  /*45e0*/  ISETP.GT.U32.AND P4, PT, R0, R104, PT ;  /* 0x000000680000720c */ /* 0x000fe20003f84070 */
[----:B------:R-:W-:Y:S01]  /*45f0*/  @!P2 IMAD.MOV R103, RZ, RZ, -R103 ;  /* 0x000000ffff67a224 */ /* 0x000fe200078e0a67 */
[----:B------:R-:W-:Y:S01]  /*4600*/  @!P1 IADD3 R106, R106, -R0, RZ ;  /* 0x800000006a6a9210 */ /* 0x000fe20007ffe0ff */
[C---:B------:R-:W-:Y:S01]  /*4610*/  IMAD R107, R0.reuse, R4, R107 ;  /* 0x00000004006b7224 */ /* 0x040fe200078e026b */
[----:B------:R-:W-:Y:S01]  /*4620*/  ISETP.GE.AND P2, PT, R5, RZ, PT ;  /* 0x000000ff0500720c */ /* 0x000fe20003f46270 */
[----:B------:R-:W-:Y:S01]  /*4630*/  IMAD.HI.U32 R4, R3, R108, RZ ;  /* 0x0000006c03047227 */ /* 0x000fe200078e00ff */
[----:B------:R-:W-:-:S02]  /*4640*/  ISETP.GT.U32.AND P1, PT, R0, R106, PT ;  /* 0x0000006a0000720c */ /* 0x000fc40003f24070 */
[----:B------:R-:W-:Y:S01]  /*4650*/  ISETP.GT.U32.AND P5, PT, R0, R105, PT ;  /* 0x000000690000720c */ /* 0x000fe20003fa4070 */
[----:B------:R-:W-:-:S04]  /*4660*/  IMAD.HI.U32 R5, R3, R62, RZ ;  /* 0x0000003e03057227 */ /* 0x000fc800078e00ff */
[----:B------:R-:W-:Y:S02]  /*4670*/  IMAD.MOV R11, RZ, RZ, -R4 ;  /* 0x000000ffff0b7224 */ /* 0x000fe400078e0a04 */
[----:B------:R-:W-:Y:S02]  /*4680*/  IMAD.MOV R5, RZ, RZ, -R5 ;  /* 0x000000ffff057224 */ /* 0x000fe400078e0a05 */
[----:B------:R-:W-:Y:S01]  /*4690*/  @!P4 IMAD.IADD R104, R104, 0x1, -R0 ;  /* 0x000000016868c824 */ /* 0x000fe200078e0a00 */
[C---:B------:R-:W-:Y:S01]  /*46a0*/  ISETP.GT.U32.AND P4, PT, R0.reuse, R107, PT ;  /* 0x0000006b0000720c */ /* 0x040fe20003f84070 */
[----:B------:R-:W-:Y:S01]  /*46b0*/  IMAD R108, R0, R11, R108 ;  /* 0x0000000b006c7224 */ /* 0x000fe200078e026c */
[----:B------:R-:W-:Y:S01]  /*46c0*/  IADD3 R11, R6, 0x55, RZ ;  /* 0x00000055060b7810 */ /* 0x000fe20007ffe0ff */
[C---:B------:R-:W-:Y:S02]  /*46d0*/  IMAD R62, R0.reuse, R5, R62 ;  /* 0x00000005003e7224 */ /* 0x040fe400078e023e */
[C---:B------:R-:W-:Y:S01]  /*46e0*/  IMAD R109, R0.reuse, R8, R109 ;  /* 0x00000008006d7224 */ /* 0x040fe200078e026d */
[----:B------:R-:W-:Y:S01]  /*46f0*/  IABS R112, R11 ;  /* 0x0000000b00707213 */ /* 0x000fe20000000000 */
[----:B------:R-:W-:Y:S01]  /*4700*/  @!P0 IMAD.MOV R104, RZ, RZ, -R104 ;  /* 0x000000ffff688224 */ /* 0x000fe200078e0a68 */
[----:B------:R-:W-:Y:S01]  /*4710*/  ISETP.GT.U32.AND P0, PT, R0, R108, PT ;  /* 0x0000006c0000720c */ /* 0x000fe20003f04070 */
[----:B------:R-:W-:Y:S01]  /*4720*/  @!P1 IMAD.IADD R106, R106, 0x1, -R0 ;  /* 0x000000016a6a9824 */ /* 0x000fe200078e0a00 */
[----:B------:R-:W-:Y:S01]  /*4730*/  ISETP.GT.U32.AND P1, PT, R0, R62, PT ;  /* 0x0000003e0000720c */ /* 0x000fe20003f24070 */
[----:B------:R-:W-:-:S02]  /*4740*/  VIADD R5, R6, 0x53 ;  /* 0x0000005306057836 */ /* 0x000fc40000000000 */
[----:B------:R-:W-:Y:S01]  /*4750*/  @!P6 IMAD.MOV R106, RZ, RZ, -R106 ;  /* 0x000000ffff6ae224 */ /* 0x000fe200078e0a6a */
[----:B------:R-:W-:Y:S01]  /*4760*/  ISETP.GT.U32.AND P6, PT, R0, R109, PT ;  /* 0x0000006d0000720c */ /* 0x000fe20003fc4070 */
[C---:B------:R-:W-:Y:S01]  /*4770*/  VIADD R8, R6.reuse, 0x54 ;  /* 0x0000005406087836 */ /* 0x040fe20000000000 */
[----:B------:R-:W-:Y:S01]  /*4780*/  IABS R110, R5 ;  /* 0x00000005006e7213 */ /* 0x000fe20000000000 */
[--C-:B------:R-:W-:Y:S01]  /*4790*/  @!P5 IMAD.IADD R105, R105, 0x1, -R0.reuse ;  /* 0x000000016969d824 */ /* 0x100fe200078e0a00 */
[----:B------:R-:W-:Y:S01]  /*47a0*/  @!P4 IADD3 R107, R107, -R0, RZ ;  /* 0x800000006b6bc210 */ /* 0x000fe20007ffe0ff */
[----:B------:R-:W-:Y:S01]  /*47b0*/  VIADD R18, R6, 0x7f ;  /* 0x0000007f06127836 */ /* 0x000fe20000000000 */
[----:B------:R-:W-:Y:S01]  /*47c0*/  IABS R111, R8 ;  /* 0x00000008006f7213 */ /* 0x000fe20000000000 */
[----:B------:R-:W-:Y:S01]  /*47d0*/  @!P0 IMAD.IADD R108, R108, 0x1, -R0 ;  /* 0x000000016c6c8824 */ /* 0x000fe200078e0a00 */
[----:B------:R-:W-:Y:S01]  /*47e0*/  ISETP.GT.U32.AND P4, PT, R0, R107, PT ;  /* 0x0000006b0000720c */ /* 0x000fe20003f84070 */
[----:B------:R-:W-:Y:S01]  /*47f0*/  IMAD.HI.U32 R4, R3, R110, RZ ;  /* 0x0000006e03047227 */ /* 0x000fe200078e00ff */
[----:B------:R-:W-:-:S02]  /*4800*/  @!P1 IADD3 R62, R62, -R0, RZ ;  /* 0x800000003e3e9210 */ /* 0x000fc40007ffe0ff */
[----:B------:R-:W-:Y:S01]  /*4810*/  ISETP.GE.AND P0, PT, R5, RZ, PT ;  /* 0x000000ff0500720c */ /* 0x000fe20003f06270 */
[----:B------:R-:W-:Y:S01]  /*4820*/  @!P6 IMAD.IADD R109, R109, 0x1, -R0 ;  /* 0x000000016d6de824 */ /* 0x000fe200078e0a00 */
[C---:B------:R-:W-:Y:S01]  /*4830*/  ISETP.GT.U32.AND P1, PT, R0.reuse, R108, PT ;  /* 0x0000006c0000720c */ /* 0x040fe20003f24070 */
[----:B------:R-:W-:Y:S01]  /*4840*/  IMAD.MOV R5, RZ, RZ, -R4 ;  /* 0x000000ffff057224 */ /* 0x000fe200078e0a04 */
[C---:B------:R-:W-:Y:S01]  /*4850*/  ISETP.GT.U32.AND P6, PT, R0.reuse, R62, PT ;  /* 0x0000003e0000720c */ /* 0x040fe20003fc4070 */
[----:B------:R-:W-:Y:S01]  /*4860*/  IMAD.HI.U32 R4, R3, R111, RZ ;  /* 0x0000006f03047227 */ /* 0x000fe200078e00ff */
[C---:B------:R-:W-:Y:S02]  /*4870*/  ISETP.GT.U32.AND P5, PT, R0.reuse, R105, PT ;  /* 0x000000690000720c */ /* 0x040fe40003fa4070 */
[----:B------:R-:W-:Y:S01]  /*4880*/  IABS R149, R18 ;  /* 0x0000001200957213 */ /* 0x000fe20000000000 */
[----:B------:R-:W-:Y:S01]  /*4890*/  IMAD.MOV R4, RZ, RZ, -R4 ;  /* 0x000000ffff047224 */ /* 0x000fe200078e0a04 */
[----:B------:R-:W-:Y:S01]  /*48a0*/  @!P4 IADD3 R107, R107, -R0, RZ ;  /* 0x800000006b6bc210 */ /* 0x000fe20007ffe0ff */
[----:B------:R-:W-:Y:S01]  /*48b0*/  IMAD R110, R0, R5, R110 ;  /* 0x00000005006e7224 */ /* 0x000fe200078e026e */
[----:B------:R-:W-:Y:S01]  /*48c0*/  ISETP.GE.AND P4, PT, R16, RZ, PT ;  /* 0x000000ff1000720c */ /* 0x000fe20003f86270 */
[----:B------:R-:W-:-:S02]  /*48d0*/  IMAD R111, R0, R4, R111 ;  /* 0x00000004006f7224 */ /* 0x000fc400078e026f */
[--C-:B------:R-:W-:Y:S01]  /*48e0*/  @!P1 IMAD.IADD R108, R108, 0x1, -R0.reuse ;  /* 0x000000016c6c9824 */ /* 0x100fe200078e0a00 */
[----:B------:R-:W-:Y:S01]  /*48f0*/  ISETP.GT.U32.AND P1, PT, R0, R110, PT ;  /* 0x0000006e0000720c */ /* 0x000fe20003f24070 */
[--C-:B------:R-:W-:Y:S01]  /*4900*/  @!P6 IMAD.IADD R62, R62, 0x1, -R0.reuse ;  /* 0x000000013e3ee824 */ /* 0x100fe200078e0a00 */
[----:B------:R-:W-:Y:S01]  /*4910*/  ISETP.GT.U32.AND P6, PT, R0, R111, PT ;  /* 0x0000006f0000720c */ /* 0x000fe20003fc4070 */
[----:B------:R-:W-:Y:S01]  /*4920*/  @!P2 IMAD.MOV R107, RZ, RZ, -R107 ;  /* 0x000000ffff6ba224 */ /* 0x000fe200078e0a6b */
[----:B------:R-:W-:Y:S01]  /*4930*/  @!P5 IADD3 R105, R105, -R0, RZ ;  /* 0x800000006969d210 */ /* 0x000fe20007ffe0ff */
[----:B------:R-:W-:Y:S01]  /*4940*/  IMAD.HI.U32 R4, R3, R112, RZ ;  /* 0x0000007003047227 */ /* 0x000fe200078e00ff */
[----:B------:R-:W-:Y:S02]  /*4950*/  ISETP.GE.AND P5, PT, R14, RZ, PT ;  /* 0x000000ff0e00720c */ /* 0x000fe40003fa6270 */
[----:B------:R-:W-:Y:S01]  /*4960*/  ISETP.GT.U32.AND P2, PT, R0, R109, PT ;  /* 0x0000006d0000720c */ /* 0x000fe20003f44070 */
[C---:B------:R-:W-:Y:S01]  /*4970*/  VIADD R14, R6.reuse, 0x56 ;  /* 0x00000056060e7836 */ /* 0x040fe20000000000 */
[----:B------:R-:W-:Y:S01]  /*4980*/  @!P3 IADD3 R105, -R105, RZ, RZ ;  /* 0x000000ff6969b210 */ /* 0x000fe20007ffe1ff */
[----:B------:R-:W-:Y:S01]  /*4990*/  VIADD R16, R6, 0x5c ;  /* 0x0000005c06107836 */ /* 0x000fe20000000000 */
[----:B------:R-:W-:Y:S01]  /*49a0*/  ISETP.GE.AND P3, PT, R15, RZ, PT ;  /* 0x000000ff0f00720c */ /* 0x000fe20003f66270 */
[--C-:B------:R-:W-:Y:S01]  /*49b0*/  @!P1 IMAD.IADD R110, R110, 0x1, -R0.reuse ;  /* 0x000000016e6e9824 */ /* 0x100fe200078e0a00 */
[----:B------:R-:W-:Y:S01]  /*49c0*/  IADD3 R15, R6, 0x57, RZ ;  /* 0x00000057060f7810 */ /* 0x000fe20007ffe0ff */
[----:B------:R-:W-:Y:S01]  /*49d0*/  @!P6 IMAD.IADD R111, R111, 0x1, -R0 ;  /* 0x000000016f6fe824 */ /* 0x000fe200078e0a00 */
[----:B------:R-:W-:Y:S01]  /*49e0*/  IABS R113, R14 ;  /* 0x0000000e00717213 */ /* 0x000fe20000000000 */
[----:B------:R-:W-:Y:S01]  /*49f0*/  IMAD.HI.U32 R244, R3, R243, RZ ;  /* 0x000000f303f47227 */ /* 0x000fe200078e00ff */
[----:B------:R-:W-:-:S02]  /*4a00*/  IABS R114, R15 ;  /* 0x0000000f00727213 */ /* 0x000fc40000000000 */
[----:B------:R-:W-:Y:S01]  /*4a10*/  ISETP.GE.AND P1, PT, R11, RZ, PT ;  /* 0x000000ff0b00720c */ /* 0x000fe20003f26270 */
[----:B------:R-:W-:Y:S01]  /*4a20*/  IMAD.HI.U32 R5, R3, R113, RZ ;  /* 0x0000007103057227 */ /* 0x000fe200078e00ff */
[----:B------:R-:W-:Y:S02]  /*4a30*/  @!P2 IADD3 R109, R109, -R0, RZ ;  /* 0x800000006d6da210 */ /* 0x000fe40007ffe0ff */
[----:B------:R-:W-:Y:S01]  /*4a40*/  ISETP.GE.AND P2, PT, R8, RZ, PT ;  /* 0x000000ff0800720c */ /* 0x000fe20003f46270 */
[----:B------:R-:W-:Y:S01]  /*4a50*/  IMAD.MOV R11, RZ, RZ, -R4 ;  /* 0x000000ffff0b7224 */ /* 0x000fe200078e0a04 */
[----:B------:R-:W-:Y:S01]  /*4a60*/  IADD3 R5, -R5, RZ, RZ ;  /* 0x000000ff05057210 */ /* 0x000fe20007ffe1ff */
[----:B------:R-:W-:Y:S01]  /*4a70*/  IMAD.HI.U32 R8, R3, R114, RZ ;  /* 0x0000007203087227 */ /* 0x000fe200078e00ff */
[C---:B------:R-:W-:Y:S02]  /*4a80*/  ISETP.GT.U32.AND P6, PT, R0.reuse, R111, PT ;  /* 0x0000006f0000720c */ /* 0x040fe40003fc4070 */
[----:B------:R-:W-:Y:S01]  /*4a90*/  @!P4 IADD3 R109, -R109, RZ, RZ ;  /* 0x000000ff6d6dc210 */ /* 0x000fe20007ffe1ff */
[----:B------:R-:W-:Y:S01]  /*4aa0*/  IMAD R112, R0, R11, R112 ;  /* 0x0000000b00707224 */ /* 0x000fe200078e0270 */
[----:B------:R-:W-:Y:S01]  /*4ab0*/  IADD3 R11, -R8, RZ, RZ ;  /* 0x000000ff080b7210 */ /* 0x000fe20007ffe1ff */
[C---:B------:R-:W-:Y:S01]  /*4ac0*/  IMAD R113, R0.reuse, R5, R113 ;  /* 0x0000000500717224 */ /* 0x040fe200078e0271 */
[----:B------:R-:W-:Y:S01]  /*4ad0*/  IABS R118, R16 ;  /* 0x0000001000767213 */ /* 0x000fe20000000000 */
[----:B------:R-:W-:Y:S01]  /*4ae0*/  @!P3 IMAD.MOV R62, RZ, RZ, -R62 ;  /* 0x000000ffff3eb224 */ /* 0x000fe200078e0a3e */
[C---:B------:R-:W-:Y:S01]  /*4af0*/  ISETP.GT.U32.AND P3, PT, R0.reuse, R112, PT ;  /* 0x000000700000720c */ /* 0x040fe20003f64070 */
[C---:B------:R-:W-:Y:S01]  /*4b00*/  IMAD R114, R0.reuse, R11, R114 ;  /* 0x0000000b00727224 */ /* 0x040fe200078e0272 */
[----:B------:R-:W-:Y:S01]  /*4b10*/  ISETP.GT.U32.AND P4, PT, R0, R113, PT ;  /* 0x000000710000720c */ /* 0x000fe20003f84070 */
[----:B------:R-:W-:-:S02]  /*4b20*/  VIADD R8, R6, 0x58 ;  /* 0x0000005806087836 */ /* 0x000fc40000000000 */
[----:B------:R-:W-:Y:S01]  /*4b30*/  @!P6 IADD3 R111, R111, -R0, RZ ;  /* 0x800000006f6fe210 */ /* 0x000fe20007ffe0ff */
[----:B------:R-:W-:Y:S01]  /*4b40*/  VIADD R11, R6, 0x59 ;  /* 0x00000059060b7836 */ /* 0x000fe20000000000 */
[----:B------:R-:W-:Y:S01]  /*4b50*/  ISETP.GT.U32.AND P6, PT, R0, R114, PT ;  /* 0x000000720000720c */ /* 0x000fe20003fc4070 */
[----:B------:R-:W-:Y:S01]  /*4b60*/  @!P5 IMAD.MOV R108, RZ, RZ, -R108 ;  /* 0x000000ffff6cd224 */ /* 0x000fe200078e0a6c */
[----:B------:R-:W-:Y:S01]  /*4b70*/  IABS R115, R8 ;  /* 0x0000000800737213 */ /* 0x000fe20000000000 */
[----:B------:R-:W-:Y:S01]  /*4b80*/  @!P2 IMAD.MOV R111, RZ, RZ, -R111 ;  /* 0x000000ffff6fa224 */ /* 0x000fe200078e0a6f */
[----:B------:R-:W-:Y:S01]  /*4b90*/  IABS R68, R11 ;  /* 0x0000000b00447213 */ /* 0x000fe20000000000 */
[----:B------:R-:W-:Y:S01]  /*4ba0*/  VIADD R73, R6, 0x1f8 ;  /* 0x000001f806497836 */ /* 0x000fe20000000000 */
[----:B------:R-:W-:Y:S01]  /*4bb0*/  ISETP.GT.U32.AND P5, PT, R0, R110, PT ;  /* 0x0000006e0000720c */ /* 0x000fe20003fa4070 */
[----:B------:R-:W-:Y:S01]  /*4bc0*/  @!P3 IMAD.IADD R112, R112, 0x1, -R0 ;  /* 0x000000017070b824 */ /* 0x000fe200078e0a00 */
[----:B------:R-:W-:Y:S01]  /*4bd0*/  @!P4 IADD3 R113, R113, -R0, RZ ;  /* 0x800000007171c210 */ /* 0x000fe20007ffe0ff */
[----:B------:R-:W-:Y:S01]  /*4be0*/  IMAD.HI.U32 R4, R3, R115, RZ ;  /* 0x0000007303047227 */ /* 0x000fe200078e00ff */
[----:B------:R-:W-:-:S02]  /*4bf0*/  ISETP.GE.AND P3, PT, R15, RZ, PT ;  /* 0x000000ff0f00720c */ /* 0x000fc40003f66270 */
[----:B------:R-:W-:Y:S01]  /*4c00*/  ISETP.GT.U32.AND P4, PT, R0, R112, PT ;  /* 0x000000700000720c */ /* 0x000fe20003f84070 */
[----:B------:R-:W-:Y:S01]  /*4c10*/  @!P6 IMAD.IADD R114, R114, 0x1, -R0 ;  /* 0x000000017272e824 */ /* 0x000fe200078e0a00 */
[----:B------:R-:W-:Y:S01]  /*4c20*/  ISETP.GT.U32.AND P6, PT, R0, R113, PT ;  /* 0x000000710000720c */ /* 0x000fe20003fc4070 */
[----:B------:R-:W-:Y:S01]  /*4c30*/  IMAD.MOV R5, RZ, RZ, -R4 ;  /* 0x000000ffff057224 */ /* 0x000fe200078e0a04 */
[----:B------:R-:W-:Y:S01]  /*4c40*/  IABS R247, R73 ;  /* 0x0000004900f77213 */ /* 0x000fe20000000000 */
[----:B------:R-:W-:-:S04]  /*4c50*/  IMAD.HI.U32 R4, R3, R68, RZ ;  /* 0x0000004403047227 */ /* 0x000fc800078e00ff */
[----:B------:R-:W-:Y:S02]  /*4c60*/  IMAD R115, R0, R5, R115 ;  /* 0x0000000500737224 */ /* 0x000fe400078e0273 */
[----:B------:R-:W-:Y:S02]  /*4c70*/  IMAD.MOV R5, RZ, RZ, -R4 ;  /* 0x000000ffff057224 */ /* 0x000fe400078e0a04 */
[----:B------:R-:W-:Y:S01]  /*4c80*/  @!P4 IADD3 R112, R112, -R0, RZ ;  /* 0x800000007070c210 */ /* 0x000fe20007ffe0ff */
[----:B------:R-:W-:Y:S01]  /*4c90*/  @!P5 IMAD.IADD R110, R110, 0x1, -R0 ;  /* 0x000000016e6ed824 */ /* 0x000fe200078e0a00 */
[C---:B------:R-:W-:Y:S01]  /*4ca0*/  ISETP.GT.U32.AND P4, PT, R0.reuse, R115, PT ;  /* 0x000000730000720c */ /* 0x040fe20003f84070 */
[----:B------:R-:W-:Y:S01]  /*4cb0*/  IMAD R68, R0, R5, R68 ;  /* 0x0000000500447224 */ /* 0x000fe200078e0244 */
[----:B------:R-:W-:Y:S01]  /*4cc0*/  ISETP.GE.AND P5, PT, R14, RZ, PT ;  /* 0x000000ff0e00720c */ /* 0x000fe20003fa6270 */
[----:B------:R-:W-:Y:S01]  /*4cd0*/  VIADD R14, R6, 0x5a ;  /* 0x0000005a060e7836 */ /* 0x000fe20000000000 */
[----:B------:R-:W-:Y:S01]  /*4ce0*/  @!P0 IADD3 R110, -R110, RZ, RZ ;  /* 0x000000ff6e6e8210 */ /* 0x000fe20007ffe1ff */
[----:B------:R-:W-:Y:S01]  /*4cf0*/  @!P6 IMAD.IADD R113, R113, 0x1, -R0 ;  /* 0x000000017171e824 */ /* 0x000fe200078e0a00 */
[----:B------:R-:W-:Y:S01]  /*4d00*/  ISETP.GT.U32.AND P6, PT, R0, R68, PT ;  /* 0x000000440000720c */ /* 0x000fe20003fc4070 */
[----:B------:R-:W-:Y:S01]  /*4d10*/  VIADD R15, R6, 0x5b ;  /* 0x0000005b060f7836 */ /* 0x000fe20000000000 */
[----:B------:R-:W-:Y:S01]  /*4d20*/  IABS R116, R14 ;  /* 0x0000000e00747213 */ /* 0x000fe20000000000 */
[----:B------:R-:W-:Y:S01]  /*4d30*/  IMAD.HI.U32 R249, R3, R248, RZ ;  /* 0x000000f803f97227 */ /* 0x000fe200078e00ff */
[----:B------:R-:W-:-:S02]  /*4d40*/  ISETP.GT.U32.AND P0, PT, R0, R114, PT ;  /* 0x000000720000720c */ /* 0x000fc40003f04070 */
[----:B------:R-:W-:Y:S01]  /*4d50*/  IABS R117, R15 ;  /* 0x0000000f00757213 */ /* 0x000fe20000000000 */
[----:B------:R-:W-:Y:S01]  /*4d60*/  IMAD.HI.U32 R4, R3, R116, RZ ;  /* 0x0000007403047227 */ /* 0x000fe200078e00ff */
[----:B------:R-:W-:-:S03]  /*4d70*/  @!P1 IADD3 R112, -R112, RZ, RZ ;  /* 0x000000ff70709210 */ /* 0x000fc60007ffe1ff */
[----:B------:R-:W-:Y:S01]  /*4d80*/  @!P4 IMAD.IADD R115, R115, 0x1, -R0 ;  /* 0x000000017373c824 */ /* 0x000fe200078e0a00 */
[----:B------:R-:W-:Y:S01]  /*4d90*/  ISETP.GE.AND P4, PT, R11, RZ, PT ;  /* 0x000000ff0b00720c */ /* 0x000fe20003f86270 */
[----:B------:R-:W-:Y:S02]  /*4da0*/  IMAD.MOV R5, RZ, RZ, -R4 ;  /* 0x000000ffff057224 */ /* 0x000fe400078e0a04 */
[C---:B------:R-:W-:Y:S02]  /*4db0*/  IMAD.HI.U32 R4, R3.reuse, R117, RZ ;  /* 0x0000007503047227 */ /* 0x040fe400078e00ff */
[----:B------:R-:W-:Y:S02]  /*4dc0*/  @!P0 IADD3 R114, R114, -R0, RZ ;  /* 0x8000000072728210 */ /* 0x000fe40007ffe0ff */
[----:B------:R-:W-:Y:S01]  /*4dd0*/  @!P6 IMAD.IADD R68, R68, 0x1, -R0 ;  /* 0x000000014444e824 */ /* 0x000fe200078e0a00 */
[C---:B------:R-:W-:Y:S01]  /*4de0*/  ISETP.GT.U32.AND P6, PT, R0.reuse, R115, PT ;  /* 0x000000730000720c */ /* 0x040fe20003fc4070 */
[----:B------:R-:W-:Y:S01]  /*4df0*/  IMAD R116, R0, R5, R116 ;  /* 0x0000000500747224 */ /* 0x000fe200078e0274 */
[----:B------:R-:W-:Y:S01]  /*4e00*/  IADD3 R5, -R4, RZ, RZ ;  /* 0x000000ff04057210 */ /* 0x000fe20007ffe1ff */
[----:B------:R-:W-:Y:S01]  /*4e10*/  IMAD.HI.U32 R4, R3, R118, RZ ;  /* 0x0000007603047227 */ /* 0x000fe200078e00ff */
[----:B------:R-:W-:-:S02]  /*4e20*/  ISETP.GT.U32.AND P1, PT, R0, R68, PT ;  /* 0x000000440000720c */ /* 0x000fc40003f24070 */
[C---:B------:R-:W-:Y:S01]  /*4e30*/  ISETP.GT.U32.AND P2, PT, R0.reuse, R116, PT ;  /* 0x000000740000720c */ /* 0x040fe20003f44070 */
[----:B------:R-:W-:Y:S01]  /*4e40*/  IMAD R117, R0, R5, R117 ;  /* 0x0000000500757224 */ /* 0x000fe200078e0275 */
[----:B------:R-:W-:Y:S01]  /*4e50*/  ISETP.GE.AND P0, PT, R8, RZ, PT ;  /* 0x000000ff0800720c */ /* 0x000fe20003f06270 */
[----:B------:R-:W-:Y:S01]  /*4e60*/  IMAD.MOV R5, RZ, RZ, -R4 ;  /* 0x000000ffff057224 */ /* 0x000fe200078e0a04 */
[----:B------:R-:W-:Y:S01]  /*4e70*/  IADD3 R8, R6, 0x5d, RZ ;  /* 0x0000005d06087810 */ /* 0x000fe20007ffe0ff */
[----:B------:R-:W-:Y:S01]  /*4e80*/  @!P5 IMAD.MOV R113, RZ, RZ, -R113 ;  /* 0x000000ffff71d224 */ /* 0x000fe200078e0a71 */
[----:B------:R-:W-:Y:S01]  /*4e90*/  ISETP.GE.AND P5, PT, R14, RZ, PT ;  /* 0x000000ff0e00720c */ /* 0x000fe20003fa6270 */
[----:B------:R-:W-:Y:S01]  /*4ea0*/  @!P6 IMAD.IADD R115, R115, 0x1, -R0 ;  /* 0x000000017373e824 */ /* 0x000fe200078e0a00 */
[C---:B------:R-:W-:Y:S01]  /*4eb0*/  ISETP.GT.U32.AND P6, PT, R0.reuse, R117, PT ;  /* 0x000000750000720c */ /* 0x040fe20003fc4070 */
[----:B------:R-:W-:Y:S01]  /*4ec0*/  IMAD R118, R0, R5, R118 ;  /* 0x0000000500767224 */ /* 0x000fe200078e0276 */
[----:B------:R-:W-:Y:S01]  /*4ed0*/  IABS R119, R8 ;  /* 0x0000000800777213 */ /* 0x000fe20000000000 */
[----:B------:R-:W-:Y:S01]  /*4ee0*/  @!P3 IMAD.MOV R114, RZ, RZ, -R114 ;  /* 0x000000ffff72b224 */ /* 0x000fe200078e0a72 */
[----:B------:R-:W-:Y:S01]  /*4ef0*/  @!P1 IADD3 R68, R68, -R0, RZ ;  /* 0x8000000044449210 */ /* 0x000fe20007ffe0ff */
[----:B------:R-:W-:Y:S01]  /*4f00*/  @!P2 IMAD.IADD R116, R116, 0x1, -R0 ;  /* 0x000000017474a824 */ /* 0x000fe200078e0a00 */
[----:B------:R-:W-:Y:S01]  /*4f10*/  ISETP.GE.AND P2, PT, R8, RZ, PT ;  /* 0x000000ff0800720c */ /* 0x000fe20003f46270 */
[----:B------:R-:W-:Y:S01]  /*4f20*/  IMAD.HI.U32 R4, R3, R119, RZ ;  /* 0x0000007703047227 */ /* 0x000fe200078e00ff */
[----:B------:R-:W-:-:S02]  /*4f30*/  IADD3 R14, R6, 0x5f, RZ ;  /* 0x0000005f060e7810 */ /* 0x000fc40007ffe0ff */
[----:B------:R-:W-:Y:S01]  /*4f40*/  @!P0 IADD3 R115, -R115, RZ, RZ ;  /* 0x000000ff73738210 */ /* 0x000fe20007ffe1ff */
[----:B------:R-:W-:Y:S01]  /*4f50*/  IMAD.MOV R4, RZ, RZ, -R4 ;  /* 0x000000ffff047224 */ /* 0x000fe200078e0a04 */
[----:B------:R-:W-:Y:S01]  /*4f60*/  IABS R121, R14 ;  /* 0x0000000e00797213 */ /* 0x000fe20000000000 */
[----:B------:R-:W-:Y:S01]  /*4f70*/  @!P6 IMAD.IADD R117, R117, 0x1, -R0 ;  /* 0x000000017575e824 */ /* 0x000fe200078e0a00 */
[C---:B------:R-:W-:Y:S01]  /*4f80*/  ISETP.GT.U32.AND P6, PT, R0.reuse, R116, PT ;  /* 0x000000740000720c */ /* 0x040fe20003fc4070 */
[----:B------:R-:W-:Y:S01]  /*4f90*/  @!P4 IMAD.MOV R68, RZ, RZ, -R68 ;  /* 0x000000ffff44c224 */ /* 0x000fe200078e0a44 */
[C---:B------:R-:W-:Y:S01]  /*4fa0*/  ISETP.GT.U32.AND P4, PT, R0.reuse, R118, PT ;  /* 0x000000760000720c */ /* 0x040fe20003f84070 */
[C---:B------:R-:W-:Y:S01]  /*4fb0*/  IMAD R119, R0.reuse, R4, R119 ;  /* 0x0000000400777224 */ /* 0x040fe200078e0277 */
[----:B------:R-:W-:Y:S01]  /*4fc0*/  ISETP.GT.U32.AND P0, PT, R0, R117, PT ;  /* 0x000000750000720c */ /* 0x000fe20003f04070 */
[C---:B------:R-:W-:Y:S01]  /*4fd0*/  VIADD R8, R6.reuse, 0x5e ;  /* 0x0000005e06087836 */ /* 0x040fe20000000000 */
[----:B------:R-:W-:Y:S01]  /*4fe0*/  ISETP.GE.AND P3, PT, R15, RZ, PT ;  /* 0x000000ff0f00720c */ /* 0x000fe20003f66270 */
[----:B------:R-:W-:Y:S01]  /*4ff0*/  VIADD R15, R6, 0x60 ;  /* 0x00000060060f7836 */ /* 0x000fe20000000000 */
[----:B------:R-:W-:Y:S01]  /*5000*/  ISETP.GE.AND P1, PT, R16, RZ, PT ;  /* 0x000000ff1000720c */ /* 0x000fe20003f26270 */
[----:B------:R-:W-:Y:S01]  /*5010*/  IMAD.HI.U32 R5, R3, R121, RZ ;  /* 0x0000007903057227 */ /* 0x000fe200078e00ff */
[----:B------:R-:W-:-:S02]  /*5020*/  IABS R120, R8 ;  /* 0x0000000800787213 */ /* 0x000fc40000000000 */
[----:B------:R-:W-:Y:S01]  /*5030*/  IABS R122, R15 ;  /* 0x0000000f007a7213 */ /* 0x000fe20000000000 */
[----:B------:R-:W-:Y:S01]  /*5040*/  VIADD R16, R6, 0x63 ;  /* 0x0000006306107836 */ /* 0x000fe20000000000 */
[----:B------:R-:W-:Y:S01]  /*5050*/  @!P6 IADD3 R116, R116, -R0, RZ ;  /* 0x800000007474e210 */ /* 0x000fe20007ffe0ff */
[----:B------:R-:W-:Y:S01]  /*5060*/  @!P4 IMAD.IADD R118, R118, 0x1, -R0 ;  /* 0x000000017676c824 */ /* 0x000fe200078e0a00 */
[----:B------:R-:W-:Y:S01]  /*5070*/  ISETP.GT.U32.AND P6, PT, R0, R119, PT ;  /* 0x000000770000720c */ /* 0x000fe20003fc4070 */
[----:B------:R-:W-:Y:S01]  /*5080*/  IMAD.HI.U32 R4, R3, R120, RZ ;  /* 0x0000007803047227 */ /* 0x000fe200078e00ff */
[----:B------:R-:W-:Y:S02]  /*5090*/  IADD3 R5, -R5, RZ, RZ ;  /* 0x000000ff05057210 */ /* 0x000fe40007ffe1ff */
[----:B------:R-:W-:Y:S01]  /*50a0*/  ISETP.GE.AND P4, PT, R14, RZ, PT ;  /* 0x000000ff0e00720c */ /* 0x000fe20003f86270 */
[----:B------:R-:W-:Y:S01]  /*50b0*/  @!P5 IMAD.MOV R116, RZ, RZ, -R116 ;  /* 0x000000ffff74d224 */ /* 0x000fe200078e0a74 */
[----:B------:R-:W-:Y:S01]  /*50c0*/  ISETP.GT.U32.AND P5, PT, R0, R118, PT ;  /* 0x000000760000720c */ /* 0x000fe20003fa4070 */
[----:B------:R-:W-:Y:S01]  /*50d0*/  IMAD.MOV R11, RZ, RZ, -R4 ;  /* 0x000000ffff0b7224 */ /* 0x000fe200078e0a04 */
[----:B------:R-:W-:Y:S01]  /*50e0*/  IADD3 R14, R6, 0x62, RZ ;  /* 0x00000062060e7810 */ /* 0x000fe20007ffe0ff */
[----:B------:R-:W-:Y:S01]  /*50f0*/  @!P0 IMAD.IADD R117, R117, 0x1, -R0 ;  /* 0x0000000175758824 */ /* 0x000fe200078e0a00 */
[----:B------:R-:W-:Y:S01]  /*5100*/  ISETP.GE.AND P0, PT, R8, RZ, PT ;  /* 0x000000ff0800720c */ /* 0x000fe20003f06270 */
[----:B------:R-:W-:Y:S01]  /*5110*/  IMAD R120, R0, R11, R120 ;  /* 0x0000000b00787224 */ /* 0x000fe200078e0278 */
[----:B------:R-:W-:Y:S01]  /*5120*/  IABS R123, R14 ;  /* 0x0000000e007b7213 */ /* 0x000fe20000000000 */
[----:B------:R-:W-:Y:S01]  /*5130*/  IMAD.HI.U32 R4, R3, R122, RZ ;  /* 0x0000007a03047227 */ /* 0x000fe200078e00ff */
[----:B------:R-:W-:-:S02]  /*5140*/  @!P6 IADD3 R119, R119, -R0, RZ ;  /* 0x800000007777e210 */ /* 0x000fc40007ffe0ff */
[----:B------:R-:W-:Y:S01]  /*5150*/  IABS R124, R16 ;  /* 0x00000010007c7213 */ /* 0x000fe20000000000 */
[C---:B------:R-:W-:Y:S01]  /*5160*/  IMAD R121, R0.reuse, R5, R121 ;  /* 0x0000000500797224 */ /* 0x040fe200078e0279 */
[C---:B------:R-:W-:Y:S01]  /*5170*/  ISETP.GT.U32.AND P6, PT, R0.reuse, R119, PT ;  /* 0x000000770000720c */ /* 0x040fe20003fc4070 */
[----:B------:R-:W-:Y:S01]  /*5180*/  @!P3 IMAD.MOV R117, RZ, RZ, -R117 ;  /* 0x000000ffff75b224 */ /* 0x000fe200078e0a75 */
[----:B------:R-:W-:Y:S01]  /*5190*/  ISETP.GT.U32.AND P3, PT, R0, R120, PT ;  /* 0x000000780000720c */ /* 0x000fe20003f64070 */
[----:B------:R-:W-:Y:S02]  /*51a0*/  IMAD.MOV R11, RZ, RZ, -R4 ;  /* 0x000000ffff0b7224 */ /* 0x000fe400078e0a04 */
[----:B------:R-:W-:Y:S01]  /*51b0*/  @!P5 IMAD.IADD R118, R118, 0x1, -R0 ;  /* 0x000000017676d824 */ /* 0x000fe200078e0a00 */
[C---:B------:R-:W-:Y:S01]  /*51c0*/  ISETP.GT.U32.AND P5, PT, R0.reuse, R121, PT ;  /* 0x000000790000720c */ /* 0x040fe20003fa4070 */
[----:B------:R-:W-:Y:S02]  /*51d0*/  IMAD R122, R0, R11, R122 ;  /* 0x0000000b007a7224 */ /* 0x000fe400078e027a */
[----:B------:R-:W-:-:S02]  /*51e0*/  VIADD R8, R6, 0x61 ;  /* 0x0000006106087836 */ /* 0x000fc40000000000 */
[----:B------:R-:W-:-:S03]  /*51f0*/  IMAD.HI.U32 R5, R3, R123, RZ ;  /* 0x0000007b03057227 */ /* 0x000fc600078e00ff */
[----:B------:R-:W-:Y:S01]  /*5200*/  IABS R61, R8 ;  /* 0x00000008003d7213 */ /* 0x000fe20000000000 */
[----:B------:R-:W-:Y:S01]  /*5210*/  @!P6 IMAD.IADD R119, R119, 0x1, -R0 ;  /* 0x000000017777e824 */ /* 0x000fe200078e0a00 */
[----:B------:R-:W-:Y:S01]  /*5220*/  ISETP.GT.U32.AND P6, PT, R0, R122, PT ;  /* 0x0000007a0000720c */ /* 0x000fe20003fc4070 */
[----:B------:R-:W-:Y:S01]  /*5230*/  @!P1 IMAD.MOV R118, RZ, RZ, -R118 ;  /* 0x000000ffff769224 */ /* 0x000fe200078e0a76 */
[----:B------:R-:W-:Y:S01]  /*5240*/  @!P3 IADD3 R120, R120, -R0, RZ ;  /* 0x800000007878b210 */ /* 0x000fe20007ffe0ff */
[----:B------:R-:W-:Y:S01]  /*5250*/  @!P5 IMAD.IADD R121, R121, 0x1, -R0 ;  /* 0x000000017979d824 */ /* 0x000fe200078e0a00 */
[----:B------:R-:W-:Y:S01]  /*5260*/  IADD3 R5, -R5, RZ, RZ ;  /* 0x000000ff05057210 */ /* 0x000fe20007ffe1ff */
[----:B------:R-:W-:Y:S01]  /*5270*/  IMAD.HI.U32 R4, R3, R61, RZ ;  /* 0x0000003d03047227 */ /* 0x000fe200078e00ff */
[----:B------:R-:W-:Y:S02]  /*5280*/  ISETP.GT.U32.AND P5, PT, R0, R120, PT ;  /* 0x000000780000720c */ /* 0x000fe40003fa4070 */
[----:B------:R-:W-:Y:S01]  /*5290*/  @!P2 IADD3 R119, -R119, RZ, RZ ;  /* 0x000000ff7777a210 */ /* 0x000fe20007ffe1ff */
[----:B------:R-:W-:Y:S01]  /*52a0*/  IMAD.MOV R4, RZ, RZ, -R4 ;  /* 0x000000ffff047224 */ /* 0x000fe200078e0a04 */
[----:B------:R-:W-:Y:S01]  /*52b0*/  ISETP.GE.AND P2, PT, R8, RZ, PT ;  /* 0x000000ff0800720c */ /* 0x000fe20003f46270 */
[----:B------:R-:W-:Y:S01]  /*52c0*/  IMAD R123, R0, R5, R123 ;  /* 0x00000005007b7224 */ /* 0x000fe200078e027b */
[----:B------:R-:W-:Y:S01]  /*52d0*/  ISETP.GE.AND P3, PT, R15, RZ, PT ;  /* 0x000000ff0f00720c */ /* 0x000fe20003f66270 */
[----:B------:R-:W-:Y:S01]  /*52e0*/  @!P6 IMAD.IADD R122, R122, 0x1, -R0 ;  /* 0x000000017a7ae824 */ /* 0x000fe200078e0a00 */
[C---:B------:R-:W-:Y:S01]  /*52f0*/  ISETP.GT.U32.AND P6, PT, R0.reuse, R121, PT ;  /* 0x000000790000720c */ /* 0x040fe20003fc4070 */
[----:B------:R-:W-:Y:S01]  /*5300*/  IMAD R61, R0, R4, R61 ;  /* 0x00000004003d7224 */ /* 0x000fe200078e023d */
[----:B------:R-:W-:Y:S01]  /*5310*/  IADD3 R15, R6, 0x6d, RZ ;  /* 0x0000006d060f7810 */ /* 0x000fe20007ffe0ff */
[----:B------:R-:W-:Y:S01]  /*5320*/  IMAD.HI.U32 R5, R3, R125, RZ ;  /* 0x0000007d03057227 */ /* 0x000fe200078e00ff */
[----:B------:R-:W-:-:S02]  /*5330*/  ISETP.GT.U32.AND P1, PT, R0, R122, PT ;  /* 0x0000007a0000720c */ /* 0x000fc40003f24070 */
[----:B------:R-:W-:Y:S01]  /*5340*/  IABS R133, R15 ;  /* 0x0000000f00857213 */ /* 0x000fe20000000000 */
[----:B------:R-:W-:Y:S01]  /*5350*/  @!P5 IMAD.IADD R120, R120, 0x1, -R0 ;  /* 0x000000017878d824 */ /* 0x000fe200078e0a00 */
[----:B------:R-:W-:Y:S01]  /*5360*/  ISETP.GT.U32.AND P5, PT, R0, R61, PT ;  /* 0x0000003d0000720c */ /* 0x000fe20003fa4070 */
[----:B------:R-:W-:Y:S02]  /*5370*/  IMAD.MOV R5, RZ, RZ, -R5 ;  /* 0x000000ffff057224 */ /* 0x000fe400078e0a05 */
[----:B------:R-:W-:-:S04]  /*5380*/  IMAD.HI.U32 R4, R3, R124, RZ ;  /* 0x0000007c03047227 */ /* 0x000fc800078e00ff */
[--C-:B------:R-:W-:Y:S01]  /*5390*/  @!P6 IMAD.IADD R121, R121, 0x1, -R0.reuse ;  /* 0x000000017979e824 */ /* 0x100fe200078e0a00 */
[C---:B------:R-:W-:Y:S01]  /*53a0*/  ISETP.GT.U32.AND P6, PT, R0.reuse, R123, PT ;  /* 0x0000007b0000720c */ /* 0x040fe20003fc4070 */
[----:B------:R-:W-:Y:S01]  /*53b0*/  IMAD R125, R0, R5, R125 ;  /* 0x00000005007d7224 */ /* 0x000fe200078e027d */
[----:B------:R-:W-:Y:S01]  /*53c0*/  IADD3 R11, -R4, RZ, RZ ;  /* 0x000000ff040b7210 */ /* 0x000fe20007ffe1ff */
[----:B------:R-:W-:Y:S01]  /*53d0*/  VIADD R8, R6, 0x65 ;  /* 0x0000006506087836 */ /* 0x000fe20000000000 */
[----:B------:R-:W-:Y:S01]  /*53e0*/  @!P4 IADD3 R121, -R121, RZ, RZ ;  /* 0x000000ff7979c210 */ /* 0x000fe20007ffe1ff */
[----:B------:R-:W-:Y:S01]  /*53f0*/  @!P5 IMAD.IADD R61, R61, 0x1, -R0 ;  /* 0x000000013d3dd824 */ /* 0x000fe200078e0a00 */
[C---:B------:R-:W-:Y:S01]  /*5400*/  ISETP.GT.U32.AND P4, PT, R0.reuse, R125, PT ;  /* 0x0000007d0000720c */ /* 0x040fe20003f84070 */
[----:B------:R-:W-:Y:S01]  /*5410*/  @!P0 IMAD.MOV R120, RZ, RZ, -R120 ;  /* 0x000000ffff788224 */ /* 0x000fe200078e0a78 */
[----:B------:R-:W-:Y:S01]  /*5420*/  IABS R126, R8 ;  /* 0x00000008007e7213 */ /* 0x000fe20000000000 */
[C---:B------:R-:W-:Y:S01]  /*5430*/  IMAD R124, R0.reuse, R11, R124 ;  /* 0x0000000b007c7224 */ /* 0x040fe200078e027c */
[----:B------:R-:W-:Y:S01]  /*5440*/  ISETP.GT.U32.AND P0, PT, R0, R61, PT ;  /* 0x0000003d0000720c */ /* 0x000fe20003f04070 */
[----:B------:R-:W-:Y:S01]  /*5450*/  VIADD R11, R6, 0x66 ;  /* 0x00000066060b7836 */ /* 0x000fe20000000000 */
[----:B------:R-:W-:Y:S01]  /*5460*/  @!P1 IADD3 R122, R122, -R0, RZ ;  /* 0x800000007a7a9210 */ /* 0x000fe20007ffe0ff */
[----:B------:R-:W-:Y:S01]  /*5470*/  IMAD.HI.U32 R4, R3, R126, RZ ;  /* 0x0000007e03047227 */ /* 0x000fe200078e00ff */
[----:B------:R-:W-:-:S02]  /*5480*/  @!P6 IADD3 R123, R123, -R0, RZ ;  /* 0x800000007b7be210 */ /* 0x000fc40007ffe0ff */
[C---:B------:R-:W-:Y:S01]  /*5490*/  ISETP.GT.U32.AND P5, PT, R0.reuse, R124, PT ;  /* 0x0000007c0000720c */ /* 0x040fe20003fa4070 */
[----:B------:R-:W-:Y:S01]  /*54a0*/  IMAD.MOV R5, RZ, RZ, -R4 ;  /* 0x000000ffff057224 */ /* 0x000fe200078e0a04 */
[C---:B------:R-:W-:Y:S01]  /*54b0*/  ISETP.GT.U32.AND P6, PT, R0.reuse, R123, PT ;  /* 0x0000007b0000720c */ /* 0x040fe20003fc4070 */
[----:B------:R-:W-:Y:S01]  /*54c0*/  @!P4 IMAD.IADD R125, R125, 0x1, -R0 ;  /* 0x000000017d7dc824 */ /* 0x000fe200078e0a00 */
[----:B------:R-:W-:Y:S01]  /*54d0*/  IABS R127, R11 ;  /* 0x0000000b007f7213 */ /* 0x000fe20000000000 */
[----:B------:R-:W-:Y:S01]  /*54e0*/  IMAD R126, R0, R5, R126 ;  /* 0x00000005007e7224 */ /* 0x000fe200078e027e */
[----:B------:R-:W-:Y:S01]  /*54f0*/  ISETP.GE.AND P1, PT, R14, RZ, PT ;  /* 0x000000ff0e00720c */ /* 0x000fe20003f26270 */
[----:B------:R-:W-:Y:S01]  /*5500*/  @!P3 IMAD.MOV R122, RZ, RZ, -R122 ;  /* 0x000000ffff7ab224 */ /* 0x000fe200078e0a7a */
[----:B------:R-:W-:Y:S01]  /*5510*/  @!P0 IADD3 R61, R61, -R0, RZ ;  /* 0x800000003d3d8210 */ /* 0x000fe20007ffe0ff */
[----:B------:R-:W-:Y:S01]  /*5520*/  IMAD.HI.U32 R4, R3, R127, RZ ;  /* 0x0000007f03047227 */ /* 0x000fe200078e00ff */
[----:B------:R-:W-:-:S02]  /*5530*/  ISETP.GE.AND P3, PT, R16, RZ, PT ;  /* 0x000000ff1000720c */ /* 0x000fc40003f66270 */
[----:B------:R-:W-:Y:S01]  /*5540*/  ISETP.GE.AND P0, PT, R17, RZ, PT ;  /* 0x000000ff1100720c */ /* 0x000fe20003f06270 */
[----:B------:R-:W-:Y:S01]  /*5550*/  @!P2 IMAD.MOV R61, RZ, RZ, -R61 ;  /* 0x000000ffff3da224 */ /* 0x000fe200078e0a3d */
[C---:B------:R-:W-:Y:S01]  /*5560*/  ISETP.GT.U32.AND P2, PT, R0.reuse, R125, PT ;  /* 0x0000007d0000720c */ /* 0x040fe20003f44070 */
[--C-:B------:R-:W-:Y:S01]  /*5570*/  @!P6 IMAD.IADD R123, R123, 0x1, -R0.reuse ;  /* 0x000000017b7be824 */ /* 0x100fe200078e0a00 */
[----:B------:R-:W-:Y:S01]  /*5580*/  ISETP.GT.U32.AND P6, PT, R0, R126, PT ;  /* 0x0000007e0000720c */ /* 0x000fe20003fc4070 */
[--C-:B------:R-:W-:Y:S01]  /*5590*/  @!P5 IMAD.IADD R124, R124, 0x1, -R0.reuse ;  /* 0x000000017c7cd824 */ /* 0x100fe200078e0a00 */
[----:B------:R-:W-:Y:S01]  /*55a0*/  IADD3 R4, -R4, RZ, RZ ;  /* 0x000000ff04047210 */ /* 0x000fe20007ffe1ff */
[----:B------:R-:W-:Y:S01]  /*55b0*/  VIADD R5, R6, 0x68 ;  /* 0x0000006806057836 */ /* 0x000fe20000000000 */
[----:B------:R-:W-:Y:S01]  /*55c0*/  ISETP.GE.AND P4, PT, R8, RZ, PT ;  /* 0x000000ff0800720c */ /* 0x000fe20003f86270 */
[----:B------:R-:W-:Y:S01]  /*55d0*/  VIADD R8, R6, 0x69 ;  /* 0x0000006906087836 */ /* 0x000fe20000000000 */
[C---:B------:R-:W-:Y:S01]  /*55e0*/  ISETP.GT.U32.AND P5, PT, R0.reuse, R124, PT ;  /* 0x0000007c0000720c */ /* 0x040fe20003fa4070 */
[----:B------:R-:W-:Y:S01]  /*55f0*/  IMAD R127, R0, R4, R127 ;  /* 0x00000004007f7224 */ /* 0x000fe200078e027f */
[C---:B------:R-:W-:Y:S01]  /*5600*/  IADD3 R4, R6.reuse, 0x67, RZ ;  /* 0x0000006706047810 */ /* 0x040fe20007ffe0ff */
[----:B------:R-:W-:Y:S01]  /*5610*/  @!P1 IMAD.MOV R123, RZ, RZ, -R123 ;  /* 0x000000ffff7b9224 */ /* 0x000fe200078e0a7b */
[----:B------:R-:W-:Y:S01]  /*5620*/  IABS R129, R5 ;  /* 0x0000000500817213 */ /* 0x000fe20000000000 */
[C---:B------:R-:W-:Y:S01]  /*5630*/  VIADD R17, R6.reuse, 0x6f ;  /* 0x0000006f06117836 */ /* 0x040fe20000000000 */
[-C--:B------:R-:W-:Y:S01]  /*5640*/  @!P2 IADD3 R125, R125, -R0.reuse, RZ ;  /* 0x800000007d7da210 */ /* 0x080fe20007ffe0ff */
[----:B------:R-:W-:Y:S01]  /*5650*/  VIADD R16, R6, 0x6e ;  /* 0x0000006e06107836 */ /* 0x000fe20000000000 */
[----:B------:R-:W-:Y:S01]  /*5660*/  @!P6 IADD3 R126, R126, -R0, RZ ;  /* 0x800000007e7ee210 */ /* 0x000fe20007ffe0ff */
[----:B------:R-:W-:Y:S01]  /*5670*/  VIADD R71, R6, 0x1fb ;  /* 0x000001fb06477836 */ /* 0x000fe20000000000 */
[C---:B------:R-:W-:Y:S01]  /*5680*/  ISETP.GT.U32.AND P2, PT, R0.reuse, R127, PT ;  /* 0x0000007f0000720c */ /* 0x040fe20003f44070 */
[----:B------:R-:W-:Y:S01]  /*5690*/  @!P0 IMAD.MOV R125, RZ, RZ, -R125 ;  /* 0x000000ffff7d8224 */ /* 0x000fe200078e0a7d */
[----:B------:R-:W-:Y:S01]  /*56a0*/  ISETP.GT.U32.AND P6, PT, R0, R126, PT ;  /* 0x0000007e0000720c */ /* 0x000fe20003fc4070 */
[----:B------:R-:W-:Y:S01]  /*56b0*/  @!P5 IMAD.IADD R124, R124, 0x1, -R0 ;  /* 0x000000017c7cd824 */ /* 0x000fe200078e0a00 */
[----:B------:R-:W-:Y:S01]  /*56c0*/  IABS R128, R4 ;  /* 0x0000000400807213 */ /* 0x000fe20000000000 */
[C---:B------:R-:W-:Y:S01]  /*56d0*/  VIADD R70, R6.reuse, 0x1fc ;  /* 0x000001fc06467836 */ /* 0x040fe20000000000 */
[----:B------:R-:W-:Y:S01]  /*56e0*/  ISETP.GE.AND P5, PT, R11, RZ, PT ;  /* 0x000000ff0b00720c */ /* 0x000fe20003fa6270 */
[----:B------:R-:W-:Y:S01]  /*56f0*/  VIADD R11, R6, 0x6a ;  /* 0x0000006a060b7836 */ /* 0x000fe20000000000 */
[----:B------:R-:W-:Y:S01]  /*5700*/  ISETP.GE.AND P1, PT, R4, RZ, PT ;  /* 0x000000ff0400720c */ /* 0x000fe20003f26270 */
[----:B------:R-:W-:Y:S01]  /*5710*/  IMAD.HI.U32 R4, R3, R128, RZ ;  /* 0x0000008003047227 */ /* 0x000fe200078e00ff */
[----:B------:R-:W-:-:S02]  /*5720*/  IABS R14, R8 ;  /* 0x00000008000e7213 */ /* 0x000fc40000000000 */
[----:B------:R-:W-:Y:S01]  /*5730*/  IABS R130, R11 ;  /* 0x0000000b00827213 */ /* 0x000fe20000000000 */
[----:B------:R-:W-:Y:S01]  /*5740*/  @!P2 IMAD.IADD R127, R127, 0x1, -R0 ;  /* 0x000000017f7fa824 */ /* 0x000fe200078e0a00 */
[----:B------:R-:W-:Y:S01]  /*5750*/  ISETP.GE.AND P0, PT, R8, RZ, PT ;  /* 0x000000ff0800720c */ /* 0x000fe20003f06270 */
[----:B------:R-:W-:Y:S01]  /*5760*/  @!P3 IMAD.MOV R124, RZ, RZ, -R124 ;  /* 0x000000ffff7cb224 */ /* 0x000fe200078e0a7c */
[----:B------:R-:W-:Y:S02]  /*5770*/  @!P6 IADD3 R126, R126, -R0, RZ ;  /* 0x800000007e7ee210 */ /* 0x000fe40007ffe0ff */
[----:B------:R-:W-:Y:S01]  /*5780*/  ISETP.GE.AND P6, PT, R11, RZ, PT ;  /* 0x000000ff0b00720c */ /* 0x000fe20003fc6270 */
[----:B------:R-:W-:Y:S01]  /*5790*/  IMAD.MOV R11, RZ, RZ, -R4 ;  /* 0x000000ffff0b7224 */ /* 0x000fe200078e0a04 */
[----:B------:R-:W-:Y:S01]  /*57a0*/  ISETP.GT.U32.AND P2, PT, R0, R127, PT ;  /* 0x0000007f0000720c */ /* 0x000fe20003f44070 */
[----:B------:R-:W-:Y:S01]  /*57b0*/  IMAD.HI.U32 R4, R3, R129, RZ ;  /* 0x0000008103047227 */ /* 0x000fe200078e00ff */
[----:B------:R-:W-:-:S02]  /*57c0*/  ISETP.GE.AND P3, PT, R5, RZ, PT ;  /* 0x000000ff0500720c */ /* 0x000fc40003f66270 */
[----:B------:R-:W-:Y:S01]  /*57d0*/  IABS R135, R17 ;  /* 0x0000001100877213 */ /* 0x000fe20000000000 */
[----:B------:R-:W-:Y:S01]  /*57e0*/  IMAD.HI.U32 R5, R3, R14, RZ ;  /* 0x0000000e03057227 */ /* 0x000fe200078e00ff */
[----:B------:R-:W-:Y:S02]  /*57f0*/  IADD3 R8, -R4, RZ, RZ ;  /* 0x000000ff04087210 */ /* 0x000fe40007ffe1ff */
[----:B------:R-:W-:Y:S01]  /*5800*/  IABS R134, R16 ;  /* 0x0000001000867213 */ /* 0x000fe20000000000 */
[C---:B------:R-:W-:Y:S01]  /*5810*/  IMAD R128, R0.reuse, R11, R128 ;  /* 0x0000000b00807224 */ /* 0x040fe200078e0280 */
[----:B------:R-:W-:Y:S01]  /*5820*/  IABS R250, R71 ;  /* 0x0000004700fa7213 */ /* 0x000fe20000000000 */
[----:B------:R-:W-:Y:S01]  /*5830*/  IMAD.MOV R5, RZ, RZ, -R5 ;  /* 0x000000ffff057224 */ /* 0x000fe200078e0a05 */
[----:B------:R-:W-:Y:S01]  /*5840*/  IABS R251, R70 ;  /* 0x0000004600fb7213 */ /* 0x000fe20000000000 */
[----:B------:R-:W-:Y:S01]  /*5850*/  @!P4 IMAD.MOV R126, RZ, RZ, -R126 ;  /* 0x000000ffff7ec224 */ /* 0x000fe200078e0a7e */
[C---:B------:R-:W-:Y:S01]  /*5860*/  ISETP.GT.U32.AND P4, PT, R0.reuse, R128, PT ;  /* 0x000000800000720c */ /* 0x040fe20003f84070 */
[----:B------:R-:W-:-:S02]  /*5870*/  IMAD R129, R0, R8, R129 ;  /* 0x0000000800817224 */ /* 0x000fc400078e0281 */
[----:B------:R-:W-:Y:S02]  /*5880*/  @!P2 IMAD.IADD R127, R127, 0x1, -R0 ;  /* 0x000000017f7fa824 */ /* 0x000fe400078e0a00 */
[C---:B------:R-:W-:Y:S01]  /*5890*/  IMAD R8, R0.reuse, R5, R14 ;  /* 0x0000000500087224 */ /* 0x040fe200078e020e */
[----:B------:R-:W-:Y:S01]  /*58a0*/  ISETP.GT.U32.AND P2, PT, R0, R129, PT ;  /* 0x000000810000720c */ /* 0x000fe20003f44070 */
[----:B------:R-:W-:-:S04]  /*58b0*/  IMAD.HI.U32 R4, R3, R130, RZ ;  /* 0x0000008203047227 */ /* 0x000fc800078e00ff */
[----:B------:R-:W-:Y:S01]  /*58c0*/  @!P5 IMAD.MOV R127, RZ, RZ, -R127 ;  /* 0x000000ffff7fd224 */ /* 0x000fe200078e0a7f */
[----:B------:R-:W-:Y:S01]  /*58d0*/  ISETP.GT.U32.AND P5, PT, R0, R8, PT ;  /* 0x000000080000720c */ /* 0x000fe20003fa4070 */
[----:B------:R-:W-:Y:S01]  /*58e0*/  @!P4 IMAD.IADD R128, R128, 0x1, -R0 ;  /* 0x000000018080c824 */ /* 0x000fe200078e0a00 */
[----:B------:R-:W-:Y:S01]  /*58f0*/  IADD3 R11, -R4, RZ, RZ ;  /* 0x000000ff040b7210 */ /* 0x000fe20007ffe1ff */
[----:B------:R-:W-:-:S03]  /*5900*/  VIADD R14, R6, 0x6b ;  /* 0x0000006b060e7836 */ /* 0x000fc60000000000 */
[C---:B------:R-:W-:Y:S01]  /*5910*/  ISETP.GT.U32.AND P4, PT, R0.reuse, R128, PT ;  /* 0x000000800000720c */ /* 0x040fe20003f84070 */
[----:B------:R-:W-:Y:S01]  /*5920*/  IMAD R130, R0, R11, R130 ;  /* 0x0000000b00827224 */ /* 0x000fe200078e0282 */
[----:B------:R-:W-:Y:S01]  /*5930*/  IADD3 R11, R6, 0x6c, RZ ;  /* 0x0000006c060b7810 */ /* 0x000fe20007ffe0ff */
[----:B------:R-:W-:Y:S01]  /*5940*/  @!P2 IMAD.IADD R129, R129, 0x1, -R0 ;  /* 0x000000018181a824 */ /* 0x000fe200078e0a00 */
[----:B------:R-:W-:Y:S02]  /*5950*/  IABS R131, R14 ;  /* 0x0000000e00837213 */ /* 0x000fe40000000000 */
[----:B------:R-:W-:Y:S02]  /*5960*/  IABS R132, R11 ;  /* 0x0000000b00847213 */ /* 0x000fe40000000000 */
[----:B------:R-:W-:Y:S01]  /*5970*/  @!P5 IADD3 R8, R8, -R0, RZ ;  /* 0x800000000808d210 */ /* 0x000fe20007ffe0ff */
[----:B------:R-:W-:Y:S01]  /*5980*/  IMAD.HI.U32 R4, R3, R131, RZ ;  /* 0x0000008303047227 */ /* 0x000fe200078e00ff */
[----:B------:R-:W-:-:S02]  /*5990*/  ISETP.GT.U32.AND P2, PT, R0, R129, PT ;  /* 0x000000810000720c */ /* 0x000fc40003f44070 */
[----:B------:R-:W-:Y:S01]  /*59a0*/  ISETP.GT.U32.AND P5, PT, R0, R8, PT ;  /* 0x000000080000720c */ /* 0x000fe20003fa4070 */
[----:B------:R-:W-:Y:S01]  /*59b0*/  IMAD.HI.U32 R5, R3, R132, RZ ;  /* 0x0000008403057227 */ /* 0x000fe200078e00ff */
[----:B------:R-:W-:Y:S02]  /*59c0*/  @!P4 IADD3 R128, R128, -R0, RZ ;  /* 0x800000008080c210 */ /* 0x000fe40007ffe0ff */
[C---:B------:R-:W-:Y:S01]  /*59d0*/  ISETP.GT.U32.AND P4, PT, R0.reuse, R130, PT ;  /* 0x000000820000720c */ /* 0x040fe20003f84070 */
[----:B------:R-:W-:Y:S02]  /*59e0*/  IMAD.MOV R5, RZ, RZ, -R5 ;  /* 0x000000ffff057224 */ /* 0x000fe400078e0a05 */
[----:B------:R-:W-:Y:S02]  /*59f0*/  IMAD.MOV R4, RZ, RZ, -R4 ;  /* 0x000000ffff047224 */ /* 0x000fe400078e0a04 */
[C---:B------:R-:W-:Y:S02]  /*5a00*/  IMAD R132, R0.reuse, R5, R132 ;  /* 0x0000000500847224 */ /* 0x040fe400078e0284 */
[----:B------:R-:W-:-:S02]  /*5a10*/  IMAD R131, R0, R4, R131 ;  /* 0x0000000400837224 */ /* 0x000fc400078e0283 */
[----:B------:R-:W-:Y:S01]  /*5a20*/  @!P5 IADD3 R8, R8, -R0, RZ ;  /* 0x800000000808d210 */ /* 0x000fe20007ffe0ff */
[----:B------:R-:W-:Y:S01]  /*5a30*/  IMAD.HI.U32 R4, R3, R133, RZ ;  /* 0x0000008503047227 */ /* 0x000fe200078e00ff */
[----:B------:R-:W-:-:S03]  /*5a40*/  ISETP.GT.U32.AND P5, PT, R0, R132, PT ;  /* 0x000000840000720c */ /* 0x000fc60003fa4070 */
[--C-:B------:R-:W-:Y:S01]  /*5a50*/  @!P4 IMAD.IADD R130, R130, 0x1, -R0.reuse ;  /* 0x000000018282c824 */ /* 0x100fe200078e0a00 */
[----:B------:R-:W-:Y:S01]  /*5a60*/  IADD3 R4, -R4, RZ, RZ ;  /* 0x000000ff04047210 */ /* 0x000fe20007ffe1ff */
[----:B------:R-:W-:Y:S01]  /*5a70*/  @!P2 IMAD.IADD R129, R129, 0x1, -R0 ;  /* 0x000000018181a824 */ /* 0x000fe200078e0a00 */
[C---:B------:R-:W-:Y:S01]  /*5a80*/  ISETP.GT.U32.AND P2, PT, R0.reuse, R131, PT ;  /* 0x000000830000720c */ /* 0x040fe20003f44070 */
[----:B------:R-:W-:Y:S01]  /*5a90*/  @!P1 IMAD.MOV R128, RZ, RZ, -R128 ;  /* 0x000000ffff809224 */ /* 0x000fe200078e0a80 */
[C---:B------:R-:W-:Y:S01]  /*5aa0*/  ISETP.GT.U32.AND P1, PT, R0.reuse, R130, PT ;  /* 0x000000820000720c */ /* 0x040fe20003f24070 */
[----:B------:R-:W-:Y:S01]  /*5ab0*/  IMAD R133, R0, R4, R133 ;  /* 0x0000000400857224 */ /* 0x000fe200078e0285 */
[----:B------:R-:W-:Y:S01]  /*5ac0*/  ISETP.GE.AND P4, PT, R14, RZ, PT ;  /* 0x000000ff0e00720c */ /* 0x000fe20003f86270 */
[C---:B------:R-:W-:Y:S01]  /*5ad0*/  IMAD.HI.U32 R4, R3.reuse, R135, RZ ;  /* 0x0000008703047227 */ /* 0x040fe200078e00ff */
[----:B------:R-:W-:Y:S02]  /*5ae0*/  IADD3 R14, R6, 0x71, RZ ;  /* 0x00000071060e7810 */ /* 0x000fe40007ffe0ff */
[----:B------:R-:W-:Y:S01]  /*5af0*/  @!P5 IADD3 R132, R132, -R0, RZ ;  /* 0x800000008484d210 */ /* 0x000fe20007ffe0ff */
[----:B------:R-:W-:Y:S01]  /*5b00*/  IMAD.HI.U32 R5, R3, R134, RZ ;  /* 0x0000008603057227 */ /* 0x000fe200078e00ff */
[----:B------:R-:W-:-:S02]  /*5b10*/  IADD3 R4, -R4, RZ, RZ ;  /* 0x000000ff04047210 */ /* 0x000fc40007ffe1ff */
[----:B------:R-:W-:Y:S01]  /*5b20*/  ISETP.GT.U32.AND P5, PT, R0, R132, PT ;  /* 0x000000840000720c */ /* 0x000fe20003fa4070 */
[----:B------:R-:W-:Y:S01]  /*5b30*/  IMAD.MOV R5, RZ, RZ, -R5 ;  /* 0x000000ffff057224 */ /* 0x000fe200078e0a05 */
[----:B------:R-:W-:Y:S01]  /*5b40*/  IABS R59, R14 ;  /* 0x0000000e003b7213 */ /* 0x000fe20000000000 */
[--C-:B------:R-:W-:Y:S01]  /*5b50*/  @!P2 IMAD.IADD R131, R131, 0x1, -R0.reuse ;  /* 0x000000018383a824 */ /* 0x100fe200078e0a00 */
[----:B------:R-:W-:Y:S01]  /*5b60*/  ISETP.GE.AND P2, PT, R11, RZ, PT ;  /* 0x000000ff0b00720c */ /* 0x000fe20003f46270 */
[----:B------:R-:W-:Y:S01]  /*5b70*/  @!P1 IMAD.IADD R130, R130, 0x1, -R0 ;  /* 0x0000000182829824 */ /* 0x000fe200078e0a00 */
[C---:B------:R-:W-:Y:S01]  /*5b80*/  ISETP.GT.U32.AND P1, PT, R0.reuse, R133, PT ;  /* 0x000000850000720c */ /* 0x040fe20003f24070 */
[C---:B------:R-:W-:Y:S02]  /*5b90*/  IMAD R135, R0.reuse, R4, R135 ;  /* 0x0000000400877224 */ /* 0x040fe400078e0287 */
[----:B------:R-:W-:Y:S01]  /*5ba0*/  IMAD R134, R0, R5, R134 ;  /* 0x0000000500867224 */ /* 0x000fe200078e0286 */
[----:B------:R-:W-:Y:S01]  /*5bb0*/  @!P6 IADD3 R130, -R130, RZ, RZ ;  /* 0x000000ff8282e210 */ /* 0x000fe20007ffe1ff */
[----:B------:R-:W-:Y:S01]  /*5bc0*/  @!P3 IMAD.MOV R129, RZ, RZ, -R129 ;  /* 0x000000ffff81b224 */ /* 0x000fe200078e0a81 */
[----:B------:R-:W-:Y:S01]  /*5bd0*/  ISETP.GT.U32.AND P3, PT, R0, R131, PT ;  /* 0x000000830000720c */ /* 0x000fe20003f64070 */
[----:B------:R-:W-:Y:S01]  /*5be0*/  @!P5 IMAD.IADD R132, R132, 0x1, -R0 ;  /* 0x000000018484d824 */ /* 0x000fe200078e0a00 */
[----:B------:R-:W-:Y:S01]  /*5bf0*/  ISETP.GT.U32.AND P5, PT, R0, R135, PT ;  /* 0x000000870000720c */ /* 0x000fe20003fa4070 */
[----:B------:R-:W-:Y:S01]  /*5c00*/  VIADD R11, R6, 0x70 ;  /* 0x00000070060b7836 */ /* 0x000fe20000000000 */
[----:B------:R-:W-:Y:S01]  /*5c10*/  ISETP.GT.U32.AND P6, PT, R0, R134, PT ;  /* 0x000000860000720c */ /* 0x000fe20003fc4070 */
[----:B------:R-:W-:Y:S01]  /*5c20*/  @!P0 IMAD.MOV R8, RZ, RZ, -R8 ;  /* 0x000000ffff088224 */ /* 0x000fe200078e0a08 */
[----:B------:R-:W-:Y:S01]  /*5c30*/  ISETP.GE.AND P0, PT, R15, RZ, PT ;  /* 0x000000ff0f00720c */ /* 0x000fe20003f06270 */
[----:B------:R-:W-:Y:S01]  /*5c40*/  @!P1 IMAD.IADD R133, R133, 0x1, -R0 ;  /* 0x0000000185859824 */ /* 0x000fe200078e0a00 */
[----:B------:R-:W-:Y:S01]  /*5c50*/  IABS R136, R11 ;  /* 0x0000000b00887213 */ /* 0x000fe20000000000 */
[----:B------:R-:W-:Y:S01]  /*5c60*/  VIADD R15, R6, 0x72 ;  /* 0x00000072060f7836 */ /* 0x000fe20000000000 */
[----:B------:R-:W-:-:S02]  /*5c70*/  @!P2 IADD3 R132, -R132, RZ, RZ ;  /* 0x000000ff8484a210 */ /* 0x000fc40007ffe1ff */
[----:B------:R-:W-:Y:S01]  /*5c80*/  ISETP.GE.AND P1, PT, R17, RZ, PT ;  /* 0x000000ff1100720c */ /* 0x000fe20003f26270 */
[--C-:B------:R-:W-:Y:S01]  /*5c90*/  @!P3 IMAD.IADD R131, R131, 0x1, -R0.reuse ;  /* 0x000000018383b824 */ /* 0x100fe200078e0a00 */
[----:B------:R-:W-:Y:S01]  /*5ca0*/  ISETP.GE.AND P3, PT, R16, RZ, PT ;  /* 0x000000ff1000720c */ /* 0x000fe20003f66270 */
[----:B------:R-:W-:Y:S01]  /*5cb0*/  @!P5 IMAD.IADD R135, R135, 0x1, -R0 ;  /* 0x000000018787d824 */ /* 0x000fe200078e0a00 */
[----:B------:R-:W-:Y:S01]  /*5cc0*/  IABS R137, R15 ;  /* 0x0000000f00897213 */ /* 0x000fe20000000000 */
[----:B------:R-:W-:Y:S01]  /*5cd0*/  IMAD.HI.U32 R4, R3, R136, RZ ;  /* 0x0000008803047227 */ /* 0x000fe200078e00ff */
[----:B------:R-:W-:Y:S02]  /*5ce0*/  @!P6 IADD3 R134, R134, -R0, RZ ;  /* 0x800000008686e210 */ /* 0x000fe40007ffe0ff */
[C---:B------:R-:W-:Y:S01]  /*5cf0*/  ISETP.GT.U32.AND P6, PT, R0.reuse, R133, PT ;  /* 0x000000850000720c */ /* 0x040fe20003fc4070 */
[----:B------:R-:W-:Y:S01]  /*5d00*/  IMAD.MOV R5, RZ, RZ, -R4 ;  /* 0x000000ffff057224 */ /* 0x000fe200078e0a04 */
[----:B------:R-:W-:Y:S01]  /*5d10*/  @!P4 IADD3 R131, -R131, RZ, RZ ;  /* 0x000000ff8383c210 */ /* 0x000fe20007ffe1ff */
[----:B------:R-:W-:Y:S01]  /*5d20*/  IMAD.HI.U32 R4, R3, R59, RZ ;  /* 0x0000003b03047227 */ /* 0x000fe200078e00ff */
[----:B------:R-:W-:-:S02]  /*5d30*/  ISETP.GT.U32.AND P4, PT, R0, R135, PT ;  /* 0x000000870000720c */ /* 0x000fc40003f84070 */
[C---:B------:R-:W-:Y:S01]  /*5d40*/  ISETP.GT.U32.AND P5, PT, R0.reuse, R134, PT ;  /* 0x000000860000720c */ /* 0x040fe20003fa4070 */
[----:B------:R-:W-:Y:S02]  /*5d50*/  IMAD.MOV R4, RZ, RZ, -R4 ;  /* 0x000000ffff047224 */ /* 0x000fe400078e0a04 */
[C---:B------:R-:W-:Y:S02]  /*5d60*/  IMAD R136, R0.reuse, R5, R136 ;  /* 0x0000000500887224 */ /* 0x040fe400078e0288 */
[----:B------:R-:W-:Y:S02]  /*5d70*/  IMAD R59, R0, R4, R59 ;  /* 0x00000004003b7224 */ /* 0x000fe400078e023b */
[----:B------:R-:W-:Y:S01]  /*5d80*/  @!P6 IADD3 R133, R133, -R0, RZ ;  /* 0x800000008585e210 */ /* 0x000fe20007ffe0ff */
[----:B------:R-:W-:Y:S01]  /*5d90*/  VIADD R16, R6, 0x73 ;  /* 0x0000007306107836 */ /* 0x000fe20000000000 */
[----:B------:R-:W-:Y:S01]  /*5da0*/  ISETP.GT.U32.AND P6, PT, R0, R136, PT ;  /* 0x000000880000720c */ /* 0x000fe20003fc4070 */
[----:B------:R-:W-:-:S03]  /*5db0*/  IMAD.HI.U32 R4, R3, R137, RZ ;  /* 0x0000008903047227 */ /* 0x000fc600078e00ff */
[----:B------:R-:W-:Y:S01]  /*5dc0*/  IABS R138, R16 ;  /* 0x00000010008a7213 */ /* 0x000fe20000000000 */
[--C-:B------:R-:W-:Y:S01]  /*5dd0*/  @!P4 IMAD.IADD R135, R135, 0x1, -R0.reuse ;  /* 0x000000018787c824 */ /* 0x100fe200078e0a00 */
[----:B------:R-:W-:Y:S01]  /*5de0*/  ISETP.GT.U32.AND P4, PT, R0, R59, PT ;  /* 0x0000003b0000720c */ /* 0x000fe20003f84070 */
[----:B------:R-:W-:Y:S01]  /*5df0*/  @!P5 IMAD.IADD R134, R134, 0x1, -R0 ;  /* 0x000000018686d824 */ /* 0x000fe200078e0a00 */
[----:B------:R-:W-:Y:S01]  /*5e00*/  ISETP.GE.AND P5, PT, R11, RZ, PT ;  /* 0x000000ff0b00720c */ /* 0x000fe20003fa6270 */
[----:B------:R-:W-:Y:S01]  /*5e10*/  IMAD.HI.U32 R5, R3, R138, RZ ;  /* 0x0000008a03057227 */ /* 0x000fe200078e00ff */
[----:B------:R-:W-:Y:S02]  /*5e20*/  IADD3 R11, R6, 0x74, RZ ;  /* 0x00000074060b7810 */ /* 0x000fe40007ffe0ff */
[----:B------:R-:W-:Y:S01]  /*5e30*/  @!P1 IADD3 R135, -R135, RZ, RZ ;  /* 0x000000ff87879210 */ /* 0x000fe20007ffe1ff */
[----:B------:R-:W-:Y:S01]  /*5e40*/  IMAD.MOV R5, RZ, RZ, -R5 ;  /* 0x000000ffff057224 */ /* 0x000fe200078e0a05 */
[----:B------:R-:W-:Y:S01]  /*5e50*/  @!P6 IADD3 R136, R136, -R0, RZ ;  /* 0x800000008888e210 */ /* 0x000fe20007ffe0ff */
[----:B------:R-:W-:Y:S01]  /*5e60*/  IMAD.MOV R4, RZ, RZ, -R4 ;  /* 0x000000ffff047224 */ /* 0x000fe200078e0a04 */
[----:B------:R-:W-:Y:S01]  /*5e70*/  ISETP.GE.AND P6, PT, R14, RZ, PT ;  /* 0x000000ff0e00720c */ /* 0x000fe20003fc6270 */
[----:B------:R-:W-:Y:S01]  /*5e80*/  VIADD R14, R6, 0x75 ;  /* 0x00000075060e7836 */ /* 0x000fe20000000000 */
[----:B------:R-:W-:Y:S01]  /*5e90*/  IABS R139, R11 ;  /* 0x0000000b008b7213 */ /* 0x000fe20000000000 */
[----:B------:R-:W-:Y:S01]  /*5ea0*/  @!P4 IMAD.IADD R59, R59, 0x1, -R0 ;  /* 0x000000013b3bc824 */ /* 0x000fe200078e0a00 */
[C---:B------:R-:W-:Y:S01]  /*5eb0*/  ISETP.GT.U32.AND P4, PT, R0.reuse, R136, PT ;  /* 0x000000880000720c */ /* 0x040fe20003f84070 */
[C---:B------:R-:W-:Y:S01]  /*5ec0*/  IMAD R138, R0.reuse, R5, R138 ;  /* 0x00000005008a7224 */ /* 0x040fe200078e028a */
[----:B------:R-:W-:Y:S01]  /*5ed0*/  IABS R140, R14 ;  /* 0x0000000e008c7213 */ /* 0x000fe20000000000 */
[C---:B------:R-:W-:Y:S01]  /*5ee0*/  IMAD R137, R0.reuse, R4, R137 ;  /* 0x0000000400897224 */ /* 0x040fe200078e0289 */
[----:B------:R-:W-:Y:S01]  /*5ef0*/  ISETP.GT.U32.AND P2, PT, R0, R59, PT ;  /* 0x0000003b0000720c */ /* 0x000fe20003f44070 */
[----:B------:R-:W-:Y:S01]  /*5f00*/  IMAD.HI.U32 R4, R3, R139, RZ ;  /* 0x0000008b03047227 */ /* 0x000fe200078e00ff */
[----:B------:R-:W-:-:S03]  /*5f10*/  ISETP.GE.AND P1, PT, R15, RZ, PT ;  /* 0x000000ff0f00720c */ /* 0x000fc60003f26270 */
[----:B------:R-:W-:-:S04]  /*5f20*/  IMAD.HI.U32 R5, R3, R140, RZ ;  /* 0x0000008c03057227 */ /* 0x000fc800078e00ff */
[----:B------:R-:W-:Y:S01]  /*5f30*/  @!P3 IMAD.MOV R134, RZ, RZ, -R134 ;  /* 0x000000ffff86b224 */ /* 0x000fe200078e0a86 */
[----:B------:R-:W-:Y:S01]  /*5f40*/  ISETP.GT.U32.AND P3, PT, R0, R138, PT ;  /* 0x0000008a0000720c */ /* 0x000fe20003f64070 */
[----:B------:R-:W-:Y:S01]  /*5f50*/  IMAD.MOV R4, RZ, RZ, -R4 ;  /* 0x000000ffff047224 */ /* 0x000fe200078e0a04 */
[----:B------:R-:W-:Y:S01]  /*5f60*/  IADD3 R5, -R5, RZ, RZ ;  /* 0x000000ff05057210 */ /* 0x000fe20007ffe1ff */
[--C-:B------:R-:W-:Y:S01]  /*5f70*/  @!P4 IMAD.IADD R136, R136, 0x1, -R0.reuse ;  /* 0x000000018888c824 */ /* 0x100fe200078e0a00 */
[----:B------:R-:W-:Y:S01]  /*5f80*/  ISETP.GE.AND P4, PT, R16, RZ, PT ;  /* 0x000000ff1000720c */ /* 0x000fe20003f86270 */
[----:B------:R-:W-:Y:S01]  /*5f90*/  IMAD R139, R0, R4, R139 ;  /* 0x00000004008b7224 */ /* 0x000fe200078e028b */
[----:B------:R-:W-:Y:S01]  /*5fa0*/  IADD3 R16, R6, 0x7b, RZ ;  /* 0x0000007b06107810 */ /* 0x000fe20007ffe0ff */
[----:B------:R-:W-:Y:S01]  /*5fb0*/  @!P0 IMAD.MOV R133, RZ, RZ, -R133 ;  /* 0x000000ffff858224 */ /* 0x000fe200078e0a85 */
[----:B------:R-:W-:Y:S01]  /*5fc0*/  ISETP.GT.U32.AND P0, PT, R0, R137, PT ;  /* 0x000000890000720c */ /* 0x000fe20003f04070 */
[----:B------:R-:W-:Y:S01]  /*5fd0*/  @!P2 IMAD.IADD R59, R59, 0x1, -R0 ;  /* 0x000000013b3ba824 */ /* 0x000fe200078e0a00 */
[----:B------:R-:W-:Y:S01]  /*5fe0*/  @!P5 IADD3 R136, -R136, RZ, RZ ;  /* 0x000000ff8888d210 */ /* 0x000fe20007ffe1ff */
[C---:B------:R-:W-:Y:S01]  /*5ff0*/  IMAD R140, R0.reuse, R5, R140 ;  /* 0x00000005008c7224 */ /* 0x040fe200078e028c */
[----:B------:R-:W-:Y:S01]  /*6000*/  ISETP.GT.U32.AND P5, PT, R0, R139, PT ;  /* 0x0000008b0000720c */ /* 0x000fe20003fa4070 */
[--C-:B------:R-:W-:Y:S01]  /*6010*/  @!P3 IMAD.IADD R138, R138, 0x1, -R0.reuse ;  /* 0x000000018a8ab824 */ /* 0x100fe200078e0a00 */
[----:B------:R-:W-:Y:S01]  /*6020*/  IADD3 R5, R6, 0x76, RZ ;  /* 0x0000007606057810 */ /* 0x000fe20007ffe0ff */
[----:B------:R-:W-:Y:S01]  /*6030*/  @!P6 IMAD.MOV R59, RZ, RZ, -R59 ;  /* 0x000000ffff3be224 */ /* 0x000fe200078e0a3b */
[----:B------:R-:W-:Y:S01]  /*6040*/  ISETP.GT.U32.AND P6, PT, R0, R140, PT ;  /* 0x0000008c0000720c */ /* 0x000fe20003fc4070 */
[----:B------:R-:W-:Y:S01]  /*6050*/  VIADD R15, R6, 0x7a ;  /* 0x0000007a060f7836 */ /* 0x000fe20000000000 */
[----:B------:R-:W-:Y:S01]  /*6060*/  ISETP.GT.U32.AND P3, PT, R0, R138, PT ;  /* 0x0000008a0000720c */ /* 0x000fe20003f64070 */
[C---:B------:R-:W-:Y:S01]  /*6070*/  VIADD R17, R6.reuse, 0x7c ;  /* 0x0000007c06117836 */ /* 0x040fe20000000000 */
[----:B------:R-:W-:Y:S01]  /*6080*/  ISETP.GE.AND P2, PT, R11, RZ, PT ;  /* 0x000000ff0b00720c */ /* 0x000fe20003f46270 */
[--C-:B------:R-:W-:Y:S01]  /*6090*/  @!P0 IMAD.IADD R137, R137, 0x1, -R0.reuse ;  /* 0x0000000189898824 */ /* 0x100fe200078e0a00 */
[----:B------:R-:W-:Y:S01]  /*60a0*/  IABS R141, R5 ;  /* 0x00000005008d7213 */ /* 0x000fe20000000000 */
[----:B------:R-:W-:Y:S01]  /*60b0*/  VIADD R11, R6, 0x77 ;  /* 0x00000077060b7836 */ /* 0x000fe20000000000 */
[----:B------:R-:W-:Y:S01]  /*60c0*/  IABS R145, R16 ;  /* 0x0000001000917213 */ /* 0x000fe20000000000 */
[----:B------:R-:W-:Y:S01]  /*60d0*/  @!P5 IMAD.IADD R139, R139, 0x1, -R0 ;  /* 0x000000018b8bd824 */ /* 0x000fe200078e0a00 */
[----:B------:R-:W-:Y:S01]  /*60e0*/  ISETP.GT.U32.AND P0, PT, R0, R137, PT ;  /* 0x000000890000720c */ /* 0x000fe20003f04070 */
[----:B------:R-:W-:Y:S01]  /*60f0*/  IMAD.HI.U32 R4, R3, R141, RZ ;  /* 0x0000008d03047227 */ /* 0x000fe200078e00ff */
[----:B------:R-:W-:-:S02]  /*6100*/  IABS R142, R11 ;  /* 0x0000000b008e7213 */ /* 0x000fc40000000000 */
[----:B------:R-:W-:Y:S01]  /*6110*/  ISETP.GT.U32.AND P5, PT, R0, R139, PT ;  /* 0x0000008b0000720c */ /* 0x000fe20003fa4070 */
[--C-:B------:R-:W-:Y:S01]  /*6120*/  @!P6 IMAD.IADD R140, R140, 0x1, -R0.reuse ;  /* 0x000000018c8ce824 */ /* 0x100fe200078e0a00 */
[----:B------:R-:W-:Y:S01]  /*6130*/  IADD3 R4, -R4, RZ, RZ ;  /* 0x000000ff04047210 */ /* 0x000fe20007ffe1ff */
[--C-:B------:R-:W-:Y:S01]  /*6140*/  @!P3 IMAD.IADD R138, R138, 0x1, -R0.reuse ;  /* 0x000000018a8ab824 */ /* 0x100fe200078e0a00 */
[----:B------:R-:W-:Y:S01]  /*6150*/  ISETP.GE.AND P3, PT, R5, RZ, PT ;  /* 0x000000ff0500720c */ /* 0x000fe20003f66270 */
[----:B------:R-:W-:Y:S01]  /*6160*/  IMAD.HI.U32 R5, R3, R142, RZ ;  /* 0x0000008e03057227 */ /* 0x000fe200078e00ff */
[----:B------:R-:W-:Y:S02]  /*6170*/  ISETP.GT.U32.AND P6, PT, R0, R140, PT ;  /* 0x0000008c0000720c */ /* 0x000fe40003fc4070 */
[----:B------:R-:W-:Y:S01]  /*6180*/  IABS R144, R15 ;  /* 0x0000000f00907213 */ /* 0x000fe20000000000 */
[----:B------:R-:W-:Y:S01]  /*6190*/  IMAD.MOV R5, RZ, RZ, -R5 ;  /* 0x000000ffff057224 */ /* 0x000fe200078e0a05 */
[----:B------:R-:W-:Y:S01]  /*61a0*/  @!P4 IADD3 R138, -R138, RZ, RZ ;  /* 0x000000ff8a8ac210 */ /* 0x000fe20007ffe1ff */
[----:B------:R-:W-:Y:S01]  /*61b0*/  IMAD R141, R0, R4, R141 ;  /* 0x00000004008d7224 */ /* 0x000fe200078e028d */
[----:B------:R-:W-:Y:S01]  /*61c0*/  IABS R146, R17 ;  /* 0x0000001100927213 */ /* 0x000fe20000000000 */
[----:B------:R-:W-:Y:S01]  /*61d0*/  @!P0 IMAD.IADD R137, R137, 0x1, -R0 ;  /* 0x0000000189898824 */ /* 0x000fe200078e0a00 */
[----:B------:R-:W-:Y:S01]  /*61e0*/  ISETP.GE.AND P0, PT, R14, RZ, PT ;  /* 0x000000ff0e00720c */ /* 0x000fe20003f06270 */
[----:B------:R-:W-:Y:S01]  /*61f0*/  IMAD R142, R0, R5, R142 ;  /* 0x00000005008e7224 */ /* 0x000fe200078e028e */
[----:B------:R-:W-:Y:S01]  /*6200*/  IADD3 R14, R6, 0x78, RZ ;  /* 0x00000078060e7810 */ /* 0x000fe20007ffe0ff */
[----:B------:R-:W-:Y:S01]  /*6210*/  @!P5 IMAD.IADD R139, R139, 0x1, -R0 ;  /* 0x000000018b8bd824 */ /* 0x000fe200078e0a00 */
[----:B------:R-:W-:Y:S01]  /*6220*/  ISETP.GT.U32.AND P5, PT, R0, R141, PT ;  /* 0x0000008d0000720c */ /* 0x000fe20003fa4070 */
[----:B------:R-:W-:Y:S01]  /*6230*/  IMAD.HI.U32 R5, R3, R144, RZ ;  /* 0x0000009003057227 */ /* 0x000fe200078e00ff */
[----:B------:R-:W-:-:S02]  /*6240*/  IABS R143, R14 ;  /* 0x0000000e008f7213 */ /* 0x000fc40000000000 */
[----:B------:R-:W-:Y:S01]  /*6250*/  @!P6 IADD3 R140, R140, -R0, RZ ;  /* 0x800000008c8ce210 */ /* 0x000fe20007ffe0ff */
[----:B------:R-:W-:Y:S01]  /*6260*/  @!P2 IMAD.MOV R139, RZ, RZ, -R139 ;  /* 0x000000ffff8ba224 */ /* 0x000fe200078e0a8b */
[----:B------:R-:W-:Y:S01]  /*6270*/  ISETP.GT.U32.AND P6, PT, R0, R142, PT ;  /* 0x0000008e0000720c */ /* 0x000fe20003fc4070 */
[----:B------:R-:W-:Y:S01]  /*6280*/  IMAD.HI.U32 R4, R3, R143, RZ ;  /* 0x0000008f03047227 */ /* 0x000fe200078e00ff */
[----:B------:R-:W-:Y:S02]  /*6290*/  @!P1 IADD3 R137, -R137, RZ, RZ ;  /* 0x000000ff89899210 */ /* 0x000fe40007ffe1ff */
[----:B------:R-:W-:Y:S01]  /*62a0*/  ISETP.GE.AND P1, PT, R11, RZ, PT ;  /* 0x000000ff0b00720c */ /* 0x000fe20003f26270 */
[----:B------:R-:W-:Y:S01]  /*62b0*/  VIADD R11, R6, 0x79 ;  /* 0x00000079060b7836 */ /* 0x000fe20000000000 */
[----:B------:R-:W-:Y:S01]  /*62c0*/  ISETP.GE.AND P4, PT, R14, RZ, PT ;  /* 0x000000ff0e00720c */ /* 0x000fe20003f86270 */
[----:B------:R-:W-:Y:S02]  /*62d0*/  IMAD.MOV R4, RZ, RZ, -R4 ;  /* 0x000000ffff047224 */ /* 0x000fe400078e0a04 */
[----:B------:R-:W-:Y:S01]  /*62e0*/  @!P5 IMAD.IADD R141, R141, 0x1, -R0 ;  /* 0x000000018d8dd824 */ /* 0x000fe200078e0a00 */
[----:B------:R-:W-:Y:S01]  /*62f0*/  IABS R47, R11 ;  /* 0x0000000b002f7213 */ /* 0x000fe20000000000 */
[----:B------:R-:W-:-:S02]  /*6300*/  IMAD R143, R0, R4, R143 ;  /* 0x00000004008f7224 */ /* 0x000fc400078e028f */
[----:B------:R-:W-:Y:S01]  /*6310*/  @!P6 IMAD.IADD R142, R142, 0x1, -R0 ;  /* 0x000000018e8ee824 */ /* 0x000fe200078e0a00 */
[C---:B------:R-:W-:Y:S01]  /*6320*/  ISETP.GT.U32.AND P6, PT, R0.reuse, R141, PT ;  /* 0x0000008d0000720c */ /* 0x040fe20003fc4070 */
[----:B------:R-:W-:Y:S01]  /*6330*/  IMAD.HI.U32 R4, R3, R47, RZ ;  /* 0x0000002f03047227 */ /* 0x000fe200078e00ff */
[C---:B------:R-:W-:Y:S02]  /*6340*/  ISETP.GT.U32.AND P5, PT, R0.reuse, R143, PT ;  /* 0x0000008f0000720c */ /* 0x040fe40003fa4070 */
[----:B------:R-:W-:Y:S01]  /*6350*/  ISETP.GT.U32.AND P2, PT, R0, R142, PT ;  /* 0x0000008e0000720c */ /* 0x000fe20003f44070 */
[----:B------:R-:W-:Y:S01]  /*6360*/  VIADD R14, R6, 0x7d ;  /* 0x0000007d060e7836 */ /* 0x000fe20000000000 */
[----:B------:R-:W-:Y:S01]  /*6370*/  IADD3 R4, -R4, RZ, RZ ;  /* 0x000000ff04047210 */ /* 0x000fe20007ffe1ff */
[----:B------:R-:W-:Y:S02]  /*6380*/  IMAD.MOV R5, RZ, RZ, -R5 ;  /* 0x000000ffff057224 */ /* 0x000fe400078e0a05 */
[----:B------:R-:W-:Y:S01]  /*6390*/  @!P0 IMAD.MOV R140, RZ, RZ, -R140 ;  /* 0x000000ffff8c8224 */ /* 0x000fe200078e0a8c */
[----:B------:R-:W-:Y:S01]  /*63a0*/  IABS R147, R14 ;  /* 0x0000000e00937213 */ /* 0x000fe20000000000 */
[----:B------:R-:W-:Y:S01]  /*63b0*/  IMAD R47, R0, R4, R47 ;  /* 0x00000004002f7224 */ /* 0x000fe200078e022f */
[----:B------:R-:W-:Y:S01]  /*63c0*/  ISETP.GE.AND P0, PT, R11, RZ, PT ;  /* 0x000000ff0b00720c */ /* 0x000fe20003f06270 */
[----:B------:R-:W-:Y:S01]  /*63d0*/  IMAD.HI.U32 R4, R3, R145, RZ ;  /* 0x0000009103047227 */ /* 0x000fe200078e00ff */
[----:B------:R-:W-:-:S02]  /*63e0*/  @!P6 IADD3 R141, R141, -R0, RZ ;  /* 0x800000008d8de210 */ /* 0x000fc40007ffe0ff */
[----:B------:R-:W-:Y:S01]  /*63f0*/  ISETP.GT.U32.AND P6, PT, R0, R47, PT ;  /* 0x0000002f0000720c */ /* 0x000fe20003fc4070 */
[----:B------:R-:W-:Y:S02]  /*6400*/  IMAD.MOV R4, RZ, RZ, -R4 ;  /* 0x000000ffff047224 */ /* 0x000fe400078e0a04 */
[----:B------:R-:W-:Y:S01]  /*6410*/  @!P2 IMAD.IADD R142, R142, 0x1, -R0 ;  /* 0x000000018e8ea824 */ /* 0x000fe200078e0a00 */
[----:B------:R-:W-:Y:S01]  /*6420*/  ISETP.GE.AND P2, PT, R15, RZ, PT ;  /* 0x000000ff0f00720c */ /* 0x000fe20003f46270 */
[C---:B------:R-:W-:Y:S02]  /*6430*/  IMAD R145, R0.reuse, R4, R145 ;  /* 0x0000000400917224 */ /* 0x040fe400078e0291 */
[----:B------:R-:W-:Y:S01]  /*6440*/  IMAD R144, R0, R5, R144 ;  /* 0x0000000500907224 */ /* 0x000fe200078e0290 */
[----:B------:R-:W-:Y:S01]  /*6450*/  @!P1 IADD3 R142, -R142, RZ, RZ ;  /* 0x000000ff8e8e9210 */ /* 0x000fe20007ffe1ff */
[----:B------:R-:W-:-:S04]  /*6460*/  IMAD.HI.U32 R5, R3, R146, RZ ;  /* 0x0000009203057227 */ /* 0x000fc800078e00ff */
[--C-:B------:R-:W-:Y:S01]  /*6470*/  @!P6 IMAD.IADD R47, R47, 0x1, -R0.reuse ;  /* 0x000000012f2fe824 */ /* 0x100fe200078e0a00 */
[C---:B------:R-:W-:Y:S01]  /*6480*/  ISETP.GT.U32.AND P6, PT, R0.reuse, R145, PT ;  /* 0x000000910000720c */ /* 0x040fe20003fc4070 */
[----:B------:R-:W-:Y:S01]  /*6490*/  @!P5 IMAD.IADD R143, R143, 0x1, -R0 ;  /* 0x000000018f8fd824 */ /* 0x000fe200078e0a00 */
[----:B------:R-:W-:Y:S01]  /*64a0*/  IADD3 R5, -R5, RZ, RZ ;  /* 0x000000ff05057210 */ /* 0x000fe20007ffe1ff */
[C---:B------:R-:W-:Y:S01]  /*64b0*/  IMAD.HI.U32 R4, R3.reuse, R147, RZ ;  /* 0x0000009303047227 */ /* 0x040fe200078e00ff */
[C---:B------:R-:W-:Y:S02]  /*64c0*/  ISETP.GT.U32.AND P1, PT, R0.reuse, R47, PT ;  /* 0x0000002f0000720c */ /* 0x040fe40003f24070 */
[C---:B------:R-:W-:Y:S01]  /*64d0*/  ISETP.GT.U32.AND P5, PT, R0.reuse, R143, PT ;  /* 0x0000008f0000720c */ /* 0x040fe20003fa4070 */
[----:B------:R-:W-:Y:S01]  /*64e0*/  @!P3 IMAD.MOV R141, RZ, RZ, -R141 ;  /* 0x000000ffff8db224 */ /* 0x000fe200078e0a8d */
[C---:B------:R-:W-:Y:S01]  /*64f0*/  ISETP.GT.U32.AND P3, PT, R0.reuse, R144, PT ;  /* 0x000000900000720c */ /* 0x040fe20003f64070 */
[----:B------:R-:W-:Y:S01]  /*6500*/  IMAD R146, R0, R5, R146 ;  /* 0x0000000500927224 */ /* 0x000fe200078e0292 */
[----:B------:R-:W-:Y:S01]  /*6510*/  IADD3 R4, -R4, RZ, RZ ;  /* 0x000000ff04047210 */ /* 0x000fe20007ffe1ff */
[----:B------:R-:W-:-:S04]  /*6520*/  IMAD.HI.U32 R5, R3, R149, RZ ;  /* 0x0000009503057227 */ /* 0x000fc800078e00ff */
[--C-:B------:R-:W-:Y:S02]  /*6530*/  @!P6 IMAD.IADD R145, R145, 0x1, -R0.reuse ;  /* 0x000000019191e824 */ /* 0x100fe400078e0a00 */
[--C-:B------:R-:W-:Y:S01]  /*6540*/  @!P1 IMAD.IADD R47, R47, 0x1, -R0.reuse ;  /* 0x000000012f2f9824 */ /* 0x100fe200078e0a00 */
[C---:B------:R-:W-:Y:S01]  /*6550*/  ISETP.GT.U32.AND P1, PT, R0.reuse, R146, PT ;  /* 0x000000920000720c */ /* 0x040fe20003f24070 */
[C---:B------:R-:W-:Y:S01]  /*6560*/  IMAD R147, R0.reuse, R4, R147 ;  /* 0x0000000400937224 */ /* 0x040fe200078e0293 */
[----:B------:R-:W-:Y:S01]  /*6570*/  ISETP.GT.U32.AND P6, PT, R0, R145, PT ;  /* 0x000000910000720c */ /* 0x000fe20003fc4070 */
[--C-:B------:R-:W-:Y:S01]  /*6580*/  @!P3 IMAD.IADD R144, R144, 0x1, -R0.reuse ;  /* 0x000000019090b824 */ /* 0x100fe200078e0a00 */
[----:B------:R-:W-:Y:S01]  /*6590*/  @!P5 IADD3 R143, R143, -R0, RZ ;  /* 0x800000008f8fd210 */ /* 0x000fe20007ffe0ff */
[----:B------:R-:W-:Y:S01]  /*65a0*/  IMAD.HI.U32 R11, R3, R150, RZ ;  /* 0x00000096030b7227 */ /* 0x000fe200078e00ff */
[----:B------:R-:W-:Y:S02]  /*65b0*/  ISETP.GE.AND P5, PT, R16, RZ, PT ;  /* 0x000000ff1000720c */ /* 0x000fe40003fa6270 */
[----:B------:R-:W-:Y:S01]  /*65c0*/  IADD3 R16, R6, 0x7e, RZ ;  /* 0x0000007e06107810 */ /* 0x000fe20007ffe0ff */
[----:B------:R-:W-:Y:S01]  /*65d0*/  IMAD.MOV R5, RZ, RZ, -R5 ;  /* 0x000000ffff057224 */ /* 0x000fe200078e0a05 */
[----:B------:R-:W-:Y:S01]  /*65e0*/  ISETP.GT.U32.AND P3, PT, R0, R144, PT ;  /* 0x000000900000720c */ /* 0x000fe20003f64070 */
[----:B------:R-:W-:Y:S01]  /*65f0*/  @!P4 IMAD.MOV R143, RZ, RZ, -R143 ;  /* 0x000000ffff8fc224 */ /* 0x000fe200078e0a8f */
[----:B------:R-:W-:Y:S01]  /*6600*/  IABS R148, R16 ;  /* 0x0000001000947213 */ /* 0x000fe20000000000 */
[----:B------:R-:W-:Y:S01]  /*6610*/  @!P1 IMAD.IADD R146, R146, 0x1, -R0 ;  /* 0x0000000192929824 */ /* 0x000fe200078e0a00 */
[----:B------:R-:W-:Y:S01]  /*6620*/  IADD3 R11, -R11, RZ, RZ ;  /* 0x000000ff0b0b7210 */ /* 0x000fe20007ffe1ff */
[C---:B------:R-:W-:Y:S01]  /*6630*/  IMAD R149, R0.reuse, R5, R149 ;  /* 0x0000000500957224 */ /* 0x040fe200078e0295 */
[----:B------:R-:W-:Y:S01]  /*6640*/  @!P6 IADD3 R145, R145, -R0, RZ ;  /* 0x800000009191e210 */ /* 0x000fe20007ffe0ff */
[----:B------:R-:W-:Y:S01]  /*6650*/  IMAD.HI.U32 R4, R3, R148, RZ ;  /* 0x0000009403047227 */ /* 0x000fe200078e00ff */
[----:B------:R-:W-:-:S02]  /*6660*/  ISETP.GT.U32.AND P6, PT, R0, R147, PT ;  /* 0x000000930000720c */ /* 0x000fc40003fc4070 */
[----:B------:R-:W-:Y:S01]  /*6670*/  ISETP.GE.AND P1, PT, R14, RZ, PT ;  /* 0x000000ff0e00720c */ /* 0x000fe20003f26270 */
[----:B------:R-:W-:Y:S01]  /*6680*/  IMAD.MOV R15, RZ, RZ, -R4 ;  /* 0x000000ffff0f7224 */ /* 0x000fe200078e0a04 */
[----:B------:R-:W-:Y:S01]  /*6690*/  @!P0 IADD3 R47, -R47, RZ, RZ ;  /* 0x000000ff2f2f8210 */ /* 0x000fe20007ffe1ff */
[----:B------:R-:W-:Y:S01]  /*66a0*/  @!P3 IMAD.IADD R144, R144, 0x1, -R0 ;  /* 0x000000019090b824 */ /* 0x000fe200078e0a00 */
[----:B------:R-:W-:Y:S01]  /*66b0*/  ISETP.GE.AND P3, PT, R17, RZ, PT ;  /* 0x000000ff1100720c */ /* 0x000fe20003f66270 */
[----:B------:R-:W-:Y:S02]  /*66c0*/  IMAD R148, R0, R15, R148 ;  /* 0x0000000f00947224 */ /* 0x000fe400078e0294 */
[----:B------:R-:W-:Y:S02]  /*66d0*/  VIADD R14, R6, 0x81 ;  /* 0x00000081060e7836 */ /* 0x000fe40000000000 */
[C---:B------:R-:W-:Y:S01]  /*66e0*/  IMAD R150, R0.reuse, R11, R150 ;  /* 0x0000000b00967224 */ /* 0x040fe200078e0296 */
[C---:B------:R-:W-:Y:S01]  /*66f0*/  ISETP.GT.U32.AND P4, PT, R0.reuse, R148, PT ;  /* 0x000000940000720c */ /* 0x040fe20003f84070 */
[----:B------:R-:W-:Y:S01]  /*6700*/  @!P6 IMAD.IADD R147, R147, 0x1, -R0 ;  /* 0x000000019393e824 */ /* 0x000fe200078e0a00 */
[C---:B------:R-:W-:Y:S01]  /*6710*/  ISETP.GT.U32.AND P6, PT, R0.reuse, R146, PT ;  /* 0x000000920000720c */ /* 0x040fe20003fc4070 */
[----:B------:R-:W-:Y:S01]  /*6720*/  @!P2 IMAD.MOV R144, RZ, RZ, -R144 ;  /* 0x000000ffff90a224 */ /* 0x000fe200078e0a90 */
[----:B------:R-:W-:Y:S01]  /*6730*/  ISETP.GT.U32.AND P2, PT, R0, R149, PT ;  /* 0x000000950000720c */ /* 0x000fe20003f44070 */
[----:B------:R-:W-:Y:S01]  /*6740*/  @!P5 IMAD.MOV R145, RZ, RZ, -R145 ;  /* 0x000000ffff91d224 */ /* 0x000fe200078e0a91 */
[----:B------:R-:W-:Y:S01]  /*6750*/  IABS R57, R14 ;  /* 0x0000000e00397213 */ /* 0x000fe20000000000 */
[----:B------:R-:W-:Y:S01]  /*6760*/  VIADD R15, R6, 0x83 ;  /* 0x00000083060f7836 */ /* 0x000fe20000000000 */
[----:B------:R-:W-:Y:S01]  /*6770*/  ISETP.GT.U32.AND P0, PT, R0, R147, PT ;  /* 0x000000930000720c */ /* 0x000fe20003f04070 */
[C---:B------:R-:W-:Y:S01]  /*6780*/  VIADD R17, R6.reuse, 0x8b ;  /* 0x0000008b06117836 */ /* 0x040fe20000000000 */
[----:B------:R-:W-:Y:S01]  /*6790*/  IADD3 R11, R6, 0x82, RZ ;  /* 0x00000082060b7810 */ /* 0x000fe20007ffe0ff */
[----:B------:R-:W-:Y:S01]  /*67a0*/  IMAD.HI.U32 R4, R3, R57, RZ ;  /* 0x0000003903047227 */ /* 0x000fe200078e00ff */
[----:B------:R-:W-:-:S02]  /*67b0*/  ISETP.GE.AND P5, PT, R16, RZ, PT ;  /* 0x000000ff1000720c */ /* 0x000fc40003fa6270 */
[-C--:B------:R-:W-:Y:S01]  /*67c0*/  @!P4 IADD3 R148, R148, -R0.reuse, RZ ;  /* 0x800000009494c210 */ /* 0x080fe20007ffe0ff */
[----:B------:R-:W-:Y:S01]  /*67d0*/  IMAD.MOV R5, RZ, RZ, -R4 ;  /* 0x000000ffff057224 */ /* 0x000fe200078e0a04 */
[----:B------:R-:W-:Y:S01]  /*67e0*/  @!P6 IADD3 R146, R146, -R0, RZ ;  /* 0x800000009292e210 */ /* 0x000fe20007ffe0ff */
[--C-:B------:R-:W-:Y:S01]  /*67f0*/  @!P2 IMAD.IADD R149, R149, 0x1, -R0.reuse ;  /* 0x000000019595a824 */ /* 0x100fe200078e0a00 */
[C---:B------:R-:W-:Y:S01]  /*6800*/  ISETP.GT.U32.AND P6, PT, R0.reuse, R150, PT ;  /* 0x000000960000720c */ /* 0x040fe20003fc4070 */
[C---:B------:R-:W-:Y:S01]  /*6810*/  IMAD R57, R0.reuse, R5, R57 ;  /* 0x0000000500397224 */ /* 0x040fe200078e0239 */
[----:B------:R-:W-:Y:S01]  /*6820*/  IABS R151, R11 ;  /* 0x0000000b00977213 */ /* 0x000fe20000000000 */
[----:B------:R-:W-:Y:S01]  /*6830*/  @!P0 IMAD.IADD R147, R147, 0x1, -R0 ;  /* 0x0000000193938824 */ /* 0x000fe200078e0a00 */
[----:B------:R-:W-:Y:S01]  /*6840*/  ISETP.GT.U32.AND P2, PT, R0, R148, PT ;  /* 0x000000940000720c */ /* 0x000fe20003f44070 */
[----:B------:R-:W-:Y:S01]  /*6850*/  @!P3 IMAD.MOV R146, RZ, RZ, -R146 ;  /* 0x000000ffff92b224 */ /* 0x000fe200078e0a92 */
[----:B------:R-:W-:Y:S01]  /*6860*/  IADD3 R16, R6, 0x84, RZ ;  /* 0x0000008406107810 */ /* 0x000fe20007ffe0ff */
[----:B------:R-:W-:Y:S01]  /*6870*/  @!P1 IMAD.MOV R147, RZ, RZ, -R147 ;  /* 0x000000ffff939224 */ /* 0x000fe200078e0a93 */
[----:B------:R-:W-:Y:S01]  /*6880*/  ISETP.GT.U32.AND P1, PT, R0, R57, PT ;  /* 0x000000390000720c */ /* 0x000fe20003f24070 */
[----:B------:R-:W-:Y:S01]  /*6890*/  IMAD.HI.U32 R4, R3, R151, RZ ;  /* 0x0000009703047227 */ /* 0x000fe200078e00ff */
[----:B------:R-:W-:-:S02]  /*68a0*/  IABS R152, R15 ;  /* 0x0000000f00987213 */ /* 0x000fc40000000000 */
[----:B------:R-:W-:Y:S01]  /*68b0*/  IABS R153, R16 ;  /* 0x0000001000997213 */ /* 0x000fe20000000000 */
[----:B------:R-:W-:Y:S01]  /*68c0*/  IMAD.MOV R4, RZ, RZ, -R4 ;  /* 0x000000ffff047224 */ /* 0x000fe200078e0a04 */
[----:B------:R-:W-:Y:S02]  /*68d0*/  @!P6 IADD3 R150, R150, -R0, RZ ;  /* 0x800000009696e210 */ /* 0x000fe40007ffe0ff */
[C---:B------:R-:W-:Y:S01]  /*68e0*/  ISETP.GT.U32.AND P6, PT, R0.reuse, R149, PT ;  /* 0x000000950000720c */ /* 0x040fe20003fc4070 */
[C---:B------:R-:W-:Y:S01]  /*68f0*/  IMAD R151, R0.reuse, R4, R151 ;  /* 0x0000000400977224 */ /* 0x040fe200078e0297 */
[----:B------:R-:W-:Y:S01]  /*6900*/  ISETP.GT.U32.AND P3, PT, R0, R150, PT ;  /* 0x000000960000720c */ /* 0x000fe20003f64070 */
[----:B------:R-:W-:Y:S01]  /*6910*/  @!P2 IMAD.IADD R148, R148, 0x1, -R0 ;  /* 0x000000019494a824 */ /* 0x000fe200078e0a00 */
[----:B------:R-:W-:Y:S01]  /*6920*/  ISETP.GE.AND P2, PT, R14, RZ, PT ;  /* 0x000000ff0e00720c */ /* 0x000fe20003f46270 */
[----:B------:R-:W-:Y:S01]  /*6930*/  VIADD R14, R6, 0x85 ;  /* 0x00000085060e7836 */ /* 0x000fe20000000000 */
[----:B------:R-:W-:Y:S01]  /*6940*/  @!P1 IADD3 R57, R57, -R0, RZ ;  /* 0x8000000039399210 */ /* 0x000fe20007ffe0ff */
[----:B------:R-:W-:Y:S01]  /*6950*/  @!P5 IMAD.MOV R148, RZ, RZ, -R148 ;  /* 0x000000ffff94d224 */ /* 0x000fe200078e0a94 */
[----:B------:R-:W-:Y:S01]  /*6960*/  ISETP.GE.AND P0, PT, R18, RZ, PT ;  /* 0x000000ff1200720c */ /* 0x000fe20003f06270 */
[----:B------:R-:W-:Y:S01]  /*6970*/  IMAD.HI.U32 R4, R3, R152, RZ ;  /* 0x0000009803047227 */ /* 0x000fe200078e00ff */
[----:B------:R-:W-:-:S02]  /*6980*/  ISETP.GT.U32.AND P5, PT, R0, R57, PT ;  /* 0x000000390000720c */ /* 0x000fc40003fa4070 */
[----:B------:R-:W-:Y:S01]  /*6990*/  IABS R154, R14 ;  /* 0x0000000e009a7213 */ /* 0x000fe20000000000 */
[----:B------:R-:W-:Y:S01]  /*69a0*/  IMAD.HI.U32 R5, R3, R153, RZ ;  /* 0x0000009903057227 */ /* 0x000fe200078e00ff */
[----:B------:R-:W-:Y:S02]  /*69b0*/  @!P6 IADD3 R149, R149, -R0, RZ ;  /* 0x800000009595e210 */ /* 0x000fe40007ffe0ff */
[----:B------:R-:W-:Y:S01]  /*69c0*/  ISETP.GT.U32.AND P6, PT, R0, R151, PT ;  /* 0x000000970000720c */ /* 0x000fe20003fc4070 */
[----:B------:R-:W-:Y:S01]  /*69d0*/  @!P3 IMAD.IADD R150, R150, 0x1, -R0 ;  /* 0x000000019696b824 */ /* 0x000fe200078e0a00 */
[----:B------:R-:W-:Y:S01]  /*69e0*/  ISETP.GE.AND P3, PT, R11, RZ, PT ;  /* 0x000000ff0b00720c */ /* 0x000fe20003f66270 */
[----:B------:R-:W-:Y:S01]  /*69f0*/  IMAD.MOV R11, RZ, RZ, -R4 ;  /* 0x000000ffff0b7224 */ /* 0x000fe200078e0a04 */
[----:B------:R-:W-:Y:S01]  /*6a00*/  ISETP.GE.AND P4, PT, R19, RZ, PT ;  /* 0x000000ff1300720c */ /* 0x000fe20003f86270 */
[----:B------:R-:W-:Y:S01]  /*6a10*/  IMAD.MOV R5, RZ, RZ, -R5 ;  /* 0x000000ffff057224 */ /* 0x000fe200078e0a05 */
[----:B------:R-:W-:Y:S01]  /*6a20*/  ISETP.GE.AND P1, PT, R15, RZ, PT ;  /* 0x000000ff0f00720c */ /* 0x000fe20003f26270 */
[----:B------:R-:W-:Y:S01]  /*6a30*/  IMAD.HI.U32 R4, R3, R154, RZ ;  /* 0x0000009a03047227 */ /* 0x000fe200078e00ff */
[----:B------:R-:W-:-:S02]  /*6a40*/  IADD3 R15, R6, 0x88, RZ ;  /* 0x00000088060f7810 */ /* 0x000fc40007ffe0ff */
[----:B------:R-:W-:Y:S01]  /*6a50*/  IADD3 R18, R6, 0x8c, RZ ;  /* 0x0000008c06127810 */ /* 0x000fe20007ffe0ff */
[C---:B------:R-:W-:Y:S01]  /*6a60*/  IMAD R153, R0.reuse, R5, R153 ;  /* 0x0000000500997224 */ /* 0x040fe200078e0299 */
[----:B------:R-:W-:Y:S01]  /*6a70*/  IABS R157, R15 ;  /* 0x0000000f009d7213 */ /* 0x000fe20000000000 */
[----:B------:R-:W-:Y:S01]  /*6a80*/  IMAD.MOV R5, RZ, RZ, -R4 ;  /* 0x000000ffff057224 */ /* 0x000fe200078e0a04 */
[----:B------:R-:W-:Y:S01]  /*6a90*/  @!P6 IADD3 R151, R151, -R0, RZ ;  /* 0x800000009797e210 */ /* 0x000fe20007ffe0ff */
[----:B------:R-:W-:Y:S01]  /*6aa0*/  @!P5 IMAD.IADD R57, R57, 0x1, -R0 ;  /* 0x000000013939d824 */ /* 0x000fe200078e0a00 */
[C---:B------:R-:W-:Y:S01]  /*6ab0*/  ISETP.GT.U32.AND P5, PT, R0.reuse, R153, PT ;  /* 0x000000990000720c */ /* 0x040fe20003fa4070 */
[C---:B------:R-:W-:Y:S01]  /*6ac0*/  IMAD R154, R0.reuse, R5, R154 ;  /* 0x00000005009a7224 */ /* 0x040fe200078e029a */
[C---:B------:R-:W-:Y:S01]  /*6ad0*/  ISETP.GT.U32.AND P6, PT, R0.reuse, R151, PT ;  /* 0x000000970000720c */ /* 0x040fe20003fc4070 */
[C---:B------:R-:W-:Y:S01]  /*6ae0*/  IMAD R152, R0.reuse, R11, R152 ;  /* 0x0000000b00987224 */ /* 0x040fe200078e0298 */
[----:B------:R-:W-:Y:S01]  /*6af0*/  @!P2 IADD3 R57, -R57, RZ, RZ ;  /* 0x000000ff3939a210 */ /* 0x000fe20007ffe1ff */
[----:B------:R-:W-:Y:S01]  /*6b00*/  @!P0 IMAD.MOV R149, RZ, RZ, -R149 ;  /* 0x000000ffff958224 */ /* 0x000fe200078e0a95 */
[----:B------:R-:W-:Y:S01]  /*6b10*/  ISETP.GT.U32.AND P2, PT, R0, R154, PT ;  /* 0x0000009a0000720c */ /* 0x000fe20003f44070 */
[----:B------:R-:W-:Y:S01]  /*6b20*/  VIADD R4, R6, 0x86 ;  /* 0x0000008606047836 */ /* 0x000fe20000000000 */
[----:B------:R-:W-:Y:S01]  /*6b30*/  ISETP.GT.U32.AND P0, PT, R0, R152, PT ;  /* 0x000000980000720c */ /* 0x000fe20003f04070 */
[----:B------:R-:W-:Y:S01]  /*6b40*/  IMAD.HI.U32 R11, R3, R157, RZ ;  /* 0x0000009d030b7227 */ /* 0x000fe200078e00ff */
[----:B------:R-:W-:-:S02]  /*6b50*/  @!P4 IADD3 R150, -R150, RZ, RZ ;  /* 0x000000ff9696c210 */ /* 0x000fc40007ffe1ff */
[----:B------:R-:W-:Y:S01]  /*6b60*/  IABS R155, R4 ;  /* 0x00000004009b7213 */ /* 0x000fe20000000000 */
[--C-:B------:R-:W-:Y:S01]  /*6b70*/  @!P5 IMAD.IADD R153, R153, 0x1, -R0.reuse ;  /* 0x000000019999d824 */ /* 0x100fe200078e0a00 */
[----:B------:R-:W-:Y:S01]  /*6b80*/  ISETP.GE.AND P4, PT, R16, RZ, PT ;  /* 0x000000ff1000720c */ /* 0x000fe20003f86270 */
[----:B------:R-:W-:Y:S01]  /*6b90*/  IMAD.MOV R11, RZ, RZ, -R11 ;  /* 0x000000ffff0b7224 */ /* 0x000fe200078e0a0b */
[----:B------:R-:W-:Y:S02]  /*6ba0*/  @!P6 IADD3 R151, R151, -R0, RZ ;  /* 0x800000009797e210 */ /* 0x000fe40007ffe0ff */
[----:B------:R-:W-:Y:S01]  /*6bb0*/  ISETP.GE.AND P6, PT, R14, RZ, PT ;  /* 0x000000ff0e00720c */ /* 0x000fe20003fc6270 */
[----:B------:R-:W-:Y:S01]  /*6bc0*/  VIADD R14, R6, 0x87 ;  /* 0x00000087060e7836 */ /* 0x000fe20000000000 */
[----:B------:R-:W-:Y:S01]  /*6bd0*/  ISETP.GT.U32.AND P5, PT, R0, R153, PT ;  /* 0x000000990000720c */ /* 0x000fe20003fa4070 */
[--C-:B------:R-:W-:Y:S01]  /*6be0*/  @!P2 IMAD.IADD R154, R154, 0x1, -R0.reuse ;  /* 0x000000019a9aa824 */ /* 0x100fe200078e0a00 */
[----:B------:R-:W-:Y:S01]  /*6bf0*/  IADD3 R16, R6, 0x8a, RZ ;  /* 0x0000008a06107810 */ /* 0x000fe20007ffe0ff */
[----:B------:R-:W-:Y:S01]  /*6c00*/  @!P0 IMAD.IADD R152, R152, 0x1, -R0 ;  /* 0x0000000198988824 */ /* 0x000fe200078e0a00 */
[----:B------:R-:W-:Y:S01]  /*6c10*/  IABS R156, R14 ;  /* 0x0000000e009c7213 */ /* 0x000fe20000000000 */
[----:B------:R-:W-:Y:S01]  /*6c20*/  @!P3 IMAD.MOV R151, RZ, RZ, -R151 ;  /* 0x000000ffff97b224 */ /* 0x000fe200078e0a97 */
[C---:B------:R-:W-:Y:S01]  /*6c30*/  ISETP.GT.U32.AND P2, PT, R0.reuse, R154, PT ;  /* 0x0000009a0000720c */ /* 0x040fe20003f44070 */
[----:B------:R-:W-:Y:S01]  /*6c40*/  IMAD R157, R0, R11, R157 ;  /* 0x0000000b009d7224 */ /* 0x000fe200078e029d */
[----:B------:R-:W-:Y:S01]  /*6c50*/  ISETP.GE.AND P3, PT, R4, RZ, PT ;  /* 0x000000ff0400720c */ /* 0x000fe20003f66270 */
[----:B------:R-:W-:Y:S01]  /*6c60*/  IMAD.HI.U32 R5, R3, R156, RZ ;  /* 0x0000009c03057227 */ /* 0x000fe200078e00ff */
[----:B------:R-:W-:-:S02]  /*6c70*/  ISETP.GT.U32.AND P0, PT, R0, R152, PT ;  /* 0x000000980000720c */ /* 0x000fc40003f04070 */
[----:B------:R-:W-:Y:S01]  /*6c80*/  IABS R158, R16 ;  /* 0x00000010009e7213 */ /* 0x000fe20000000000 */
[----:B------:R-:W-:Y:S01]  /*6c90*/  IMAD.MOV R5, RZ, RZ, -R5 ;  /* 0x000000ffff057224 */ /* 0x000fe200078e0a05 */
[----:B------:R-:W-:Y:S01]  /*6ca0*/  @!P5 IADD3 R153, R153, -R0, RZ ;  /* 0x800000009999d210 */ /* 0x000fe20007ffe0ff */
[----:B------:R-:W-:Y:S01]  /*6cb0*/  IMAD.HI.U32 R4, R3, R155, RZ ;  /* 0x0000009b03047227 */ /* 0x000fe200078e00ff */
[----:B------:R-:W-:Y:S02]  /*6cc0*/  IABS R160, R18 ;  /* 0x0000001200a07213 */ /* 0x000fe40000000000 */
[----:B------:R-:W-:Y:S01]  /*6cd0*/  ISETP.GE.AND P5, PT, R15, RZ, PT ;  /* 0x000000ff0f00720c */ /* 0x000fe20003fa6270 */
[----:B------:R-:W-:Y:S01]  /*6ce0*/  IMAD R156, R0, R5, R156 ;  /* 0x00000005009c7224 */ /* 0x000fe200078e029c */
[----:B------:R-:W-:Y:S01]  /*6cf0*/  IADD3 R4, -R4, RZ, RZ ;  /* 0x000000ff04047210 */ /* 0x000fe20007ffe1ff */
[--C-:B------:R-:W-:Y:S01]  /*6d00*/  @!P2 IMAD.IADD R154, R154, 0x1, -R0.reuse ;  /* 0x000000019a9aa824 */ /* 0x100fe200078e0a00 */
[----:B------:R-:W-:Y:S01]  /*6d10*/  IABS R159, R17 ;  /* 0x00000011009f7213 */ /* 0x000fe20000000000 */
[----:B------:R-:W-:Y:S01]  /*6d20*/  @!P0 IMAD.IADD R152, R152, 0x1, -R0 ;  /* 0x0000000198988824 */ /* 0x000fe200078e0a00 */
[C---:B------:R-:W-:Y:S01]  /*6d30*/  ISETP.GT.U32.AND P2, PT, R0.reuse, R156, PT ;  /* 0x0000009c0000720c */ /* 0x040fe20003f44070 */
[----:B------:R-:W-:Y:S01]  /*6d40*/  IMAD R155, R0, R4, R155 ;  /* 0x00000004009b7224 */ /* 0x000fe200078e029b */
[----:B------:R-:W-:Y:S01]  /*6d50*/  @!P6 IADD3 R154, -R154, RZ, RZ ;  /* 0x000000ff9a9ae210 */ /* 0x000fe20007ffe1ff */
[----:B------:R-:W-:Y:S01]  /*6d60*/  VIADD R4, R6, 0x89 ;  /* 0x0000008906047836 */ /* 0x000fe20000000000 */
[C---:B------:R-:W-:Y:S01]  /*6d70*/  ISETP.GT.U32.AND P6, PT, R0.reuse, R157, PT ;  /* 0x0000009d0000720c */ /* 0x040fe20003fc4070 */
[----:B------:R-:W-:Y:S01]  /*6d80*/  @!P1 IMAD.MOV R152, RZ, RZ, -R152 ;  /* 0x000000ffff989224 */ /* 0x000fe200078e0a98 */
[----:B------:R-:W-:Y:S01]  /*6d90*/  ISETP.GT.U32.AND P1, PT, R0, R155, PT ;  /* 0x0000009b0000720c */ /* 0x000fe20003f24070 */
[----:B------:R-:W-:Y:S01]  /*6da0*/  @!P4 IMAD.MOV R153, RZ, RZ, -R153 ;  /* 0x000000ffff99c224 */ /* 0x000fe200078e0a99 */
[----:B------:R-:W-:Y:S01]  /*6db0*/  IABS R65, R4 ;  /* 0x0000000400417213 */ /* 0x000fe20000000000 */
[----:B------:R-:W-:Y:S01]  /*6dc0*/  IMAD.HI.U32 R5, R3, R158, RZ ;  /* 0x0000009e03057227 */ /* 0x000fe200078e00ff */
[----:B------:R-:W-:-:S02]  /*6dd0*/  ISETP.GE.AND P4, PT, R4, RZ, PT ;  /* 0x000000ff0400720c */ /* 0x000fc40003f86270 */
[----:B------:R-:W-:Y:S01]  /*6de0*/  ISETP.GE.AND P0, PT, R14, RZ, PT ;  /* 0x000000ff0e00720c */ /* 0x000fe20003f06270 */
[----:B------:R-:W-:Y:S01]  /*6df0*/  @!P2 IMAD.IADD R156, R156, 0x1, -R0 ;  /* 0x000000019c9ca824 */ /* 0x000fe200078e0a00 */
[----:B------:R-:W-:Y:S01]  /*6e00*/  IADD3 R5, -R5, RZ, RZ ;  /* 0x000000ff05057210 */ /* 0x000fe20007ffe1ff */
[----:B------:R-:W-:Y:S01]  /*6e10*/  IMAD.HI.U32 R4, R3, R65, RZ ;  /* 0x0000004103047227 */ /* 0x000fe200078e00ff */
[----:B------:R-:W-:Y:S02]  /*6e20*/  IADD3 R19, R6, 0x90, RZ ;  /* 0x0000009006137810 */ /* 0x000fe40007ffe0ff */
[C---:B------:R-:W-:Y:S01]  /*6e30*/  ISETP.GT.U32.AND P2, PT, R0.reuse, R156, PT ;  /* 0x0000009c0000720c */ /* 0x040fe20003f44070 */
[----:B------:R-:W-:Y:S01]  /*6e40*/  IMAD.MOV R4, RZ, RZ, -R4 ;  /* 0x000000ffff047224 */ /* 0x000fe200078e0a04 */
[----:B------:R-:W-:Y:S01]  /*6e50*/  @!P1 IADD3 R155, R155, -R0, RZ ;  /* 0x800000009b9b9210 */ /* 0x000fe20007ffe0ff */
[C---:B------:R-:W-:Y:S01]  /*6e60*/  IMAD R158, R0.reuse, R5, R158 ;  /* 0x00000005009e7224 */ /* 0x040fe200078e029e */
[----:B------:R-:W-:Y:S01]  /*6e70*/  IABS R164, R19 ;  /* 0x0000001300a47213 */ /* 0x000fe20000000000 */
[C---:B------:R-:W-:Y:S01]  /*6e80*/  IMAD R65, R0.reuse, R4, R65 ;  /* 0x0000000400417224 */ /* 0x040fe200078e0241 */
[----:B------:R-:W-:Y:S01]  /*6e90*/  ISETP.GT.U32.AND P1, PT, R0, R155, PT ;  /* 0x0000009b0000720c */ /* 0x000fe20003f24070 */
[----:B------:R-:W-:-:S04]  /*6ea0*/  IMAD.HI.U32 R14, R3, R160, RZ ;  /* 0x000000a0030e7227 */ /* 0x000fc800078e00ff */
[--C-:B------:R-:W-:Y:S01]  /*6eb0*/  @!P6 IMAD.IADD R157, R157, 0x1, -R0.reuse ;  /* 0x000000019d9de824 */ /* 0x100fe200078e0a00 */
[----:B------:R-:W-:Y:S01]  /*6ec0*/  ISETP.GT.U32.AND P6, PT, R0, R158, PT ;  /* 0x0000009e0000720c */ /* 0x000fe20003fc4070 */
[----:B------:R-:W-:Y:S01]  /*6ed0*/  @!P2 IMAD.IADD R156, R156, 0x1, -R0 ;  /* 0x000000019c9ca824 */ /* 0x000fe200078e0a00 */
[----:B------:R-:W-:Y:S01]  /*6ee0*/  ISETP.GT.U32.AND P2, PT, R0, R65, PT ;  /* 0x000000410000720c */ /* 0x000fe20003f44070 */
[----:B------:R-:W-:Y:S02]  /*6ef0*/  IMAD.MOV R15, RZ, RZ, -R14 ;  /* 0x000000ffff0f7224 */ /* 0x000fe400078e0a0e */
[----:B------:R-:W-:Y:S02]  /*6f00*/  VIADD R14, R6, 0x8d ;  /* 0x0000008d060e7836 */ /* 0x000fe40000000000 */
[----:B------:R-:W-:Y:S01]  /*6f10*/  IMAD R160, R0, R15, R160 ;  /* 0x0000000f00a07224 */ /* 0x000fe200078e02a0 */
[----:B------:R-:W-:Y:S01]  /*6f20*/  IADD3 R15, R6, 0x8e, RZ ;  /* 0x0000008e060f7810 */ /* 0x000fe20007ffe0ff */
[----:B------:R-:W-:Y:S01]  /*6f30*/  IMAD.HI.U32 R11, R3, R159, RZ ;  /* 0x0000009f030b7227 */ /* 0x000fe200078e00ff */
[----:B------:R-:W-:-:S02]  /*6f40*/  IABS R161, R14 ;  /* 0x0000000e00a17213 */ /* 0x000fc40000000000 */
[----:B------:R-:W-:Y:S01]  /*6f50*/  IABS R162, R15 ;  /* 0x0000000f00a27213 */ /* 0x000fe20000000000 */
[--C-:B------:R-:W-:Y:S01]  /*6f60*/  @!P1 IMAD.IADD R155, R155, 0x1, -R0.reuse ;  /* 0x000000019b9b9824 */ /* 0x100fe200078e0a00 */
[----:B------:R-:W-:Y:S01]  /*6f70*/  @!P6 IADD3 R158, R158, -R0, RZ ;  /* 0x800000009e9ee210 */ /* 0x000fe20007ffe0ff */
[----:B------:R-:W-:Y:S01]  /*6f80*/  @!P2 IMAD.IADD R65, R65, 0x1, -R0 ;  /* 0x000000014141a824 */ /* 0x000fe200078e0a00 */
[C---:B------:R-:W-:Y:S01]  /*6f90*/  ISETP.GT.U32.AND P2, PT, R0.reuse, R157, PT ;  /* 0x0000009d0000720c */ /* 0x040fe20003f44070 */
[----:B------:R-:W-:Y:S01]  /*6fa0*/  IMAD.MOV R11, RZ, RZ, -R11 ;  /* 0x000000ffff0b7224 */ /* 0x000fe200078e0a0b */
[----:B------:R-:W-:Y:S01]  /*6fb0*/  ISETP.GT.U32.AND P6, PT, R0, R158, PT ;  /* 0x0000009e0000720c */ /* 0x000fe20003fc4070 */
[----:B------:R-:W-:Y:S01]  /*6fc0*/  IMAD.HI.U32 R5, R3, R162, RZ ;  /* 0x000000a203057227 */ /* 0x000fe200078e00ff */
[----:B------:R-:W-:-:S03]  /*6fd0*/  ISETP.GE.AND P1, PT, R16, RZ, PT ;  /* 0x000000ff1000720c */ /* 0x000fc60003f26270 */
[----:B------:R-:W-:Y:S01]  /*6fe0*/  @!P3 IMAD.MOV R155, RZ, RZ, -R155 ;  /* 0x000000ffff9bb224 */ /* 0x000fe200078e0a9b */
[C---:B------:R-:W-:Y:S01]  /*6ff0*/  ISETP.GT.U32.AND P3, PT, R0.reuse, R65, PT ;  /* 0x000000410000720c */ /* 0x040fe20003f64070 */
[----:B------:R-:W-:Y:S01]  /*7000*/  IMAD R159, R0, R11, R159 ;  /* 0x0000000b009f7224 */ /* 0x000fe200078e029f */
[----:B------:R-:W-:Y:S01]  /*7010*/  IADD3 R11, -R5, RZ, RZ ;  /* 0x000000ff050b7210 */ /* 0x000fe20007ffe1ff */
[----:B------:R-:W-:-:S04]  /*7020*/  IMAD.HI.U32 R4, R3, R161, RZ ;  /* 0x000000a103047227 */ /* 0x000fc800078e00ff */
[----:B------:R-:W-:Y:S01]  /*7030*/  IMAD.MOV R4, RZ, RZ, -R4 ;  /* 0x000000ffff047224 */ /* 0x000fe200078e0a04 */
[----:B------:R-:W-:Y:S01]  /*7040*/  @!P6 IADD3 R158, R158, -R0, RZ ;  /* 0x800000009e9ee210 */ /* 0x000fe20007ffe0ff */
[----:B------:R-:W-:Y:S01]  /*7050*/  @!P2 IMAD.IADD R157, R157, 0x1, -R0 ;  /* 0x000000019d9da824 */ /* 0x000fe200078e0a00 */
[C---:B------:R-:W-:Y:S01]  /*7060*/  ISETP.GT.U32.AND P2, PT, R0.reuse, R160, PT ;  /* 0x000000a00000720c */ /* 0x040fe20003f44070 */
[----:B------:R-:W-:Y:S01]  /*7070*/  IMAD R162, R0, R11, R162 ;  /* 0x0000000b00a27224 */ /* 0x000fe200078e02a2 */
[----:B------:R-:W-:Y:S01]  /*7080*/  @!P1 IADD3 R158, -R158, RZ, RZ ;  /* 0x000000ff9e9e9210 */ /* 0x000fe20007ffe1ff */
[----:B------:R-:W-:Y:S01]  /*7090*/  @!P0 IMAD.MOV R156, RZ, RZ, -R156 ;  /* 0x000000ffff9c8224 */ /* 0x000fe200078e0a9c */
[C---:B------:R-:W-:Y:S01]  /*70a0*/  ISETP.GT.U32.AND P0, PT, R0.reuse, R159, PT ;  /* 0x0000009f0000720c */ /* 0x040fe20003f04070 */
[C---:B------:R-:W-:Y:S01]  /*70b0*/  IMAD R161, R0.reuse, R4, R161 ;  /* 0x0000000400a17224 */ /* 0x040fe200078e02a1 */
[----:B------:R-:W-:Y:S01]  /*70c0*/  ISETP.GT.U32.AND P6, PT, R0, R162, PT ;  /* 0x000000a20000720c */ /* 0x000fe20003fc4070 */
[----:B------:R-:W-:Y:S01]  /*70d0*/  VIADD R16, R6, 0x8f ;  /* 0x0000008f06107836 */ /* 0x000fe20000000000 */
[----:B------:R-:W-:Y:S01]  /*70e0*/  @!P3 IADD3 R65, R65, -R0, RZ ;  /* 0x800000004141b210 */ /* 0x000fe20007ffe0ff */
[----:B------:R-:W-:Y:S01]  /*70f0*/  IMAD.HI.U32 R5, R3, R164, RZ ;  /* 0x000000a403057227 */ /* 0x000fe200078e00ff */
[----:B------:R-:W-:-:S02]  /*7100*/  ISETP.GT.U32.AND P3, PT, R0, R161, PT ;  /* 0x000000a10000720c */ /* 0x000fc40003f64070 */
[----:B------:R-:W-:Y:S01]  /*7110*/  IABS R163, R16 ;  /* 0x0000001000a37213 */ /* 0x000fe20000000000 */
[--C-:B------:R-:W-:Y:S01]  /*7120*/  @!P2 IMAD.IADD R160, R160, 0x1, -R0.reuse ;  /* 0x00000001a0a0a824 */ /* 0x100fe200078e0a00 */
[----:B------:R-:W-:Y:S01]  /*7130*/  ISETP.GE.AND P2, PT, R18, RZ, PT ;  /* 0x000000ff1200720c */ /* 0x000fe20003f46270 */
[----:B------:R-:W-:Y:S02]  /*7140*/  IMAD.MOV R5, RZ, RZ, -R5 ;  /* 0x000000ffff057224 */ /* 0x000fe400078e0a05 */
[----:B------:R-:W-:Y:S01]  /*7150*/  @!P0 IMAD.IADD R159, R159, 0x1, -R0 ;  /* 0x000000019f9f8824 */ /* 0x000fe200078e0a00 */
[----:B------:R-:W-:Y:S01]  /*7160*/  ISETP.GE.AND P0, PT, R17, RZ, PT ;  /* 0x000000ff1100720c */ /* 0x000fe20003f06270 */
[----:B------:R-:W-:Y:S01]  /*7170*/  @!P5 IMAD.MOV R157, RZ, RZ, -R157 ;  /* 0x000000ffff9dd224 */ /* 0x000fe200078e0a9d */
[----:B------:R-:W-:Y:S01]  /*7180*/  @!P6 IADD3 R162, R162, -R0, RZ ;  /* 0x80000000a2a2e210 */ /* 0x000fe20007ffe0ff */
[----:B------:R-:W-:Y:S01]  /*7190*/  IMAD.HI.U32 R4, R3, R163, RZ ;  /* 0x000000a303047227 */ /* 0x000fe200078e00ff */
[----:B------:R-:W-:-:S02]  /*71a0*/  ISETP.GT.U32.AND P6, PT, R0, R160, PT ;  /* 0x000000a00000720c */ /* 0x000fc40003fc4070 */
[----:B------:R-:W-:Y:S01]  /*71b0*/  IADD3 R17, R6, 0x91, RZ ;  /* 0x0000009106117810 */ /* 0x000fe20007ffe0ff */
[----:B------:R-:W-:Y:S01]  /*71c0*/  @!P3 IMAD.IADD R161, R161, 0x1, -R0 ;  /* 0x00000001a1a1b824 */ /* 0x000fe200078e0a00 */
[C---:B------:R-:W-:Y:S01]  /*71d0*/  ISETP.GT.U32.AND P3, PT, R0.reuse, R159, PT ;  /* 0x0000009f0000720c */ /* 0x040fe20003f64070 */
[C---:B------:R-:W-:Y:S01]  /*71e0*/  IMAD R164, R0.reuse, R5, R164 ;  /* 0x0000000500a47224 */ /* 0x040fe200078e02a4 */
[----:B------:R-:W-:Y:S01]  /*71f0*/  IABS R56, R17 ;  /* 0x0000001100387213 */ /* 0x000fe20000000000 */
[----:B------:R-:W-:Y:S01]  /*7200*/  IMAD.MOV R4, RZ, RZ, -R4 ;  /* 0x000000ffff047224 */ /* 0x000fe200078e0a04 */
[----:B------:R-:W-:Y:S01]  /*7210*/  ISETP.GT.U32.AND P5, PT, R0, R161, PT ;  /* 0x000000a10000720c */ /* 0x000fe20003fa4070 */
[----:B------:R-:W-:Y:S02]  /*7220*/  VIADD R18, R6, 0x92 ;  /* 0x0000009206127836 */ /* 0x000fe40000000000 */
[----:B------:R-:W-:Y:S02]  /*7230*/  IMAD R163, R0, R4, R163 ;  /* 0x0000000400a37224 */ /* 0x000fe400078e02a3 */
[--C-:B------:R-:W-:Y:S01]  /*7240*/  @!P6 IMAD.IADD R160, R160, 0x1, -R0.reuse ;  /* 0x00000001a0a0e824 */ /* 0x100fe200078e0a00 */
[C---:B------:R-:W-:Y:S01]  /*7250*/  ISETP.GT.U32.AND P6, PT, R0.reuse, R164, PT ;  /* 0x000000a40000720c */ /* 0x040fe20003fc4070 */
[----:B------:R-:W-:Y:S01]  /*7260*/  @!P4 IMAD.MOV R65, RZ, RZ, -R65 ;  /* 0x000000ffff41c224 */ /* 0x000fe200078e0a41 */
[----:B------:R-:W-:Y:S01]  /*7270*/  ISETP.GT.U32.AND P4, PT, R0, R162, PT ;  /* 0x000000a20000720c */ /* 0x000fe20003f84070 */
[----:B------:R-:W-:Y:S01]  /*7280*/  @!P3 IMAD.IADD R159, R159, 0x1, -R0 ;  /* 0x000000019f9fb824 */ /* 0x000fe200078e0a00 */
[----:B------:R-:W-:Y:S01]  /*7290*/  IABS R165, R18 ;  /* 0x0000001200a57213 */ /* 0x000fe20000000000 */
[----:B------:R-:W-:Y:S01]  /*72a0*/  IMAD.HI.U32 R4, R3, R56, RZ ;  /* 0x0000003803047227 */ /* 0x000fe200078e00ff */
[----:B------:R-:W-:-:S02]  /*72b0*/  ISETP.GE.AND P3, PT, R14, RZ, PT ;  /* 0x000000ff0e00720c */ /* 0x000fc40003f66270 */
[----:B------:R-:W-:Y:S01]  /*72c0*/  @!P5 IADD3 R161, R161, -R0, RZ ;  /* 0x80000000a1a1d210 */ /* 0x000fe20007ffe0ff */
[----:B------:R-:W-:Y:S01]  /*72d0*/  IMAD.HI.U32 R5, R3, R165, RZ ;  /* 0x000000a503057227 */ /* 0x000fe200078e00ff */
[----:B------:R-:W-:Y:S02]  /*72e0*/  ISETP.GE.AND P5, PT, R15, RZ, PT ;  /* 0x000000ff0f00720c */ /* 0x000fe40003fa6270 */
[----:B------:R-:W-:Y:S01]  /*72f0*/  IADD3 R11, -R4, RZ, RZ ;  /* 0x000000ff040b7210 */ /* 0x000fe20007ffe1ff */
[----:B------:R-:W-:Y:S01]  /*7300*/  IMAD.MOV R5, RZ, RZ, -R5 ;  /* 0x000000ffff057224 */ /* 0x000fe200078e0a05 */
[----:B------:R-:W-:Y:S01]  /*7310*/  ISETP.GT.U32.AND P1, PT, R0, R163, PT ;  /* 0x000000a30000720c */ /* 0x000fe20003f24070 */
[----:B------:R-:W-:Y:S01]  /*7320*/  @!P6 IMAD.IADD R164, R164, 0x1, -R0 ;  /* 0x00000001a4a4e824 */ /* 0x000fe200078e0a00 */
[----:B------:R-:W-:Y:S01]  /*7330*/  IADD3 R4, R6, 0x93, RZ ;  /* 0x0000009306047810 */ /* 0x000fe20007ffe0ff */
[----:B------:R-:W-:Y:S01]  /*7340*/  IMAD R56, R0, R11, R56 ;  /* 0x0000000b00387224 */ /* 0x000fe200078e0238 */
[----:B------:R-:W-:Y:S01]  /*7350*/  @!P0 IADD3 R159, -R159, RZ, RZ ;  /* 0x000000ff9f9f8210 */ /* 0x000fe20007ffe1ff */
[----:B------:R-:W-:Y:S01]  /*7360*/  @!P4 IMAD.IADD R162, R162, 0x1, -R0 ;  /* 0x00000001a2a2c824 */ /* 0x000fe200078e0a00 */
[----:B------:R-:W-:Y:S01]  /*7370*/  IABS R166, R4 ;  /* 0x0000000400a67213 */ /* 0x000fe20000000000 */
[----:B------:R-:W-:Y:S01]  /*7380*/  IMAD R165, R0, R5, R165 ;  /* 0x0000000500a57224 */ /* 0x000fe200078e02a5 */
[----:B------:R-:W-:Y:S01]  /*7390*/  ISETP.GE.AND P4, PT, R16, RZ, PT ;  /* 0x000000ff1000720c */ /* 0x000fe20003f86270 */
[----:B------:R-:W-:Y:S01]  /*73a0*/  @!P3 IMAD.MOV R161, RZ, RZ, -R161 ;  /* 0x000000ffffa1b224 */ /* 0x000fe200078e0aa1 */
[C---:B------:R-:W-:Y:S01]  /*73b0*/  ISETP.GT.U32.AND P3, PT, R0.reuse, R56, PT ;  /* 0x000000380000720c */ /* 0x040fe20003f64070 */
[----:B------:R-:W-:Y:S01]  /*73c0*/  @!P2 IMAD.MOV R160, RZ, RZ, -R160 ;  /* 0x000000ffffa0a224 */ /* 0x000fe200078e0aa0 */
[C---:B------:R-:W-:Y:S01]  /*73d0*/  ISETP.GT.U32.AND P2, PT, R0.reuse, R164, PT ;  /* 0x000000a40000720c */ /* 0x040fe20003f44070 */
[----:B------:R-:W-:Y:S01]  /*73e0*/  @!P5 IMAD.MOV R162, RZ, RZ, -R162 ;  /* 0x000000ffffa2d224 */ /* 0x000fe200078e0aa2 */
[----:B------:R-:W-:Y:S01]  /*73f0*/  ISETP.GT.U32.AND P5, PT, R0, R165, PT ;  /* 0x000000a50000720c */ /* 0x000fe20003fa4070 */
[--C-:B------:R-:W-:Y:S01]  /*7400*/  @!P1 IMAD.IADD R163, R163, 0x1, -R0.reuse ;  /* 0x00000001a3a39824 */ /* 0x100fe200078e0a00 */
[----:B------:R-:W-:Y:S01]  /*7410*/  ISETP.GE.AND P6, PT, R17, RZ, PT ;  /* 0x000000ff1100720c */ /* 0x000fe20003fc6270 */
[C---:B------:R-:W-:Y:S01]  /*7420*/  VIADD R5, R6.reuse, 0x94 ;  /* 0x0000009406057836 */ /* 0x040fe20000000000 */
[----:B------:R-:W-:Y:S01]  /*7430*/  ISETP.GE.AND P1, PT, R19, RZ, PT ;  /* 0x000000ff1300720c */ /* 0x000fe20003f26270 */
[----:B------:R-:W-:Y:S01]  /*7440*/  VIADD R14, R6, 0x95 ;  /* 0x00000095060e7836 */ /* 0x000fe20000000000 */
[----:B------:R-:W-:Y:S01]  /*7450*/  ISETP.GT.U32.AND P0, PT, R0, R163, PT ;  /* 0x000000a30000720c */ /* 0x000fe20003f04070 */
[----:B------:R-:W-:Y:S01]  /*7460*/  VIADD R15, R6, 0x99 ;  /* 0x00000099060f7836 */ /* 0x000fe20000000000 */
[----:B------:R-:W-:Y:S01]  /*7470*/  IABS R167, R5 ;  /* 0x0000000500a77213 */ /* 0x000fe20000000000 */
[--C-:B------:R-:W-:Y:S01]  /*7480*/  @!P3 IMAD.IADD R56, R56, 0x1, -R0.reuse ;  /* 0x000000013838b824 */ /* 0x100fe200078e0a00 */
[----:B------:R-:W-:Y:S01]  /*7490*/  ISETP.GE.AND P3, PT, R5, RZ, PT ;  /* 0x000000ff0500720c */ /* 0x000fe20003f66270 */
[----:B------:R-:W-:Y:S01]  /*74a0*/  @!P2 IMAD.IADD R164, R164, 0x1, -R0 ;  /* 0x00000001a4a4a824 */ /* 0x000fe200078e0a00 */
[----:B------:R-:W-:Y:S01]  /*74b0*/  ISETP.GE.AND P2, PT, R4, RZ, PT ;  /* 0x000000ff0400720c */ /* 0x000fe20003f46270 */
[----:B------:R-:W-:Y:S01]  /*74c0*/  IMAD.HI.U32 R4, R3, R166, RZ ;  /* 0x000000a603047227 */ /* 0x000fe200078e00ff */
[----:B------:R-:W-:-:S02]  /*74d0*/  @!P5 IADD3 R165, R165, -R0, RZ ;  /* 0x80000000a5a5d210 */ /* 0x000fc40007ffe0ff */
[----:B------:R-:W-:Y:S01]  /*74e0*/  ISETP.GT.U32.AND P5, PT, R0, R56, PT ;  /* 0x000000380000720c */ /* 0x000fe20003fa4070 */
[----:B------:R-:W-:Y:S01]  /*74f0*/  IMAD.HI.U32 R5, R3, R167, RZ ;  /* 0x000000a703057227 */ /* 0x000fe200078e00ff */
[----:B------:R-:W-:Y:S02]  /*7500*/  IADD3 R11, -R4, RZ, RZ ;  /* 0x000000ff040b7210 */ /* 0x000fe40007ffe1ff */
[----:B------:R-:W-:Y:S01]  /*7510*/  @!P0 IADD3 R163, R163, -R0, RZ ;  /* 0x80000000a3a38210 */ /* 0x000fe20007ffe0ff */
[----:B------:R-:W-:Y:S01]  /*7520*/  IMAD.MOV R5, RZ, RZ, -R5 ;  /* 0x000000ffff057224 */ /* 0x000fe200078e0a05 */
[----:B------:R-:W-:Y:S01]  /*7530*/  IABS R168, R14 ;  /* 0x0000000e00a87213 */ /* 0x000fe20000000000 */
[----:B------:R-:W-:Y:S01]  /*7540*/  IMAD R166, R0, R11, R166 ;  /* 0x0000000b00a67224 */ /* 0x000fe200078e02a6 */
[----:B------:R-:W-:Y:S01]  /*7550*/  IADD3 R4, R6, 0x96, RZ ;  /* 0x0000009606047810 */ /* 0x000fe20007ffe0ff */
[----:B------:R-:W-:Y:S01]  /*7560*/  @!P4 IMAD.MOV R163, RZ, RZ, -R163 ;  /* 0x000000ffffa3c224 */ /* 0x000fe200078e0aa3 */
[C---:B------:R-:W-:Y:S01]  /*7570*/  ISETP.GT.U32.AND P4, PT, R0.reuse, R165, PT ;  /* 0x000000a50000720c */ /* 0x040fe20003f84070 */
[----:B------:R-:W-:Y:S01]  /*7580*/  IMAD R167, R0, R5, R167 ;  /* 0x0000000500a77224 */ /* 0x000fe200078e02a7 */
[----:B------:R-:W-:Y:S01]  /*7590*/  IABS R169, R4 ;  /* 0x0000000400a97213 */ /* 0x000fe20000000000 */
[----:B------:R-:W-:Y:S01]  /*75a0*/  @!P5 IMAD.IADD R56, R56, 0x1, -R0 ;  /* 0x000000013838d824 */ /* 0x000fe200078e0a00 */
[----:B------:R-:W-:Y:S01]  /*75b0*/  ISETP.GT.U32.AND P5, PT, R0, R166, PT ;  /* 0x000000a60000720c */ /* 0x000fe20003fa4070 */
[----:B------:R-:W-:Y:S01]  /*75c0*/  @!P1 IMAD.MOV R164, RZ, RZ, -R164 ;  /* 0x000000ffffa49224 */ /* 0x000fe200078e0aa4 */
[----:B------:R-:W-:Y:S01]  /*75d0*/  ISETP.GE.AND P0, PT, R18, RZ, PT ;  /* 0x000000ff1200720c */ /* 0x000fe20003f06270 */
[----:B------:R-:W-:Y:S01]  /*75e0*/  VIADD R16, R6, 0x9b ;  /* 0x0000009b06107836 */ /* 0x000fe20000000000 */
[----:B------:R-:W-:Y:S01]  /*75f0*/  @!P6 IADD3 R56, -R56, RZ, RZ ;  /* 0x000000ff3838e210 */ /* 0x000fe20007ffe1ff */
[----:B------:R-:W-:Y:S01]  /*7600*/  VIADD R18, R6, 0xb8 ;  /* 0x000000b806127836 */ /* 0x000fe20000000000 */
[----:B------:R-:W-:-:S02]  /*7610*/  ISETP.GT.U32.AND P6, PT, R0, R167, PT ;  /* 0x000000a70000720c */ /* 0x000fc40003fc4070 */
[----:B------:R-:W-:Y:S01]  /*7620*/  IADD3 R11, R6, 0x97, RZ ;  /* 0x00000097060b7810 */ /* 0x000fe20007ffe0ff */
[--C-:B------:R-:W-:Y:S01]  /*7630*/  @!P4 IMAD.IADD R165, R165, 0x1, -R0.reuse ;  /* 0x00000001a5a5c824 */ /* 0x100fe200078e0a00 */
[----:B------:R-:W-:Y:S01]  /*7640*/  ISETP.GE.AND P4, PT, R4, RZ, PT ;  /* 0x000000ff0400720c */ /* 0x000fe20003f86270 */
[C---:B------:R-:W-:Y:S01]  /*7650*/  IMAD.HI.U32 R4, R3.reuse, R168, RZ ;  /* 0x000000a803047227 */ /* 0x040fe200078e00ff */
[----:B------:R-:W-:Y:S02]  /*7660*/  ISETP.GE.AND P1, PT, R14, RZ, PT ;  /* 0x000000ff0e00720c */ /* 0x000fe40003f26270 */
[----:B------:R-:W-:Y:S01]  /*7670*/  IABS R170, R11 ;  /* 0x0000000b00aa7213 */ /* 0x000fe20000000000 */
[----:B------:R-:W-:Y:S01]  /*7680*/  @!P5 IMAD.IADD R166, R166, 0x1, -R0 ;  /* 0x00000001a6a6d824 */ /* 0x000fe200078e0a00 */
[----:B------:R-:W-:Y:S01]  /*7690*/  IABS R63, R15 ;  /* 0x0000000f003f7213 */ /* 0x000fe20000000000 */
[----:B------:R-:W-:Y:S01]  /*76a0*/  IMAD.MOV R5, RZ, RZ, -R4 ;  /* 0x000000ffff057224 */ /* 0x000fe200078e0a04 */
[----:B------:R-:W-:Y:S01]  /*76b0*/  IABS R173, R16 ;  /* 0x0000001000ad7213 */ /* 0x000fe20000000000 */
[----:B------:R-:W-:Y:S01]  /*76c0*/  IMAD.HI.U32 R4, R3, R169, RZ ;  /* 0x000000a903047227 */ /* 0x000fe200078e00ff */
[----:B------:R-:W-:-:S02]  /*76d0*/  ISETP.GT.U32.AND P5, PT, R0, R166, PT ;  /* 0x000000a60000720c */ /* 0x000fc40003fa4070 */
[C---:B------:R-:W-:Y:S01]  /*76e0*/  IADD3 R17, R6.reuse, 0x9c, RZ ;  /* 0x0000009c06117810 */ /* 0x040fe20007ffe0ff */
[----:B------:R-:W-:Y:S01]  /*76f0*/  VIADD R14, R6, 0x98 ;  /* 0x00000098060e7836 */ /* 0x000fe20000000000 */
[----:B------:R-:W-:Y:S01]  /*7700*/  IADD3 R4, -R4, RZ, RZ ;  /* 0x000000ff04047210 */ /* 0x000fe20007ffe1ff */
[----:B------:R-:W-:Y:S01]  /*7710*/  @!P6 IMAD.IADD R167, R167, 0x1, -R0 ;  /* 0x00000001a7a7e824 */ /* 0x000fe200078e0a00 */
[----:B------:R-:W-:Y:S01]  /*7720*/  IABS R174, R17 ;  /* 0x0000001100ae7213 */ /* 0x000fe20000000000 */
[C---:B------:R-:W-:Y:S01]  /*7730*/  IMAD R168, R0.reuse, R5, R168 ;  /* 0x0000000500a87224 */ /* 0x040fe200078e02a8 */
[----:B------:R-:W-:Y:S01]  /*7740*/  IABS R171, R14 ;  /* 0x0000000e00ab7213 */ /* 0x000fe20000000000 */
[C---:B------:R-:W-:Y:S01]  /*7750*/  IMAD R169, R0.reuse, R4, R169 ;  /* 0x0000000400a97224 */ /* 0x040fe200078e02a9 */
[----:B------:R-:W-:Y:S01]  /*7760*/  ISETP.GT.U32.AND P6, PT, R0, R167, PT ;  /* 0x000000a70000720c */ /* 0x000fe20003fc4070 */
[----:B------:R-:W-:Y:S01]  /*7770*/  IMAD.HI.U32 R4, R3, R170, RZ ;  /* 0x000000aa03047227 */ /* 0x000fe200078e00ff */
[----:B------:R-:W-:-:S02]  /*7780*/  IABS R199, R18 ;  /* 0x0000001200c77213 */ /* 0x000fc40000000000 */
[----:B------:R-:W-:Y:S01]  /*7790*/  @!P5 IADD3 R166, R166, -R0, RZ ;  /* 0x80000000a6a6d210 */ /* 0x000fe20007ffe0ff */
[----:B------:R-:W-:Y:S01]  /*77a0*/  @!P0 IMAD.MOV R165, RZ, RZ, -R165 ;  /* 0x000000ffffa58224 */ /* 0x000fe200078e0aa5 */
[----:B------:R-:W-:Y:S01]  /*77b0*/  ISETP.GE.AND P0, PT, R11, RZ, PT ;  /* 0x000000ff0b00720c */ /* 0x000fe20003f06270 */
[----:B------:R-:W-:Y:S01]  /*77c0*/  IMAD.HI.U32 R5, R3, R171, RZ ;  /* 0x000000ab03057227 */ /* 0x000fe200078e00ff */
[----:B------:R-:W-:Y:S02]  /*77d0*/  ISETP.GT.U32.AND P5, PT, R0, R168, PT ;  /* 0x000000a80000720c */ /* 0x000fe40003fa4070 */
[----:B------:R-:W-:Y:S01]  /*77e0*/  @!P2 IADD3 R166, -R166, RZ, RZ ;  /* 0x000000ffa6a6a210 */ /* 0x000fe20007ffe1ff */
[----:B------:R-:W-:Y:S01]  /*77f0*/  IMAD.MOV R11, RZ, RZ, -R4 ;  /* 0x000000ffff0b7224 */ /* 0x000fe200078e0a04 */
[----:B------:R-:W-:Y:S01]  /*7800*/  ISETP.GT.U32.AND P2, PT, R0, R169, PT ;  /* 0x000000a90000720c */ /* 0x000fe20003f44070 */
[----:B------:R-:W-:Y:S01]  /*7810*/  IMAD.MOV R5, RZ, RZ, -R5 ;  /* 0x000000ffff057224 */ /* 0x000fe200078e0a05 */
[----:B------:R-:W-:Y:S01]  /*7820*/  IADD3 R19, R6, 0xb9, RZ ;  /* 0x000000b906137810 */ /* 0x000fe20007ffe0ff */
[----:B------:R-:W-:Y:S01]  /*7830*/  IMAD R170, R0, R11, R170 ;  /* 0x0000000b00aa7224 */ /* 0x000fe200078e02aa */
[----:B------:R-:W-:Y:S01]  /*7840*/  IADD3 R11, R6, 0x9a, RZ ;  /* 0x0000009a060b7810 */ /* 0x000fe20007ffe0ff */
[C---:B------:R-:W-:Y:S01]  /*7850*/  IMAD R171, R0.reuse, R5, R171 ;  /* 0x0000000500ab7224 */ /* 0x040fe200078e02ab */
[----:B------:R-:W-:Y:S01]  /*7860*/  IABS R60, R19 ;  /* 0x00000013003c7213 */ /* 0x000fe20000000000 */
[--C-:B------:R-:W-:Y:S01]  /*7870*/  @!P6 IMAD.IADD R167, R167, 0x1, -R0.reuse ;  /* 0x00000001a7a7e824 */ /* 0x100fe200078e0a00 */
[----:B------:R-:W-:Y:S01]  /*7880*/  ISETP.GT.U32.AND P6, PT, R0, R170, PT ;  /* 0x000000aa0000720c */ /* 0x000fe20003fc4070 */
[----:B------:R-:W-:Y:S01]  /*7890*/  @!P5 IMAD.IADD R168, R168, 0x1, -R0 ;  /* 0x00000001a8a8d824 */ /* 0x000fe200078e0a00 */
[----:B------:R-:W-:Y:S01]  /*78a0*/  ISETP.GT.U32.AND P5, PT, R0, R171, PT ;  /* 0x000000ab0000720c */ /* 0x000fe20003fa4070 */
[----:B------:R-:W-:Y:S01]  /*78b0*/  IMAD.HI.U32 R4, R3, R63, RZ ;  /* 0x0000003f03047227 */ /* 0x000fe200078e00ff */
[----:B------:R-:W-:-:S03]  /*78c0*/  IABS R172, R11 ;  /* 0x0000000b00ac7213 */ /* 0x000fc60000000000 */
[----:B------:R-:W-:Y:S02]  /*78d0*/  IMAD.MOV R4, RZ, RZ, -R4 ;  /* 0x000000ffff047224 */ /* 0x000fe400078e0a04 */
[--C-:B------:R-:W-:Y:S01]  /*78e0*/  @!P2 IMAD.IADD R169, R169, 0x1, -R0.reuse ;  /* 0x00000001a9a9a824 */ /* 0x100fe200078e0a00 */
[C---:B------:R-:W-:Y:S01]  /*78f0*/  ISETP.GT.U32.AND P2, PT, R0.reuse, R168, PT ;  /* 0x000000a80000720c */ /* 0x040fe20003f44070 */
[----:B------:R-:W-:Y:S02]  /*7900*/  IMAD R63, R0, R4, R63 ;  /* 0x00000004003f7224 */ /* 0x000fe400078e023f */
[----:B------:R-:W-:Y:S01]  /*7910*/  @!P6 IMAD.IADD R170, R170, 0x1, -R0 ;  /* 0x00000001aaaae824 */ /* 0x000fe200078e0a00 */
[C---:B------:R-:W-:Y:S01]  /*7920*/  ISETP.GT.U32.AND P6, PT, R0.reuse, R169, PT ;  /* 0x000000a90000720c */ /* 0x040fe20003fc4070 */
[----:B------:R-:W-:Y:S01]  /*7930*/  IMAD.HI.U32 R4, R3, R172, RZ ;  /* 0x000000ac03047227 */ /* 0x000fe200078e00ff */
[----:B------:R-:W-:Y:S02]  /*7940*/  @!P5 IADD3 R171, R171, -R0, RZ ;  /* 0x80000000ababd210 */ /* 0x000fe40007ffe0ff */
[----:B------:R-:W-:Y:S01]  /*7950*/  ISETP.GT.U32.AND P5, PT, R0, R170, PT ;  /* 0x000000aa0000720c */ /* 0x000fe20003fa4070 */
[----:B------:R-:W-:-:S02]  /*7960*/  IMAD.MOV R5, RZ, RZ, -R4 ;  /* 0x000000ffff057224 */ /* 0x000fc400078e0a04 */
[----:B------:R-:W-:Y:S02]  /*7970*/  IMAD.HI.U32 R4, R3, R173, RZ ;  /* 0x000000ad03047227 */ /* 0x000fe400078e00ff */
[-C--:B------:R-:W-:Y:S02]  /*7980*/  @!P2 IADD3 R168, R168, -R0.reuse, RZ ;  /* 0x80000000a8a8a210 */ /* 0x080fe40007ffe0ff */
[C---:B------:R-:W-:Y:S01]  /*7990*/  IMAD R172, R0.reuse, R5, R172 ;  /* 0x0000000500ac7224 */ /* 0x040fe200078e02ac */
[----:B------:R-:W-:Y:S01]  /*79a0*/  ISETP.GT.U32.AND P2, PT, R0, R63, PT ;  /* 0x0000003f0000720c */ /* 0x000fe20003f44070 */
[----:B------:R-:W-:Y:S01]  /*79b0*/  @!P6 IMAD.IADD R169, R169, 0x1, -R0 ;  /* 0x00000001a9a9e824 */ /* 0x000fe200078e0a00 */
[----:B------:R-:W-:Y:S01]  /*79c0*/  ISETP.GE.AND P6, PT, R14, RZ, PT ;  /* 0x000000ff0e00720c */ /* 0x000fe20003fc6270 */
[----:B------:R-:W-:Y:S02]  /*79d0*/  VIADD R14, R6, 0x9d ;  /* 0x0000009d060e7836 */ /* 0x000fe40000000000 */
[----:B------:R-:W-:Y:S01]  /*79e0*/  @!P5 IADD3 R170, R170, -R0, RZ ;  /* 0x80000000aaaad210 */ /* 0x000fe20007ffe0ff */
[----:B------:R-:W-:Y:S01]  /*79f0*/  IMAD.MOV R4, RZ, RZ, -R4 ;  /* 0x000000ffff047224 */ /* 0x000fe200078e0a04 */
[C---:B------:R-:W-:Y:S01]  /*7a00*/  ISETP.GT.U32.AND P5, PT, R0.reuse, R172, PT ;  /* 0x000000ac0000720c */ /* 0x040fe20003fa4070 */
[----:B------:R-:W-:Y:S01]  /*7a10*/  @!P3 IMAD.MOV R167, RZ, RZ, -R167 ;  /* 0x000000ffffa7b224 */ /* 0x000fe200078e0aa7 */
[----:B------:R-:W-:Y:S01]  /*7a20*/  IABS R175, R14 ;  /* 0x0000000e00af7213 */ /* 0x000fe20000000000 */
[C---:B------:R-:W-:Y:S01]  /*7a30*/  IMAD R173, R0.reuse, R4, R173 ;  /* 0x0000000400ad7224 */ /* 0x040fe200078e02ad */
[----:B------:R-:W-:Y:S01]  /*7a40*/  @!P4 IADD3 R169, -R169, RZ, RZ ;  /* 0x000000ffa9a9c210 */ /* 0x000fe20007ffe1ff */
[----:B------:R-:W-:Y:S01]  /*7a50*/  IMAD.HI.U32 R5, R3, R174, RZ ;  /* 0x000000ae03057227 */ /* 0x000fe200078e00ff */
[----:B------:R-:W-:-:S03]  /*7a60*/  ISETP.GT.U32.AND P3, PT, R0, R171, PT ;  /* 0x000000ab0000720c */ /* 0x000fc60003f64070 */
[----:B------:R-:W-:Y:S01]  /*7a70*/  IMAD.HI.U32 R4, R3, R175, RZ ;  /* 0x000000af03047227 */ /* 0x000fe200078e00ff */
[----:B------:R-:W-:-:S03]  /*7a80*/  IADD3 R5, -R5, RZ, RZ ;  /* 0x000000ff05057210 */ /* 0x000fc60007ffe1ff */
[----:B------:R-:W-:Y:S01]  /*7a90*/  @!P5 IADD3 R172, R172, -R0, RZ ;  /* 0x80000000acacd210 */ /* 0x000fe20007ffe0ff */
[----:B------:R-:W-:Y:S01]  /*7aa0*/  IMAD.MOV R4, RZ, RZ, -R4 ;  /* 0x000000ffff047224 */ /* 0x000fe200078e0a04 */
[C---:B------:R-:W-:Y:S01]  /*7ab0*/  ISETP.GT.U32.AND P5, PT, R0.reuse, R173, PT ;  /* 0x000000ad0000720c */ /* 0x040fe20003fa4070 */
[--C-:B------:R-:W-:Y:S01]  /*7ac0*/  @!P2 IMAD.IADD R63, R63, 0x1, -R0.reuse ;  /* 0x000000013f3fa824 */ /* 0x100fe200078e0a00 */
[C---:B------:R-:W-:Y:S01]  /*7ad0*/  ISETP.GT.U32.AND P4, PT, R0.reuse, R172, PT ;  /* 0x000000ac0000720c */ /* 0x040fe20003f84070 */
[----:B------:R-:W-:Y:S01]  /*7ae0*/  IMAD R175, R0, R4, R175 ;  /* 0x0000000400af7224 */ /* 0x000fe200078e02af */
[----:B------:R-:W-:Y:S01]  /*7af0*/  ISETP.GE.AND P2, PT, R11, RZ, PT ;  /* 0x000000ff0b00720c */ /* 0x000fe20003f46270 */
[C---:B------:R-:W-:Y:S02]  /*7b00*/  VIADD R11, R6.reuse, 0x9e ;  /* 0x0000009e060b7836 */ /* 0x040fe40000000000 */
[----:B------:R-:W-:Y:S01]  /*7b10*/  @!P3 IMAD.IADD R171, R171, 0x1, -R0 ;  /* 0x00000001ababb824 */ /* 0x000fe200078e0a00 */
[----:B------:R-:W-:Y:S01]  /*7b20*/  ISETP.GE.AND P3, PT, R15, RZ, PT ;  /* 0x000000ff0f00720c */ /* 0x000fe20003f66270 */
[----:B------:R-:W-:Y:S01]  /*7b30*/  VIADD R15, R6, 0x9f ;  /* 0x0000009f060f7836 */ /* 0x000fe20000000000 */
[----:B------:R-:W-:Y:S01]  /*7b40*/  IABS R176, R11 ;  /* 0x0000000b00b07213 */ /* 0x000fe20000000000 */
[----:B------:R-:W-:-:S02]  /*7b50*/  IMAD R174, R0, R5, R174 ;  /* 0x0000000500ae7224 */ /* 0x000fc400078e02ae */
[----:B------:R-:W-:Y:S01]  /*7b60*/  @!P1 IMAD.MOV R168, RZ, RZ, -R168 ;  /* 0x000000ffffa89224 */ /* 0x000fe200078e0aa8 */
[----:B------:R-:W-:Y:S01]  /*7b70*/  IABS R177, R15 ;  /* 0x0000000f00b17213 */ /* 0x000fe20000000000 */
[----:B------:R-:W-:Y:S01]  /*7b80*/  @!P4 IMAD.IADD R172, R172, 0x1, -R0 ;  /* 0x00000001acacc824 */ /* 0x000fe200078e0a00 */
[C---:B------:R-:W-:Y:S01]  /*7b90*/  ISETP.GT.U32.AND P4, PT, R0.reuse, R175, PT ;  /* 0x000000af0000720c */ /* 0x040fe20003f84070 */
[----:B------:R-:W-:Y:S01]  /*7ba0*/  @!P6 IMAD.MOV R171, RZ, RZ, -R171 ;  /* 0x000000ffffabe224 */ /* 0x000fe200078e0aab */
[C---:B------:R-:W-:Y:S01]  /*7bb0*/  ISETP.GT.U32.AND P1, PT, R0.reuse, R63, PT ;  /* 0x0000003f0000720c */ /* 0x040fe20003f24070 */
[----:B------:R-:W-:Y:S01]  /*7bc0*/  IMAD.HI.U32 R4, R3, R176, RZ ;  /* 0x000000b003047227 */ /* 0x000fe200078e00ff */
[----:B------:R-:W-:Y:S02]  /*7bd0*/  ISETP.GT.U32.AND P6, PT, R0, R174, PT ;  /* 0x000000ae0000720c */ /* 0x000fe40003fc4070 */
[----:B------:R-:W-:Y:S01]  /*7be0*/  @!P5 IADD3 R173, R173, -R0, RZ ;  /* 0x80000000adadd210 */ /* 0x000fe20007ffe0ff */
[----:B------:R-:W-:Y:S01]  /*7bf0*/  IMAD.MOV R5, RZ, RZ, -R4 ;  /* 0x000000ffff057224 */ /* 0x000fe200078e0a04 */
[----:B------:R-:W-:Y:S01]  /*7c00*/  ISETP.GE.AND P5, PT, R14, RZ, PT ;  /* 0x000000ff0e00720c */ /* 0x000fe20003fa6270 */
[----:B------:R-:W-:-:S04]  /*7c10*/  IMAD.HI.U32 R4, R3, R177, RZ ;  /* 0x000000b103047227 */ /* 0x000fc800078e00ff */
[-C--:B------:R-:W-:Y:S01]  /*7c20*/  @!P4 IADD3 R175, R175, -R0.reuse, RZ ;  /* 0x80000000afafc210 */ /* 0x080fe20007ffe0ff */
[----:B------:R-:W-:Y:S01]  /*7c30*/  IMAD.MOV R4, RZ, RZ, -R4 ;  /* 0x000000ffff047224 */ /* 0x000fe200078e0a04 */
[----:B------:R-:W-:Y:S01]  /*7c40*/  @!P1 IADD3 R63, R63, -R0, RZ ;  /* 0x800000003f3f9210 */ /* 0x000fe20007ffe0ff */
[----:B------:R-:W-:Y:S01]  /*7c50*/  VIADD R14, R6, 0xa0 ;  /* 0x000000a0060e7836 */ /* 0x000fe20000000000 */
[C---:B------:R-:W-:Y:S01]  /*7c60*/  ISETP.GT.U32.AND P4, PT, R0.reuse, R175, PT ;  /* 0x000000af0000720c */ /* 0x040fe20003f84070 */
[----:B------:R-:W-:Y:S01]  /*7c70*/  IMAD R177, R0, R4, R177 ;  /* 0x0000000400b17224 */ /* 0x000fe200078e02b1 */
[----:B------:R-:W-:Y:S01]  /*7c80*/  @!P3 IADD3 R63, -R63, RZ, RZ ;  /* 0x000000ff3f3fb210 */ /* 0x000fe20007ffe1ff */
[----:B------:R-:W-:Y:S01]  /*7c90*/  @!P6 IMAD.IADD R174, R174, 0x1, -R0 ;  /* 0x00000001aeaee824 */ /* 0x000fe200078e0a00 */
[----:B------:R-:W-:Y:S01]  /*7ca0*/  ISETP.GE.AND P1, PT, R17, RZ, PT ;  /* 0x000000ff1100720c */ /* 0x000fe20003f26270 */
[----:B------:R-:W-:Y:S01]  /*7cb0*/  VIADD R17, R6, 0xa2 ;  /* 0x000000a206117836 */ /* 0x000fe20000000000 */
[C---:B------:R-:W-:Y:S01]  /*7cc0*/  ISETP.GT.U32.AND P6, PT, R0.reuse, R173, PT ;  /* 0x000000ad0000720c */ /* 0x040fe20003fc4070 */
[----:B------:R-:W-:Y:S01]  /*7cd0*/  @!P0 IMAD.MOV R170, RZ, RZ, -R170 ;  /* 0x000000ffffaa8224 */ /* 0x000fe200078e0aaa */
[C---:B------:R-:W-:Y:S01]  /*7ce0*/  ISETP.GT.U32.AND P3, PT, R0.reuse, R174, PT ;  /* 0x000000ae0000720c */ /* 0x040fe20003f64070 */
[C---:B------:R-:W-:Y:S01]  /*7cf0*/  IMAD R176, R0.reuse, R5, R176 ;  /* 0x0000000500b07224 */ /* 0x040fe200078e02b0 */
[----:B------:R-:W-:Y:S01]  /*7d00*/  IABS R178, R14 ;  /* 0x0000000e00b27213 */ /* 0x000fe20000000000 */
[----:B------:R-:W-:Y:S01]  /*7d10*/  @!P2 IMAD.MOV R172, RZ, RZ, -R172 ;  /* 0x000000ffffaca224 */ /* 0x000fe200078e0aac */
[----:B------:R-:W-:Y:S01]  /*7d20*/  IABS R179, R17 ;  /* 0x0000001100b37213 */ /* 0x000fe20000000000 */
[----:B------:R-:W-:Y:S01]  /*7d30*/  @!P4 IMAD.IADD R175, R175, 0x1, -R0 ;  /* 0x00000001afafc824 */ /* 0x000fe200078e0a00 */
[----:B------:R-:W-:Y:S01]  /*7d40*/  ISETP.GT.U32.AND P4, PT, R0, R177, PT ;  /* 0x000000b10000720c */ /* 0x000fe20003f84070 */
[----:B------:R-:W-:Y:S01]  /*7d50*/  IMAD.HI.U32 R4, R3, R178, RZ ;  /* 0x000000b203047227 */ /* 0x000fe200078e00ff */
[----:B------:R-:W-:-:S02]  /*7d60*/  ISETP.GE.AND P0, PT, R16, RZ, PT ;  /* 0x000000ff1000720c */ /* 0x000fc40003f06270 */
[----:B------:R-:W-:Y:S01]  /*7d70*/  @!P5 IADD3 R175, -R175, RZ, RZ ;  /* 0x000000ffafafd210 */ /* 0x000fe20007ffe1ff */
[----:B------:R-:W-:Y:S02]  /*7d80*/  VIADD R16, R6, 0xa1 ;  /* 0x000000a106107836 */ /* 0x000fe40000000000 */
[----:B------:R-:W-:Y:S01]  /*7d90*/  @!P3 IADD3 R174, R174, -R0, RZ ;  /* 0x80000000aeaeb210 */ /* 0x000fe20007ffe0ff */
[--C-:B------:R-:W-:Y:S01]  /*7da0*/  @!P6 IMAD.IADD R173, R173, 0x1, -R0.reuse ;  /* 0x00000001adade824 */ /* 0x100fe200078e0a00 */
[----:B------:R-:W-:Y:S02]  /*7db0*/  ISETP.GE.AND P3, PT, R11, RZ, PT ;  /* 0x000000ff0b00720c */ /* 0x000fe40003f66270 */
[----:B------:R-:W-:Y:S01]  /*7dc0*/  IADD3 R11, -R4, RZ, RZ ;  /* 0x000000ff040b7210 */ /* 0x000fe20007ffe1ff */
[----:B------:R-:W-:Y:S01]  /*7dd0*/  IMAD.HI.U32 R4, R3, R179, RZ ;  /* 0x000000b303047227 */ /* 0x000fe200078e00ff */
[----:B------:R-:W-:Y:S02]  /*7de0*/  ISETP.GT.U32.AND P6, PT, R0, R176, PT ;  /* 0x000000b00000720c */ /* 0x000fe40003fc4070 */
[----:B------:R-:W-:Y:S01]  /*7df0*/  IABS R55, R16 ;  /* 0x0000001000377213 */ /* 0x000fe20000000000 */
[----:B------:R-:W-:Y:S01]  /*7e00*/  @!P4 IMAD.IADD R177, R177, 0x1, -R0 ;  /* 0x00000001b1b1c824 */ /* 0x000fe200078e0a00 */
[----:B------:R-:W-:Y:S01]  /*7e10*/  IADD3 R4, -R4, RZ, RZ ;  /* 0x000000ff04047210 */ /* 0x000fe20007ffe1ff */
[----:B------:R-:W-:-:S02]  /*7e20*/  IMAD R178, R0, R11, R178 ;  /* 0x0000000b00b27224 */ /* 0x000fc400078e02b2 */
[----:B------:R-:W-:Y:S01]  /*7e30*/  IMAD.HI.U32 R5, R3, R55, RZ ;  /* 0x0000003703057227 */ /* 0x000fe200078e00ff */
[----:B------:R-:W-:-:S03]  /*7e40*/  ISETP.GT.U32.AND P2, PT, R0, R177, PT ;  /* 0x000000b10000720c */ /* 0x000fc60003f44070 */
[----:B------:R-:W-:Y:S02]  /*7e50*/  IMAD R179, R0, R4, R179 ;  /* 0x0000000400b37224 */ /* 0x000fe400078e02b3 */
[----:B------:R-:W-:Y:S02]  /*7e60*/  IMAD.MOV R5, RZ, RZ, -R5 ;  /* 0x000000ffff057224 */ /* 0x000fe400078e0a05 */
[----:B------:R-:W-:Y:S01]  /*7e70*/  @!P6 IMAD.IADD R176, R176, 0x1, -R0 ;  /* 0x00000001b0b0e824 */ /* 0x000fe200078e0a00 */
[----:B------:R-:W-:Y:S01]  /*7e80*/  ISETP.GE.AND P6, PT, R15, RZ, PT ;  /* 0x000000ff0f00720c */ /* 0x000fe20003fc6270 */
[----:B------:R-:W-:Y:S01]  /*7e90*/  IMAD R55, R0, R5, R55 ;  /* 0x0000000500377224 */ /* 0x000fe200078e0237 */
[----:B------:R-:W-:Y:S01]  /*7ea0*/  IADD3 R15, R6, 0xa3, RZ ;  /* 0x000000a3060f7810 */ /* 0x000fe20007ffe0ff */
[----:B------:R-:W-:Y:S01]  /*7eb0*/  @!P0 IMAD.MOV R173, RZ, RZ, -R173 ;  /* 0x000000ffffad8224 */ /* 0x000fe200078e0aad */
[----:B------:R-:W-:Y:S01]  /*7ec0*/  ISETP.GT.U32.AND P0, PT, R0, R178, PT ;  /* 0x000000b20000720c */ /* 0x000fe20003f04070 */
[----:B------:R-:W-:Y:S01]  /*7ed0*/  VIADD R11, R6, 0xa4 ;  /* 0x000000a4060b7836 */ /* 0x000fe20000000000 */
[----:B------:R-:W-:Y:S01]  /*7ee0*/  @!P2 IADD3 R177, R177, -R0, RZ ;  /* 0x80000000b1b1a210 */ /* 0x000fe20007ffe0ff */
[----:B------:R-:W-:Y:S01]  /*7ef0*/  @!P1 IMAD.MOV R174, RZ, RZ, -R174 ;  /* 0x000000ffffae9224 */ /* 0x000fe200078e0aae */
[----:B------:R-:W-:-:S02]  /*7f00*/  ISETP.GT.U32.AND P2, PT, R0, R179, PT ;  /* 0x000000b30000720c */ /* 0x000fc40003f44070 */
[----:B------:R-:W-:Y:S02]  /*7f10*/  IABS R180, R15 ;  /* 0x0000000f00b47213 */ /* 0x000fe40000000000 */
[C---:B------:R-:W-:Y:S01]  /*7f20*/  ISETP.GT.U32.AND P4, PT, R0.reuse, R176, PT ;  /* 0x000000b00000720c */ /* 0x040fe20003f84070 */
[----:B------:R-:W-:Y:S01]  /*7f30*/  @!P6 IMAD.MOV R177, RZ, RZ, -R177 ;  /* 0x000000ffffb1e224 */ /* 0x000fe200078e0ab1 */
[----:B------:R-:W-:Y:S01]  /*7f40*/  ISETP.GT.U32.AND P5, PT, R0, R55, PT ;  /* 0x000000370000720c */ /* 0x000fe20003fa4070 */
[C---:B------:R-:W-:Y:S01]  /*7f50*/  IMAD.HI.U32 R4, R3.reuse, R180, RZ ;  /* 0x000000b403047227 */ /* 0x040fe200078e00ff */
[----:B------:R-:W-:Y:S02]  /*7f60*/  IABS R181, R11 ;  /* 0x0000000b00b57213 */ /* 0x000fe40000000000 */
[----:B------:R-:W-:Y:S01]  /*7f70*/  ISETP.GE.AND P1, PT, R14, RZ, PT ;  /* 0x000000ff0e00720c */ /* 0x000fe20003f26270 */
[----:B------:R-:W-:Y:S01]  /*7f80*/  @!P0 IMAD.IADD R178, R178, 0x1, -R0 ;  /* 0x00000001b2b28824 */ /* 0x000fe200078e0a00 */
[----:B------:R-:W-:Y:S01]  /*7f90*/  IADD3 R5, -R4, RZ, RZ ;  /* 0x000000ff04057210 */ /* 0x000fe20007ffe1ff */
[----:B------:R-:W-:Y:S01]  /*7fa0*/  IMAD.HI.U32 R4, R3, R181, RZ ;  /* 0x000000b503047227 */ /* 0x000fe200078e00ff */
[----:B------:R-:W-:-:S02]  /*7fb0*/  @!P2 IADD3 R179, R179, -R0, RZ ;  /* 0x80000000b3b3a210 */ /* 0x000fc40007ffe0ff */
[----:B------:R-:W-:Y:S01]  /*7fc0*/  ISETP.GE.AND P6, PT, R15, RZ, PT ;  /* 0x000000ff0f00720c */ /* 0x000fe20003fc6270 */
[--C-:B------:R-:W-:Y:S01]  /*7fd0*/  @!P4 IMAD.IADD R176, R176, 0x1, -R0.reuse ;  /* 0x00000001b0b0c824 */ /* 0x100fe200078e0a00 */
[C---:B------:R-:W-:Y:S01]  /*7fe0*/  ISETP.GT.U32.AND P2, PT, R0.reuse, R179, PT ;  /* 0x000000b30000720c */ /* 0x040fe20003f44070 */
[----:B------:R-:W-:Y:S01]  /*7ff0*/  @!P5 IMAD.IADD R55, R55, 0x1, -R0 ;  /* 0x000000013737d824 */ /* 0x000fe200078e0a00 */
[----:B------:R-:W-:Y:S01]  /*8000*/  ISETP.GT.U32.AND P5, PT, R0, R178, PT ;  /* 0x000000b20000720c */ /* 0x000fe20003fa4070 */
[----:B------:R-:W-:Y:S01]  /*8010*/  IMAD.MOV R4, RZ, RZ, -R4 ;  /* 0x000000ffff047224 */ /* 0x000fe200078e0a04 */
[----:B------:R-:W-:Y:S01]  /*8020*/  ISETP.GE.AND P4, PT, R16, RZ, PT ;  /* 0x000000ff1000720c */ /* 0x000fe20003f86270 */
[----:B------:R-:W-:Y:S01]  /*8030*/  @!P3 IMAD.MOV R176, RZ, RZ, -R176 ;  /* 0x000000ffffb0b224 */ /* 0x000fe200078e0ab0 */
[C---:B------:R-:W-:Y:S01]  /*8040*/  ISETP.GT.U32.AND P3, PT, R0.reuse, R55, PT ;  /* 0x000000370000720c */ /* 0x040fe20003f64070 */
[----:B------:R-:W-:Y:S01]  /*8050*/  IMAD R181, R0, R4, R181 ;  /* 0x0000000400b57224 */ /* 0x000fe200078e02b5 */
[----:B------:R-:W-:Y:S01]  /*8060*/  IADD3 R15, R6, 0xa7, RZ ;  /* 0x000000a7060f7810 */ /* 0x000fe20007ffe0ff */
[----:B------:R-:W-:Y:S01]  /*8070*/  IMAD R180, R0, R5, R180 ;  /* 0x0000000500b47224 */ /* 0x000fe200078e02b4 */
[----:B------:R-:W-:Y:S01]  /*8080*/  ISETP.GE.AND P0, PT, R17, RZ, PT ;  /* 0x000000ff1100720c */ /* 0x000fe20003f06270 */
[----:B------:R-:W-:Y:S01]  /*8090*/  VIADD R14, R6, 0xa5 ;  /* 0x000000a5060e7836 */ /* 0x000fe20000000000 */
[----:B------:R-:W-:Y:S01]  /*80a0*/  IABS R184, R15 ;  /* 0x0000000f00b87213 */ /* 0x000fe20000000000 */
[----:B------:R-:W-:Y:S01]  /*80b0*/  @!P2 IMAD.IADD R179, R179, 0x1, -R0 ;  /* 0x00000001b3b3a824 */ /* 0x000fe200078e0a00 */
[----:B------:R-:W-:Y:S01]  /*80c0*/  ISETP.GT.U32.AND P2, PT, R0, R181, PT ;  /* 0x000000b50000720c */ /* 0x000fe20003f44070 */
[----:B------:R-:W-:Y:S01]  /*80d0*/  VIADD R16, R6, 0xad ;  /* 0x000000ad06107836 */ /* 0x000fe20000000000 */
[----:B------:R-:W-:-:S02]  /*80e0*/  @!P5 IADD3 R178, R178, -R0, RZ ;  /* 0x80000000b2b2d210 */ /* 0x000fc40007ffe0ff */
[----:B------:R-:W-:Y:S01]  /*80f0*/  ISETP.GT.U32.AND P5, PT, R0, R180, PT ;  /* 0x000000b40000720c */ /* 0x000fe20003fa4070 */
[----:B------:R-:W-:Y:S01]  /*8100*/  @!P3 IMAD.IADD R55, R55, 0x1, -R0 ;  /* 0x000000013737b824 */ /* 0x000fe200078e0a00 */
[----:B------:R-:W-:Y:S01]  /*8110*/  ISETP.GE.AND P3, PT, R11, RZ, PT ;  /* 0x000000ff0b00720c */ /* 0x000fe20003f66270 */
[C---:B------:R-:W-:Y:S01]  /*8120*/  VIADD R11, R6.reuse, 0xa6 ;  /* 0x000000a6060b7836 */ /* 0x040fe20000000000 */
[----:B------:R-:W-:Y:S01]  /*8130*/  IABS R182, R14 ;  /* 0x0000000e00b67213 */ /* 0x000fe20000000000 */
[----:B------:R-:W-:Y:S01]  /*8140*/  @!P1 IMAD.MOV R178, RZ, RZ, -R178 ;  /* 0x000000ffffb29224 */ /* 0x000fe200078e0ab2 */
[----:B------:R-:W-:Y:S01]  /*8150*/  @!P4 IADD3 R55, -R55, RZ, RZ ;  /* 0x000000ff3737c210 */ /* 0x000fe20007ffe1ff */
[----:B------:R-:W-:Y:S01]  /*8160*/  @!P0 IMAD.MOV R179, RZ, RZ, -R179 ;  /* 0x000000ffffb38224 */ /* 0x000fe200078e0ab3 */
[----:B------:R-:W-:Y:S01]  /*8170*/  IABS R183, R11 ;  /* 0x0000000b00b77213 */ /* 0x000fe20000000000 */
[----:B------:R-:W-:Y:S01]  /*8180*/  @!P2 IMAD.IADD R181, R181, 0x1, -R0 ;  /* 0x00000001b5b5a824 */ /* 0x000fe200078e0a00 */
[----:B------:R-:W-:Y:S01]  /*8190*/  ISETP.GE.AND P0, PT, R11, RZ, PT ;  /* 0x000000ff0b00720c */ /* 0x000fe20003f06270 */
[----:B------:R-:W-:Y:S01]  /*81a0*/  IMAD.HI.U32 R4, R3, R182, RZ ;  /* 0x000000b603047227 */ /* 0x000fe200078e00ff */
[----:B------:R-:W-:-:S02]  /*81b0*/  IADD3 R17, R6, 0xae, RZ ;  /* 0x000000ae06117810 */ /* 0x000fc40007ffe0ff */
[----:B------:R-:W-:Y:S01]  /*81c0*/  @!P5 IADD3 R180, R180, -R0, RZ ;  /* 0x80000000b4b4d210 */ /* 0x000fe20007ffe0ff */
[----:B------:R-:W-:Y:S01]  /*81d0*/  IMAD.MOV R5, RZ, RZ, -R4 ;  /* 0x000000ffff057224 */ /* 0x000fe200078e0a04 */
[C---:B------:R-:W-:Y:S01]  /*81e0*/  ISETP.GT.U32.AND P2, PT, R0.reuse, R181, PT ;  /* 0x000000b50000720c */ /* 0x040fe20003f44070 */
[C---:B------:R-:W-:Y:S01]  /*81f0*/  IMAD.HI.U32 R4, R3.reuse, R183, RZ ;  /* 0x000000b703047227 */ /* 0x040fe200078e00ff */
[----:B------:R-:W-:Y:S02]  /*8200*/  ISETP.GT.U32.AND P1, PT, R0, R180, PT ;  /* 0x000000b40000720c */ /* 0x000fe40003f24070 */
[----:B------:R-:W-:Y:S01]  /*8210*/  ISETP.GE.AND P5, PT, R14, RZ, PT ;  /* 0x000000ff0e00720c */ /* 0x000fe20003fa6270 */
[C---:B------:R-:W-:Y:S01]  /*8220*/  IMAD R182, R0.reuse, R5, R182 ;  /* 0x0000000500b67224 */ /* 0x040fe200078e02b6 */
[----:B------:R-:W-:Y:S01]  /*8230*/  IABS R190, R17 ;  /* 0x0000001100be7213 */ /* 0x000fe20000000000 */
[----:B------:R-:W-:Y:S01]  /*8240*/  IMAD.MOV R4, RZ, RZ, -R4 ;  /* 0x000000ffff047224 */ /* 0x000fe200078e0a04 */
[----:B------:R-:W-:Y:S01]  /*8250*/  IABS R189, R16 ;  /* 0x0000001000bd7213 */ /* 0x000fe20000000000 */
[----:B------:R-:W-:Y:S01]  /*8260*/  IMAD.HI.U32 R5, R3, R184, RZ ;  /* 0x000000b803057227 */ /* 0x000fe200078e00ff */
[----:B------:R-:W-:-:S03]  /*8270*/  ISETP.GT.U32.AND P4, PT, R0, R182, PT ;  /* 0x000000b60000720c */ /* 0x000fc60003f84070 */
[----:B------:R-:W-:Y:S01]  /*8280*/  IMAD R183, R0, R4, R183 ;  /* 0x0000000400b77224 */ /* 0x000fe200078e02b7 */
[----:B------:R-:W-:Y:S01]  /*8290*/  IADD3 R5, -R5, RZ, RZ ;  /* 0x000000ff05057210 */ /* 0x000fe20007ffe1ff */
[--C-:B------:R-:W-:Y:S02]  /*82a0*/  @!P2 IMAD.IADD R181, R181, 0x1, -R0.reuse ;  /* 0x00000001b5b5a824 */ /* 0x100fe400078e0a00 */
[----:B------:R-:W-:Y:S01]  /*82b0*/  @!P1 IMAD.IADD R180, R180, 0x1, -R0 ;  /* 0x00000001b4b49824 */ /* 0x000fe200078e0a00 */
[C---:B------:R-:W-:Y:S01]  /*82c0*/  ISETP.GT.U32.AND P2, PT, R0.reuse, R183, PT ;  /* 0x000000b70000720c */ /* 0x040fe20003f44070 */
[----:B------:R-:W-:Y:S01]  /*82d0*/  IMAD R184, R0, R5, R184 ;  /* 0x0000000500b87224 */ /* 0x000fe200078e02b8 */
[C---:B------:R-:W-:Y:S01]  /*82e0*/  IADD3 R5, R6.reuse, 0xa9, RZ ;  /* 0x000000a906057810 */ /* 0x040fe20007ffe0ff */
[----:B------:R-:W-:Y:S01]  /*82f0*/  @!P6 IMAD.MOV R180, RZ, RZ, -R180 ;  /* 0x000000ffffb4e224 */ /* 0x000fe200078e0ab4 */
[----:B------:R-:W-:Y:S01]  /*8300*/  ISETP.GE.AND P1, PT, R15, RZ, PT ;  /* 0x000000ff0f00720c */ /* 0x000fe20003f26270 */
[----:B------:R-:W-:Y:S01]  /*8310*/  VIADD R11, R6, 0xa8 ;  /* 0x000000a8060b7836 */ /* 0x000fe20000000000 */
[----:B------:R-:W-:Y:S01]  /*8320*/  ISETP.GT.U32.AND P6, PT, R0, R184, PT ;  /* 0x000000b80000720c */ /* 0x000fe20003fc4070 */
[----:B------:R-:W-:Y:S01]  /*8330*/  @!P4 IMAD.IADD R182, R182, 0x1, -R0 ;  /* 0x00000001b6b6c824 */ /* 0x000fe200078e0a00 */
[----:B------:R-:W-:Y:S01]  /*8340*/  IABS R14, R5 ;  /* 0x00000005000e7213 */ /* 0x000fe20000000000 */
[----:B------:R-:W-:Y:S01]  /*8350*/  @!P3 IMAD.MOV R181, RZ, RZ, -R181 ;  /* 0x000000ffffb5b224 */ /* 0x000fe200078e0ab5 */
[----:B------:R-:W-:-:S02]  /*8360*/  IABS R185, R11 ;  /* 0x0000000b00b97213 */ /* 0x000fc40000000000 */
[----:B------:R-:W-:Y:S02]  /*8370*/  ISETP.GT.U32.AND P4, PT, R0, R182, PT ;  /* 0x000000b60000720c */ /* 0x000fe40003f84070 */
[-C--:B------:R-:W-:Y:S01]  /*8380*/  @!P2 IADD3 R183, R183, -R0.reuse, RZ ;  /* 0x80000000b7b7a210 */ /* 0x080fe20007ffe0ff */
[----:B------:R-:W-:Y:S01]  /*8390*/  IMAD.HI.U32 R4, R3, R185, RZ ;  /* 0x000000b903047227 */ /* 0x000fe200078e00ff */
[----:B------:R-:W-:Y:S02]  /*83a0*/  IADD3 R15, R6, 0xaa, RZ ;  /* 0x000000aa060f7810 */ /* 0x000fe40007ffe0ff */
[----:B------:R-:W-:Y:S02]  /*83b0*/  ISETP.GT.U32.AND P2, PT, R0, R183, PT ;  /* 0x000000b70000720c */ /* 0x000fe40003f44070 */
[----:B------:R-:W-:Y:S01]  /*83c0*/  ISETP.GE.AND P3, PT, R11, RZ, PT ;  /* 0x000000ff0b00720c */ /* 0x000fe20003f66270 */
[----:B------:R-:W-:Y:S01]  /*83d0*/  IMAD.MOV R11, RZ, RZ, -R4 ;  /* 0x000000ffff0b7224 */ /* 0x000fe200078e0a04 */
[----:B------:R-:W-:Y:S01]  /*83e0*/  @!P6 IADD3 R184, R184, -R0, RZ ;  /* 0x80000000b8b8e210 */ /* 0x000fe20007ffe0ff */
[----:B------:R-:W-:Y:S01]  /*83f0*/  IMAD.HI.U32 R4, R3, R14, RZ ;  /* 0x0000000e03047227 */ /* 0x000fe200078e00ff */
[----:B------:R-:W-:-:S02]  /*8400*/  IABS R186, R15 ;  /* 0x0000000f00ba7213 */ /* 0x000fc40000000000 */
[C---:B------:R-:W-:Y:S01]  /*8410*/  ISETP.GT.U32.AND P6, PT, R0.reuse, R184, PT ;  /* 0x000000b80000720c */ /* 0x040fe20003fc4070 */
[----:B------:R-:W-:Y:S02]  /*8420*/  IMAD R185, R0, R11, R185 ;  /* 0x0000000b00b97224 */ /* 0x000fe400078e02b9 */
[----:B------:R-:W-:Y:S02]  /*8430*/  IMAD.MOV R11, RZ, RZ, -R4 ;  /* 0x000000ffff0b7224 */ /* 0x000fe400078e0a04 */
[----:B------:R-:W-:Y:S01]  /*8440*/  @!P4 IMAD.IADD R182, R182, 0x1, -R0 ;  /* 0x00000001b6b6c824 */ /* 0x000fe200078e0a00 */
[----:B------:R-:W-:Y:S01]  /*8450*/  ISETP.GE.AND P4, PT, R5, RZ, PT ;  /* 0x000000ff0500720c */ /* 0x000fe20003f86270 */
[----:B------:R-:W-:-:S03]  /*8460*/  IMAD.HI.U32 R5, R3, R186, RZ ;  /* 0x000000ba03057227 */ /* 0x000fc600078e00ff */
[----:B------:R-:W-:Y:S01]  /*8470*/  @!P5 IADD3 R182, -R182, RZ, RZ ;  /* 0x000000ffb6b6d210 */ /* 0x000fe20007ffe1ff */
        /* <DEDUP_REMOVED lines=10> */
[----:B------:R-:W-:-:S02]  /*8520*/  @!P6 IMAD.IADD R184, R184, 0x1, -R0 ;  /* 0x00000001b8b8e824 */ /* 0x000fc400078e0a00 */
[----:B------:R-:W-:Y:S02]  /*8530*/  VIADD R4, R6, 0xab ;  /* 0x000000ab06047836 */ /* 0x000fe40000000000 */
[----:B------:R-:W-:Y:S01]  /*8540*/  @!P1 IMAD.MOV R184, RZ, RZ, -R184 ;  /* 0x000000ffffb89224 */ /* 0x000fe200078e0ab8 */
[----:B------:R-:W-:Y:S01]  /*8550*/  ISETP.GT.U32.AND P1, PT, R0, R186, PT ;  /* 0x000000ba0000720c */ /* 0x000fe20003f24070 */
[----:B------:R-:W-:Y:S01]  /*8560*/  IMAD.HI.U32 R5, R3, R188, RZ ;  /* 0x000000bc03057227 */ /* 0x000fe200078e00ff */
[----:B------:R-:W-:Y:S02]  /*8570*/  IABS R187, R4 ;  /* 0x0000000400bb7213 */ /* 0x000fe40000000000 */
[----:B------:R-:W-:Y:S01]  /*8580*/  ISETP.GE.AND P6, PT, R4, RZ, PT ;  /* 0x000000ff0400720c */ /* 0x000fe20003fc6270 */
[----:B------:R-:W-:Y:S01]  /*8590*/  @!P2 IMAD.IADD R185, R185, 0x1, -R0 ;  /* 0x00000001b9b9a824 */ /* 0x000fe200078e0a00 */
[----:B------:R-:W-:Y:S01]  /*85a0*/  @!P0 IADD3 R14, R14, -R0, RZ ;  /* 0x800000000e0e8210 */ /* 0x000fe20007ffe0ff */
[----:B------:R-:W-:Y:S01]  /*85b0*/  IMAD.HI.U32 R4, R3, R187, RZ ;  /* 0x000000bb03047227 */ /* 0x000fe200078e00ff */
[----:B------:R-:W-:-:S02]  /*85c0*/  IADD3 R5, -R5, RZ, RZ ;  /* 0x000000ff05057210 */ /* 0x000fc40007ffe1ff */
[C---:B------:R-:W-:Y:S01]  /*85d0*/  ISETP.GT.U32.AND P0, PT, R0.reuse, R14, PT ;  /* 0x0000000e0000720c */ /* 0x040fe20003f04070 */
[----:B------:R-:W-:Y:S01]  /*85e0*/  IMAD.MOV R11, RZ, RZ, -R4 ;  /* 0x000000ffff0b7224 */ /* 0x000fe200078e0a04 */
[----:B------:R-:W-:Y:S01]  /*85f0*/  ISETP.GT.U32.AND P2, PT, R0, R185, PT ;  /* 0x000000b90000720c */ /* 0x000fe20003f44070 */
[----:B------:R-:W-:Y:S02]  /*8600*/  @!P1 IMAD.IADD R186, R186, 0x1, -R0 ;  /* 0x00000001baba9824 */ /* 0x000fe400078e0a00 */
[C---:B------:R-:W-:Y:S02]  /*8610*/  IMAD R187, R0.reuse, R11, R187 ;  /* 0x0000000b00bb7224 */ /* 0x040fe400078e02bb */
[C---:B------:R-:W-:Y:S01]  /*8620*/  IMAD R188, R0.reuse, R5, R188 ;  /* 0x0000000500bc7224 */ /* 0x040fe200078e02bc */
[----:B------:R-:W-:Y:S01]  /*8630*/  ISETP.GT.U32.AND P1, PT, R0, R186, PT ;  /* 0x000000ba0000720c */ /* 0x000fe20003f24070 */
[----:B------:R-:W-:-:S04]  /*8640*/  IMAD.HI.U32 R5, R3, R190, RZ ;  /* 0x000000be03057227 */ /* 0x000fc800078e00ff */
[-C--:B------:R-:W-:Y:S01]  /*8650*/  @!P0 IADD3 R14, R14, -R0.reuse, RZ ;  /* 0x800000000e0e8210 */ /* 0x080fe20007ffe0ff */
[----:B------:R-:W-:Y:S01]  /*8660*/  IMAD.MOV R5, RZ, RZ, -R5 ;  /* 0x000000ffff057224 */ /* 0x000fe200078e0a05 */
[C---:B------:R-:W-:Y:S01]  /*8670*/  ISETP.GT.U32.AND P0, PT, R0.reuse, R187, PT ;  /* 0x000000bb0000720c */ /* 0x040fe20003f04070 */
[----:B------:R-:W-:Y:S01]  /*8680*/  @!P2 IMAD.IADD R185, R185, 0x1, -R0 ;  /* 0x00000001b9b9a824 */ /* 0x000fe200078e0a00 */
[----:B------:R-:W-:Y:S01]  /*8690*/  ISETP.GE.AND P2, PT, R15, RZ, PT ;  /* 0x000000ff0f00720c */ /* 0x000fe20003f46270 */
[----:B------:R-:W-:Y:S02]  /*86a0*/  IMAD R190, R0, R5, R190 ;  /* 0x0000000500be7224 */ /* 0x000fe400078e02be */
[----:B------:R-:W-:Y:S01]  /*86b0*/  VIADD R11, R6, 0xaf ;  /* 0x000000af060b7836 */ /* 0x000fe20000000000 */
[----:B------:R-:W-:Y:S01]  /*86c0*/  @!P1 IADD3 R186, R186, -R0, RZ ;  /* 0x80000000baba9210 */ /* 0x000fe20007ffe0ff */
[----:B------:R-:W-:Y:S01]  /*86d0*/  IMAD.HI.U32 R4, R3, R189, RZ ;  /* 0x000000bd03047227 */ /* 0x000fe200078e00ff */
[----:B------:R-:W-:-:S02]  /*86e0*/  @!P3 IADD3 R185, -R185, RZ, RZ ;  /* 0x000000ffb9b9b210 */ /* 0x000fc40007ffe1ff */
[C---:B------:R-:W-:Y:S01]  /*86f0*/  ISETP.GT.U32.AND P3, PT, R0.reuse, R188, PT ;  /* 0x000000bc0000720c */ /* 0x040fe20003f64070 */
[----:B------:R-:W-:Y:S01]  /*8700*/  @!P5 IMAD.MOV R186, RZ, RZ, -R186 ;  /* 0x000000ffffbad224 */ /* 0x000fe200078e0aba */
[----:B------:R-:W-:Y:S01]  /*8710*/  ISETP.GT.U32.AND P5, PT, R0, R190, PT ;  /* 0x000000be0000720c */ /* 0x000fe20003fa4070 */
[----:B------:R-:W-:Y:S01]  /*8720*/  IMAD.MOV R4, RZ, RZ, -R4 ;  /* 0x000000ffff047224 */ /* 0x000fe200078e0a04 */
[----:B------:R-:W-:Y:S01]  /*8730*/  @!P0 IADD3 R187, R187, -R0, RZ ;  /* 0x80000000bbbb8210 */ /* 0x000fe20007ffe0ff */
[----:B------:R-:W-:Y:S01]  /*8740*/  VIADD R15, R6, 0xb0 ;  /* 0x000000b0060f7836 */ /* 0x000fe20000000000 */
[----:B------:R-:W-:Y:S01]  /*8750*/  IABS R191, R11 ;  /* 0x0000000b00bf7213 */ /* 0x000fe20000000000 */
[C---:B------:R-:W-:Y:S01]  /*8760*/  IMAD R189, R0.reuse, R4, R189 ;  /* 0x0000000400bd7224 */ /* 0x040fe200078e02bd */
[C---:B------:R-:W-:Y:S01]  /*8770*/  ISETP.GT.U32.AND P0, PT, R0.reuse, R187, PT ;  /* 0x000000bb0000720c */ /* 0x040fe20003f04070 */
[----:B------:R-:W-:Y:S01]  /*8780*/  @!P4 IMAD.MOV R14, RZ, RZ, -R14 ;  /* 0x000000ffff0ec224 */ /* 0x000fe200078e0a0e */
[----:B------:R-:W-:Y:S01]  /*8790*/  IABS R192, R15 ;  /* 0x0000000f00c07213 */ /* 0x000fe20000000000 */
[----:B------:R-:W-:Y:S01]  /*87a0*/  IMAD.HI.U32 R4, R3, R191, RZ ;  /* 0x000000bf03047227 */ /* 0x000fe200078e00ff */
[----:B------:R-:W-:-:S02]  /*87b0*/  ISETP.GT.U32.AND P1, PT, R0, R189, PT ;  /* 0x000000bd0000720c */ /* 0x000fc40003f24070 */
[----:B------:R-:W-:Y:S01]  /*87c0*/  ISETP.GE.AND P4, PT, R16, RZ, PT ;  /* 0x000000ff1000720c */ /* 0x000fe20003f86270 */
[--C-:B------:R-:W-:Y:S01]  /*87d0*/  @!P5 IMAD.IADD R190, R190, 0x1, -R0.reuse ;  /* 0x00000001bebed824 */ /* 0x100fe200078e0a00 */
[----:B------:R-:W-:Y:S01]  /*87e0*/  IADD3 R4, -R4, RZ, RZ ;  /* 0x000000ff04047210 */ /* 0x000fe20007ffe1ff */
[--C-:B------:R-:W-:Y:S02]  /*87f0*/  @!P3 IMAD.IADD R188, R188, 0x1, -R0.reuse ;  /* 0x00000001bcbcb824 */ /* 0x100fe400078e0a00 */
[----:B------:R-:W-:Y:S01]  /*8800*/  VIADD R16, R6, 0xb1 ;  /* 0x000000b106107836 */ /* 0x000fe20000000000 */
[C---:B------:R-:W-:Y:S01]  /*8810*/  ISETP.GT.U32.AND P5, PT, R0.reuse, R190, PT ;  /* 0x000000be0000720c */ /* 0x040fe20003fa4070 */
[----:B------:R-:W-:Y:S01]  /*8820*/  @!P0 IMAD.IADD R187, R187, 0x1, -R0 ;  /* 0x00000001bbbb8824 */ /* 0x000fe200078e0a00 */
[C---:B------:R-:W-:Y:S01]  /*8830*/  ISETP.GT.U32.AND P3, PT, R0.reuse, R188, PT ;  /* 0x000000bc0000720c */ /* 0x040fe20003f64070 */
[----:B------:R-:W-:Y:S01]  /*8840*/  IMAD R191, R0, R4, R191 ;  /* 0x0000000400bf7224 */ /* 0x000fe200078e02bf */
[----:B------:R-:W-:Y:S01]  /*8850*/  IABS R54, R16 ;  /* 0x0000001000367213 */ /* 0x000fe20000000000 */
[----:B------:R-:W-:Y:S01]  /*8860*/  IMAD.HI.U32 R4, R3, R192, RZ ;  /* 0x000000c003047227 */ /* 0x000fe200078e00ff */
[----:B------:R-:W-:-:S03]  /*8870*/  ISETP.GE.AND P0, PT, R17, RZ, PT ;  /* 0x000000ff1100720c */ /* 0x000fc60003f06270 */
[----:B------:R-:W-:Y:S01]  /*8880*/  @!P6 IMAD.MOV R187, RZ, RZ, -R187 ;  /* 0x000000ffffbbe224 */ /* 0x000fe200078e0abb */
[----:B------:R-:W-:Y:S01]  /*8890*/  ISETP.GE.AND P6, PT, R11, RZ, PT ;  /* 0x000000ff0b00720c */ /* 0x000fe20003fc6270 */
[----:B------:R-:W-:Y:S02]  /*88a0*/  IMAD.MOV R11, RZ, RZ, -R4 ;  /* 0x000000ffff0b7224 */ /* 0x000fe400078e0a04 */
[----:B------:R-:W-:Y:S01]  /*88b0*/  @!P1 IMAD.IADD R189, R189, 0x1, -R0 ;  /* 0x00000001bdbd9824 */ /* 0x000fe200078e0a00 */
[-C--:B------:R-:W-:Y:S01]  /*88c0*/  @!P5 IADD3 R190, R190, -R0.reuse, RZ ;  /* 0x80000000bebed210 */ /* 0x080fe20007ffe0ff */
[----:B------:R-:W-:Y:S01]  /*88d0*/  IMAD R192, R0, R11, R192 ;  /* 0x0000000b00c07224 */ /* 0x000fe200078e02c0 */
[----:B------:R-:W-:Y:S01]  /*88e0*/  @!P3 IADD3 R188, R188, -R0, RZ ;  /* 0x80000000bcbcb210 */ /* 0x000fe20007ffe0ff */
[----:B------:R-:W-:Y:S01]  /*88f0*/  IMAD.HI.U32 R5, R3, R54, RZ ;  /* 0x0000003603057227 */ /* 0x000fe200078e00ff */
[C---:B------:R-:W-:Y:S02]  /*8900*/  ISETP.GT.U32.AND P1, PT, R0.reuse, R189, PT ;  /* 0x000000bd0000720c */ /* 0x040fe40003f24070 */
[C---:B------:R-:W-:Y:S01]  /*8910*/  ISETP.GT.U32.AND P5, PT, R0.reuse, R192, PT ;  /* 0x000000c00000720c */ /* 0x040fe20003fa4070 */
[----:B------:R-:W-:Y:S01]  /*8920*/  IMAD.MOV R5, RZ, RZ, -R5 ;  /* 0x000000ffff057224 */ /* 0x000fe200078e0a05 */
[----:B------:R-:W-:Y:S01]  /*8930*/  ISETP.GT.U32.AND P3, PT, R0, R191, PT ;  /* 0x000000bf0000720c */ /* 0x000fe20003f64070 */
[----:B------:R-:W-:Y:S01]  /*8940*/  VIADD R4, R6, 0xb2 ;  /* 0x000000b206047836 */ /* 0x000fe20000000000 */
[----:B------:R-:W-:Y:S01]  /*8950*/  @!P0 IADD3 R190, -R190, RZ, RZ ;  /* 0x000000ffbebe8210 */ /* 0x000fe20007ffe1ff */
[----:B------:R-:W-:Y:S01]  /*8960*/  IMAD R54, R0, R5, R54 ;  /* 0x0000000500367224 */ /* 0x000fe200078e0236 */
[----:B------:R-:W-:Y:S01]  /*8970*/  @!P2 IADD3 R188, -R188, RZ, RZ ;  /* 0x000000ffbcbca210 */ /* 0x000fe20007ffe1ff */
[C---:B------:R-:W-:Y:S01]  /*8980*/  VIADD R5, R6.reuse, 0xb3 ;  /* 0x000000b306057836 */ /* 0x040fe20000000000 */
[----:B------:R-:W-:Y:S01]  /*8990*/  IABS R193, R4 ;  /* 0x0000000400c17213 */ /* 0x000fe20000000000 */
[C---:B------:R-:W-:Y:S01]  /*89a0*/  VIADD R11, R6.reuse, 0xb4 ;  /* 0x000000b4060b7836 */ /* 0x040fe20000000000 */
[----:B------:R-:W-:Y:S01]  /*89b0*/  ISETP.GE.AND P2, PT, R15, RZ, PT ;  /* 0x000000ff0f00720c */ /* 0x000fe20003f46270 */
[C---:B------:R-:W-:Y:S01]  /*89c0*/  VIADD R15, R6.reuse, 0xb5 ;  /* 0x000000b5060f7836 */ /* 0x040fe20000000000 */
[-C--:B------:R-:W-:Y:S01]  /*89d0*/  @!P1 IADD3 R189, R189, -R0.reuse, RZ ;  /* 0x80000000bdbd9210 */ /* 0x080fe20007ffe0ff */
[----:B------:R-:W-:Y:S01]  /*89e0*/  VIADD R17, R6, 0xb7 ;  /* 0x000000b706117836 */ /* 0x000fe20000000000 */
[----:B------:R-:W-:Y:S01]  /*89f0*/  @!P5 IADD3 R192, R192, -R0, RZ ;  /* 0x80000000c0c0d210 */ /* 0x000fe20007ffe0ff */
[----:B------:R-:W-:Y:S01]  /*8a00*/  @!P3 IMAD.IADD R191, R191, 0x1, -R0 ;  /* 0x00000001bfbfb824 */ /* 0x000fe200078e0a00 */
[----:B------:R-:W-:Y:S01]  /*8a10*/  IABS R194, R5 ;  /* 0x0000000500c27213 */ /* 0x000fe20000000000 */
[----:B------:R-:W-:Y:S01]  /*8a20*/  @!P4 IMAD.MOV R189, RZ, RZ, -R189 ;  /* 0x000000ffffbdc224 */ /* 0x000fe200078e0abd */
[----:B------:R-:W-:Y:S01]  /*8a30*/  ISETP.GE.AND P4, PT, R4, RZ, PT ;  /* 0x000000ff0400720c */ /* 0x000fe20003f86270 */
[----:B------:R-:W-:Y:S01]  /*8a40*/  IMAD.HI.U32 R4, R3, R193, RZ ;  /* 0x000000c103047227 */ /* 0x000fe200078e00ff */
[----:B------:R-:W-:-:S02]  /*8a50*/  ISETP.GT.U32.AND P5, PT, R0, R192, PT ;  /* 0x000000c00000720c */ /* 0x000fc40003fa4070 */
[----:B------:R-:W-:Y:S01]  /*8a60*/  ISETP.GT.U32.AND P3, PT, R0, R191, PT ;  /* 0x000000bf0000720c */ /* 0x000fe20003f64070 */
[----:B------:R-:W-:Y:S01]  /*8a70*/  IMAD.MOV R4, RZ, RZ, -R4 ;  /* 0x000000ffff047224 */ /* 0x000fe200078e0a04 */
[----:B------:R-:W-:Y:S01]  /*8a80*/  ISETP.GE.AND P0, PT, R5, RZ, PT ;  /* 0x000000ff0500720c */ /* 0x000fe20003f06270 */
[----:B------:R-:W-:Y:S01]  /*8a90*/  IMAD.HI.U32 R5, R3, R194, RZ ;  /* 0x000000c203057227 */ /* 0x000fe200078e00ff */
[----:B------:R-:W-:Y:S02]  /*8aa0*/  IABS R195, R11 ;  /* 0x0000000b00c37213 */ /* 0x000fe40000000000 */
[----:B------:R-:W-:Y:S01]  /*8ab0*/  ISETP.GE.AND P1, PT, R16, RZ, PT ;  /* 0x000000ff1000720c */ /* 0x000fe20003f26270 */
[----:B------:R-:W-:Y:S01]  /*8ac0*/  IMAD R193, R0, R4, R193 ;  /* 0x0000000400c17224 */ /* 0x000fe200078e02c1 */
[----:B------:R-:W-:Y:S01]  /*8ad0*/  IADD3 R5, -R5, RZ, RZ ;  /* 0x000000ff05057210 */ /* 0x000fe20007ffe1ff */
[----:B------:R-:W-:Y:S01]  /*8ae0*/  IMAD.HI.U32 R4, R3, R195, RZ ;  /* 0x000000c303047227 */ /* 0x000fe200078e00ff */
[----:B------:R-:W-:-:S02]  /*8af0*/  IABS R196, R15 ;  /* 0x0000000f00c47213 */ /* 0x000fc40000000000 */
[----:B------:R-:W-:Y:S01]  /*8b00*/  IABS R198, R17 ;  /* 0x0000001100c67213 */ /* 0x000fe20000000000 */
[--C-:B------:R-:W-:Y:S01]  /*8b10*/  @!P5 IMAD.IADD R192, R192, 0x1, -R0.reuse ;  /* 0x00000001c0c0d824 */ /* 0x100fe200078e0a00 */
[C---:B------:R-:W-:Y:S01]  /*8b20*/  ISETP.GT.U32.AND P5, PT, R0.reuse, R193, PT ;  /* 0x000000c10000720c */ /* 0x040fe20003fa4070 */
[----:B------:R-:W-:Y:S01]  /*8b30*/  @!P3 IMAD.IADD R191, R191, 0x1, -R0 ;  /* 0x00000001bfbfb824 */ /* 0x000fe200078e0a00 */
[C---:B------:R-:W-:Y:S01]  /*8b40*/  ISETP.GT.U32.AND P3, PT, R0.reuse, R54, PT ;  /* 0x000000360000720c */ /* 0x040fe20003f64070 */
[----:B------:R-:W-:Y:S01]  /*8b50*/  IMAD R194, R0, R5, R194 ;  /* 0x0000000500c27224 */ /* 0x000fe200078e02c2 */
[----:B------:R-:W-:Y:S01]  /*8b60*/  IADD3 R4, -R4, RZ, RZ ;  /* 0x000000ff04047210 */ /* 0x000fe20007ffe1ff */
[----:B------:R-:W-:Y:S01]  /*8b70*/  @!P6 IMAD.MOV R191, RZ, RZ, -R191 ;  /* 0x000000ffffbfe224 */ /* 0x000fe200078e0abf */
[----:B------:R-:W-:Y:S01]  /*8b80*/  @!P2 IADD3 R192, -R192, RZ, RZ ;  /* 0x000000ffc0c0a210 */ /* 0x000fe20007ffe1ff */
[----:B------:R-:W-:Y:S01]  /*8b90*/  VIADD R16, R6, 0xb6 ;  /* 0x000000b606107836 */ /* 0x000fe20000000000 */
[----:B------:R-:W-:Y:S01]  /*8ba0*/  ISETP.GT.U32.AND P6, PT, R0, R194, PT ;  /* 0x000000c20000720c */ /* 0x000fe20003fc4070 */
[----:B------:R-:W-:Y:S01]  /*8bb0*/  IMAD.HI.U32 R5, R3, R196, RZ ;  /* 0x000000c403057227 */ /* 0x000fe200078e00ff */
[----:B------:R-:W-:-:S02]  /*8bc0*/  ISETP.GE.AND P2, PT, R11, RZ, PT ;  /* 0x000000ff0b00720c */ /* 0x000fc40003f46270 */
[----:B------:R-:W-:Y:S01]  /*8bd0*/  IABS R197, R16 ;  /* 0x0000001000c57213 */ /* 0x000fe20000000000 */
[----:B------:R-:W-:Y:S01]  /*8be0*/  IMAD R195, R0, R4, R195 ;  /* 0x0000000400c37224 */ /* 0x000fe200078e02c3 */
[----:B------:R-:W-:Y:S01]  /*8bf0*/  @!P5 IADD3 R193, R193, -R0, RZ ;  /* 0x80000000c1c1d210 */ /* 0x000fe20007ffe0ff */
[----:B------:R-:W-:Y:S02]  /*8c00*/  @!P3 IMAD.IADD R54, R54, 0x1, -R0 ;  /* 0x000000013636b824 */ /* 0x000fe400078e0a00 */
[----:B------:R-:W-:Y:S01]  /*8c10*/  IMAD.MOV R5, RZ, RZ, -R5 ;  /* 0x000000ffff057224 */ /* 0x000fe200078e0a05 */
[C---:B------:R-:W-:Y:S01]  /*8c20*/  ISETP.GT.U32.AND P5, PT, R0.reuse, R193, PT ;  /* 0x000000c10000720c */ /* 0x040fe20003fa4070 */
[----:B------:R-:W-:Y:S01]  /*8c30*/  IMAD.HI.U32 R4, R3, R197, RZ ;  /* 0x000000c503047227 */ /* 0x000fe200078e00ff */
[----:B------:R-:W-:-:S03]  /*8c40*/  ISETP.GT.U32.AND P3, PT, R0, R54, PT ;  /* 0x000000360000720c */ /* 0x000fc60003f64070 */
[----:B------:R-:W-:Y:S02]  /*8c50*/  @!P6 IMAD.IADD R194, R194, 0x1, -R0 ;  /* 0x00000001c2c2e824 */ /* 0x000fe400078e0a00 */
[C---:B------:R-:W-:Y:S02]  /*8c60*/  IMAD R196, R0.reuse, R5, R196 ;  /* 0x0000000500c47224 */ /* 0x040fe400078e02c4 */
[----:B------:R-:W-:Y:S01]  /*8c70*/  IMAD.MOV R11, RZ, RZ, -R4 ;  /* 0x000000ffff0b7224 */ /* 0x000fe200078e0a04 */
[C---:B------:R-:W-:Y:S01]  /*8c80*/  ISETP.GT.U32.AND P6, PT, R0.reuse, R194, PT ;  /* 0x000000c20000720c */ /* 0x040fe20003fc4070 */
[----:B------:R-:W-:Y:S02]  /*8c90*/  IMAD.HI.U32 R4, R3, R198, RZ ;  /* 0x000000c603047227 */ /* 0x000fe400078e00ff */
[----:B------:R-:W-:Y:S02]  /*8ca0*/  @!P5 IADD3 R193, R193, -R0, RZ ;  /* 0x80000000c1c1d210 */ /* 0x000fe40007ffe0ff */
[C---:B------:R-:W-:Y:S01]  /*8cb0*/  ISETP.GT.U32.AND P5, PT, R0.reuse, R195, PT ;  /* 0x000000c30000720c */ /* 0x040fe20003fa4070 */
[----:B------:R-:W-:-:S02]  /*8cc0*/  IMAD R197, R0, R11, R197 ;  /* 0x0000000b00c57224 */ /* 0x000fc400078e02c5 */
[--C-:B------:R-:W-:Y:S01]  /*8cd0*/  @!P3 IMAD.IADD R54, R54, 0x1, -R0.reuse ;  /* 0x000000013636b824 */ /* 0x100fe200078e0a00 */
[----:B------:R-:W-:Y:S01]  /*8ce0*/  ISETP.GE.AND P3, PT, R15, RZ, PT ;  /* 0x000000ff0f00720c */ /* 0x000fe20003f66270 */
[----:B------:R-:W-:Y:S01]  /*8cf0*/  IMAD.HI.U32 R5, R3, R199, RZ ;  /* 0x000000c703057227 */ /* 0x000fe200078e00ff */
[----:B------:R-:W-:Y:S02]  /*8d00*/  IADD3 R15, -R4, RZ, RZ ;  /* 0x000000ff040f7210 */ /* 0x000fe40007ffe1ff */
[----:B------:R-:W-:Y:S01]  /*8d10*/  @!P1 IADD3 R54, -R54, RZ, RZ ;  /* 0x000000ff36369210 */ /* 0x000fe20007ffe1ff */
[----:B------:R-:W-:Y:S01]  /*8d20*/  @!P6 IMAD.IADD R194, R194, 0x1, -R0 ;  /* 0x00000001c2c2e824 */ /* 0x000fe200078e0a00 */
[C---:B------:R-:W-:Y:S01]  /*8d30*/  ISETP.GT.U32.AND P6, PT, R0.reuse, R196, PT ;  /* 0x000000c40000720c */ /* 0x040fe20003fc4070 */
[C---:B------:R-:W-:Y:S02]  /*8d40*/  IMAD R198, R0.reuse, R15, R198 ;  /* 0x0000000f00c67224 */ /* 0x040fe400078e02c6 */
[----:B------:R-:W-:Y:S01]  /*8d50*/  @!P5 IMAD.IADD R195, R195, 0x1, -R0 ;  /* 0x00000001c3c3d824 */ /* 0x000fe200078e0a00 */
[----:B------:R-:W-:Y:S01]  /*8d60*/  ISETP.GT.U32.AND P5, PT, R0, R197, PT ;  /* 0x000000c50000720c */ /* 0x000fe20003fa4070 */
[----:B------:R-:W-:Y:S01]  /*8d70*/  @!P4 IMAD.MOV R193, RZ, RZ, -R193 ;  /* 0x000000ffffc1c224 */ /* 0x000fe200078e0ac1 */
[----:B------:R-:W-:Y:S01]  /*8d80*/  @!P0 IADD3 R194, -R194, RZ, RZ ;  /* 0x000000ffc2c28210 */ /* 0x000fe20007ffe1ff */
[----:B------:R-:W-:Y:S01]  /*8d90*/  IMAD.MOV R5, RZ, RZ, -R5 ;  /* 0x000000ffff057224 */ /* 0x000fe200078e0a05 */
[----:B------:R-:W-:Y:S01]  /*8da0*/  ISETP.GT.U32.AND P1, PT, R0, R195, PT ;  /* 0x000000c30000720c */ /* 0x000fe20003f24070 */
[----:B------:R-:W-:-:S04]  /*8db0*/  IMAD.HI.U32 R4, R3, R200, RZ ;  /* 0x000000c803047227 */ /* 0x000fc800078e00ff */
[----:B------:R-:W-:Y:S01]  /*8dc0*/  @!P6 IMAD.IADD R196, R196, 0x1, -R0 ;  /* 0x00000001c4c4e824 */ /* 0x000fe200078e0a00 */
[----:B------:R-:W-:Y:S01]  /*8dd0*/  ISETP.GT.U32.AND P6, PT, R0, R198, PT ;  /* 0x000000c60000720c */ /* 0x000fe20003fc4070 */
[----:B------:R-:W-:-:S04]  /*8de0*/  IMAD.HI.U32 R11, R3, R60, RZ ;  /* 0x0000003c030b7227 */ /* 0x000fc800078e00ff */
[----:B------:R-:W-:Y:S01]  /*8df0*/  @!P5 IMAD.IADD R197, R197, 0x1, -R0 ;  /* 0x00000001c5c5d824 */ /* 0x000fe200078e0a00 */
[----:B------:R-:W-:Y:S01]  /*8e00*/  IADD3 R11, -R11, RZ, RZ ;  /* 0x000000ff0b0b7210 */ /* 0x000fe20007ffe1ff */
[C---:B------:R-:W-:Y:S01]  /*8e10*/  IMAD R199, R0.reuse, R5, R199 ;  /* 0x0000000500c77224 */ /* 0x040fe200078e02c7 */
[C---:B------:R-:W-:Y:S01]  /*8e20*/  ISETP.GT.U32.AND P5, PT, R0.reuse, R196, PT ;  /* 0x000000c40000720c */ /* 0x040fe20003fa4070 */
[----:B------:R-:W-:Y:S01]  /*8e30*/  IMAD.MOV R5, RZ, RZ, -R4 ;  /* 0x000000ffff057224 */ /* 0x000fe200078e0a04 */
[----:B------:R-:W-:Y:S01]  /*8e40*/  ISETP.GT.U32.AND P4, PT, R0, R197, PT ;  /* 0x000000c50000720c */ /* 0x000fe20003f84070 */
[----:B------:R-:W-:Y:S01]  /*8e50*/  VIADD R15, R6, 0xbc ;  /* 0x000000bc060f7836 */ /* 0x000fe20000000000 */
[----:B------:R-:W-:Y:S01]  /*8e60*/  ISETP.GT.U32.AND P0, PT, R0, R199, PT ;  /* 0x000000c70000720c */ /* 0x000fe20003f04070 */
[----:B------:R-:W-:Y:S02]  /*8e70*/  @!P6 IMAD.IADD R198, R198, 0x1, -R0 ;  /* 0x00000001c6c6e824 */ /* 0x000fe400078e0a00 */
[C---:B------:R-:W-:Y:S01]  /*8e80*/  IMAD R200, R0.reuse, R5, R200 ;  /* 0x0000000500c87224 */ /* 0x040fe200078e02c8 */
[----:B------:R-:W-:Y:S01]  /*8e90*/  IABS R202, R15 ;  /* 0x0000000f00ca7213 */ /* 0x000fe20000000000 */
[C---:B------:R-:W-:Y:S01]  /*8ea0*/  IMAD R60, R0.reuse, R11, R60 ;  /* 0x0000000b003c7224 */ /* 0x040fe200078e023c */
[----:B------:R-:W-:Y:S01]  /*8eb0*/  ISETP.GT.U32.AND P6, PT, R0, R198, PT ;  /* 0x000000c60000720c */ /* 0x000fe20003fc4070 */
[----:B------:R-:W-:Y:S01]  /*8ec0*/  @!P1 IMAD.IADD R195, R195, 0x1, -R0 ;  /* 0x00000001c3c39824 */ /* 0x000fe200078e0a00 */
[----:B------:R-:W-:Y:S01]  /*8ed0*/  IADD3 R11, R6, 0xbb, RZ ;  /* 0x000000bb060b7810 */ /* 0x000fe20007ffe0ff */
[----:B------:R-:W-:Y:S01]  /*8ee0*/  IMAD.HI.U32 R5, R3, R202, RZ ;  /* 0x000000ca03057227 */ /* 0x000fe200078e00ff */
[----:B------:R-:W-:-:S02]  /*8ef0*/  ISETP.GT.U32.AND P1, PT, R0, R60, PT ;  /* 0x0000003c0000720c */ /* 0x000fc40003f24070 */
[----:B------:R-:W-:Y:S01]  /*8f00*/  @!P4 IADD3 R197, R197, -R0, RZ ;  /* 0x80000000c5c5c210 */ /* 0x000fe20007ffe0ff */
[--C-:B------:R-:W-:Y:S01]  /*8f10*/  @!P5 IMAD.IADD R196, R196, 0x1, -R0.reuse ;  /* 0x00000001c4c4d824 */ /* 0x100fe200078e0a00 */
[----:B------:R-:W-:Y:S01]  /*8f20*/  ISETP.GT.U32.AND P4, PT, R0, R200, PT ;  /* 0x000000c80000720c */ /* 0x000fe20003f84070 */
[--C-:B------:R-:W-:Y:S01]  /*8f30*/  @!P0 IMAD.IADD R199, R199, 0x1, -R0.reuse ;  /* 0x00000001c7c78824 */ /* 0x100fe200078e0a00 */
[----:B------:R-:W-:Y:S01]  /*8f40*/  IABS R201, R11 ;  /* 0x0000000b00c97213 */ /* 0x000fe20000000000 */
[----:B------:R-:W-:Y:S01]  /*8f50*/  @!P2 IMAD.MOV R195, RZ, RZ, -R195 ;  /* 0x000000ffffc3a224 */ /* 0x000fe200078e0ac3 */
[----:B------:R-:W-:Y:S01]  /*8f60*/  ISETP.GE.AND P5, PT, R16, RZ, PT ;  /* 0x000000ff1000720c */ /* 0x000fe20003fa6270 */
[----:B------:R-:W-:Y:S01]  /*8f70*/  @!P6 IMAD.IADD R198, R198, 0x1, -R0 ;  /* 0x00000001c6c6e824 */ /* 0x000fe200078e0a00 */
[----:B------:R-:W-:Y:S01]  /*8f80*/  ISETP.GE.AND P6, PT, R17, RZ, PT ;  /* 0x000000ff1100720c */ /* 0x000fe20003fc6270 */
[----:B------:R-:W-:Y:S01]  /*8f90*/  IMAD.HI.U32 R4, R3, R201, RZ ;  /* 0x000000c903047227 */ /* 0x000fe200078e00ff */
[----:B------:R-:W-:-:S02]  /*8fa0*/  IADD3 R5, -R5, RZ, RZ ;  /* 0x000000ff05057210 */ /* 0x000fc40007ffe1ff */
[----:B------:R-:W-:Y:S01]  /*8fb0*/  ISETP.GT.U32.AND P2, PT, R0, R199, PT ;  /* 0x000000c70000720c */ /* 0x000fe20003f44070 */
[----:B------:R-:W-:Y:S01]  /*8fc0*/  IMAD.MOV R4, RZ, RZ, -R4 ;  /* 0x000000ffff047224 */ /* 0x000fe200078e0a04 */
[----:B------:R-:W-:Y:S01]  /*8fd0*/  ISETP.GE.AND P0, PT, R18, RZ, PT ;  /* 0x000000ff1200720c */ /* 0x000fe20003f06270 */
[----:B------:R-:W-:Y:S01]  /*8fe0*/  IMAD R202, R0, R5, R202 ;  /* 0x0000000500ca7224 */ /* 0x000fe200078e02ca */
[----:B------:R-:W-:Y:S01]  /*8ff0*/  IADD3 R5, R6, 0xbd, RZ ;  /* 0x000000bd06057810 */ /* 0x000fe20007ffe0ff */
[----:B------:R-:W-:Y:S01]  /*9000*/  @!P4 IMAD.IADD R200, R200, 0x1, -R0 ;  /* 0x00000001c8c8c824 */ /* 0x000fe200078e0a00 */
[----:B------:R-:W-:Y:S01]  /*9010*/  @!P3 IADD3 R196, -R196, RZ, RZ ;  /* 0x000000ffc4c4b210 */ /* 0x000fe20007ffe1ff */
[C---:B------:R-:W-:Y:S01]  /*9020*/  IMAD R201, R0.reuse, R4, R201 ;  /* 0x0000000400c97224 */ /* 0x040fe200078e02c9 */
[----:B------:R-:W-:Y:S01]  /*9030*/  IABS R203, R5 ;  /* 0x0000000500cb7213 */ /* 0x000fe20000000000 */
[----:B------:R-:W-:Y:S01]  /*9040*/  @!P5 IMAD.MOV R197, RZ, RZ, -R197 ;  /* 0x000000ffffc5d224 */ /* 0x000fe200078e0ac5 */
[----:B------:R-:W-:Y:S01]  /*9050*/  ISETP.GT.U32.AND P4, PT, R0, R200, PT ;  /* 0x000000c80000720c */ /* 0x000fe20003f84070 */
[----:B------:R-:W-:Y:S01]  /*9060*/  VIADD R16, R6, 0xbe ;  /* 0x000000be06107836 */ /* 0x000fe20000000000 */
[----:B------:R-:W-:Y:S01]  /*9070*/  @!P6 IADD3 R198, -R198, RZ, RZ ;  /* 0x000000ffc6c6e210 */ /* 0x000fe20007ffe1ff */
[----:B------:R-:W-:Y:S01]  /*9080*/  IMAD.HI.U32 R4, R3, R203, RZ ;  /* 0x000000cb03047227 */ /* 0x000fe200078e00ff */
[----:B------:R-:W-:-:S02]  /*9090*/  ISETP.GT.U32.AND P5, PT, R0, R201, PT ;  /* 0x000000c90000720c */ /* 0x000fc40003fa4070 */
[----:B------:R-:W-:Y:S01]  /*90a0*/  ISETP.GE.AND P6, PT, R20, RZ, PT ;  /* 0x000000ff1400720c */ /* 0x000fe20003fc6270 */
[----:B------:R-:W-:Y:S01]  /*90b0*/  IMAD.MOV R4, RZ, RZ, -R4 ;  /* 0x000000ffff047224 */ /* 0x000fe200078e0a04 */
[----:B------:R-:W-:Y:S01]  /*90c0*/  IABS R204, R16 ;  /* 0x0000001000cc7213 */ /* 0x000fe20000000000 */
[--C-:B------:R-:W-:Y:S01]  /*90d0*/  @!P2 IMAD.IADD R199, R199, 0x1, -R0.reuse ;  /* 0x00000001c7c7a824 */ /* 0x100fe200078e0a00 */
[C---:B------:R-:W-:Y:S01]  /*90e0*/  ISETP.GT.U32.AND P2, PT, R0.reuse, R202, PT ;  /* 0x000000ca0000720c */ /* 0x040fe20003f44070 */
[----:B------:R-:W-:Y:S02]  /*90f0*/  IMAD R203, R0, R4, R203 ;  /* 0x0000000400cb7224 */ /* 0x000fe400078e02cb */
[-C--:B------:R-:W-:Y:S01]  /*9100*/  @!P4 IADD3 R200, R200, -R0.reuse, RZ ;  /* 0x80000000c8c8c210 */ /* 0x080fe20007ffe0ff */
[----:B------:R-:W-:Y:S01]  /*9110*/  @!P0 IMAD.MOV R199, RZ, RZ, -R199 ;  /* 0x000000ffffc78224 */ /* 0x000fe200078e0ac7 */
[----:B------:R-:W-:Y:S01]  /*9120*/  ISETP.GE.AND P4, PT, R15, RZ, PT ;  /* 0x000000ff0f00720c */ /* 0x000fe20003f86270 */
[--C-:B------:R-:W-:Y:S01]  /*9130*/  @!P1 IMAD.IADD R60, R60, 0x1, -R0.reuse ;  /* 0x000000013c3c9824 */ /* 0x100fe200078e0a00 */
[----:B------:R-:W-:Y:S01]  /*9140*/  ISETP.GE.AND P1, PT, R19, RZ, PT ;  /* 0x000000ff1300720c */ /* 0x000fe20003f26270 */
[----:B------:R-:W-:Y:S01]  /*9150*/  @!P5 IMAD.IADD R201, R201, 0x1, -R0 ;  /* 0x00000001c9c9d824 */ /* 0x000fe200078e0a00 */
[----:B------:R-:W-:Y:S01]  /*9160*/  @!P6 IADD3 R200, -R200, RZ, RZ ;  /* 0x000000ffc8c8e210 */ /* 0x000fe20007ffe1ff */
[----:B------:R-:W-:Y:S01]  /*9170*/  VIADD R4, R6, 0xbf ;  /* 0x000000bf06047836 */ /* 0x000fe20000000000 */
[----:B------:R-:W-:Y:S01]  /*9180*/  ISETP.GT.U32.AND P6, PT, R0, R203, PT ;  /* 0x000000cb0000720c */ /* 0x000fe20003fc4070 */
[----:B------:R-:W-:Y:S01]  /*9190*/  VIADD R15, R6, 0xc1 ;  /* 0x000000c1060f7836 */ /* 0x000fe20000000000 */
[----:B------:R-:W-:Y:S01]  /*91a0*/  ISETP.GT.U32.AND P0, PT, R0, R201, PT ;  /* 0x000000c90000720c */ /* 0x000fe20003f04070 */
[----:B------:R-:W-:Y:S01]  /*91b0*/  VIADD R17, R6, 0xc4 ;  /* 0x000000c406117836 */ /* 0x000fe20000000000 */
[----:B------:R-:W-:Y:S01]  /*91c0*/  @!P2 IADD3 R202, R202, -R0, RZ ;  /* 0x80000000cacaa210 */ /* 0x000fe20007ffe0ff */
[----:B------:R-:W-:Y:S01]  /*91d0*/  VIADD R18, R6, 0xc5 ;  /* 0x000000c506127836 */ /* 0x000fe20000000000 */
[----:B------:R-:W-:-:S02]  /*91e0*/  ISETP.GT.U32.AND P3, PT, R0, R60, PT ;  /* 0x0000003c0000720c */ /* 0x000fc40003f64070 */
[----:B------:R-:W-:Y:S02]  /*91f0*/  IABS R205, R4 ;  /* 0x0000000400cd7213 */ /* 0x000fe40000000000 */
[----:B------:R-:W-:Y:S01]  /*9200*/  ISETP.GE.AND P5, PT, R5, RZ, PT ;  /* 0x000000ff0500720c */ /* 0x000fe20003fa6270 */
[----:B------:R-:W-:Y:S01]  /*9210*/  IMAD.HI.U32 R5, R3, R204, RZ ;  /* 0x000000cc03057227 */ /* 0x000fe200078e00ff */
[----:B------:R-:W-:Y:S02]  /*9220*/  ISETP.GT.U32.AND P2, PT, R0, R202, PT ;  /* 0x000000ca0000720c */ /* 0x000fe40003f44070 */
[----:B------:R-:W-:Y:S01]  /*9230*/  IABS R53, R15 ;  /* 0x0000000f00357213 */ /* 0x000fe20000000000 */
[--C-:B------:R-:W-:Y:S01]  /*9240*/  @!P6 IMAD.IADD R203, R203, 0x1, -R0.reuse ;  /* 0x00000001cbcbe824 */ /* 0x100fe200078e0a00 */
[----:B------:R-:W-:Y:S01]  /*9250*/  IABS R209, R17 ;  /* 0x0000001100d17213 */ /* 0x000fe20000000000 */
[----:B------:R-:W-:Y:S01]  /*9260*/  @!P0 IMAD.IADD R201, R201, 0x1, -R0 ;  /* 0x00000001c9c98824 */ /* 0x000fe200078e0a00 */
[----:B------:R-:W-:Y:S01]  /*9270*/  ISETP.GE.AND P0, PT, R4, RZ, PT ;  /* 0x000000ff0400720c */ /* 0x000fe20003f06270 */
[----:B------:R-:W-:Y:S01]  /*9280*/  IMAD.HI.U32 R4, R3, R205, RZ ;  /* 0x000000cd03047227 */ /* 0x000fe200078e00ff */
[----:B------:R-:W-:-:S02]  /*9290*/  ISETP.GT.U32.AND P6, PT, R0, R203, PT ;  /* 0x000000cb0000720c */ /* 0x000fc40003fc4070 */
[----:B------:R-:W-:Y:S01]  /*92a0*/  IABS R210, R18 ;  /* 0x0000001200d27213 */ /* 0x000fe20000000000 */
[----:B------:R-:W-:Y:S02]  /*92b0*/  IMAD.MOV R5, RZ, RZ, -R5 ;  /* 0x000000ffff057224 */ /* 0x000fe400078e0a05 */
[----:B------:R-:W-:Y:S01]  /*92c0*/  IMAD.MOV R4, RZ, RZ, -R4 ;  /* 0x000000ffff047224 */ /* 0x000fe200078e0a04 */
[----:B------:R-:W-:Y:S01]  /*92d0*/  @!P2 IADD3 R202, R202, -R0, RZ ;  /* 0x80000000cacaa210 */ /* 0x000fe20007ffe0ff */
[----:B------:R-:W-:Y:S02]  /*92e0*/  IMAD R204, R0, R5, R204 ;  /* 0x0000000500cc7224 */ /* 0x000fe400078e02cc */
[----:B------:R-:W-:Y:S01]  /*92f0*/  @!P3 IMAD.IADD R60, R60, 0x1, -R0 ;  /* 0x000000013c3cb824 */ /* 0x000fe200078e0a00 */
[----:B------:R-:W-:Y:S01]  /*9300*/  ISETP.GE.AND P3, PT, R11, RZ, PT ;  /* 0x000000ff0b00720c */ /* 0x000fe20003f66270 */
[C---:B------:R-:W-:Y:S01]  /*9310*/  IMAD R205, R0.reuse, R4, R205 ;  /* 0x0000000400cd7224 */ /* 0x040fe200078e02cd */
[----:B------:R-:W-:Y:S01]  /*9320*/  ISETP.GT.U32.AND P2, PT, R0, R204, PT ;  /* 0x000000cc0000720c */ /* 0x000fe20003f44070 */
[----:B------:R-:W-:Y:S01]  /*9330*/  VIADD R5, R6, 0xc0 ;  /* 0x000000c006057836 */ /* 0x000fe20000000000 */
[----:B------:R-:W-:Y:S01]  /*9340*/  @!P6 IADD3 R203, R203, -R0, RZ ;  /* 0x80000000cbcbe210 */ /* 0x000fe20007ffe0ff */
[----:B------:R-:W-:Y:S01]  /*9350*/  IMAD.HI.U32 R11, R3, R53, RZ ;  /* 0x00000035030b7227 */ /* 0x000fe200078e00ff */
[----:B------:R-:W-:-:S02]  /*9360*/  ISETP.GT.U32.AND P6, PT, R0, R205, PT ;  /* 0x000000cd0000720c */ /* 0x000fc40003fc4070 */
[----:B------:R-:W-:Y:S01]  /*9370*/  IABS R206, R5 ;  /* 0x0000000500ce7213 */ /* 0x000fe20000000000 */
[----:B------:R-:W-:Y:S01]  /*9380*/  IMAD.MOV R11, RZ, RZ, -R11 ;  /* 0x000000ffff0b7224 */ /* 0x000fe200078e0a0b */
[----:B------:R-:W-:Y:S02]  /*9390*/  @!P1 IADD3 R60, -R60, RZ, RZ ;  /* 0x000000ff3c3c9210 */ /* 0x000fe40007ffe1ff */
[----:B------:R-:W-:Y:S01]  /*93a0*/  ISETP.GE.AND P1, PT, R16, RZ, PT ;  /* 0x000000ff1000720c */ /* 0x000fe20003f26270 */
[----:B------:R-:W-:Y:S01]  /*93b0*/  @!P3 IMAD.MOV R201, RZ, RZ, -R201 ;  /* 0x000000ffffc9b224 */ /* 0x000fe200078e0ac9 */
[----:B------:R-:W-:Y:S01]  /*93c0*/  ISETP.GE.AND P3, PT, R5, RZ, PT ;  /* 0x000000ff0500720c */ /* 0x000fe20003f66270 */
[----:B------:R-:W-:Y:S01]  /*93d0*/  IMAD R53, R0, R11, R53 ;  /* 0x0000000b00357224 */ /* 0x000fe200078e0235 */
[----:B------:R-:W-:Y:S01]  /*93e0*/  @!P2 IADD3 R204, R204, -R0, RZ ;  /* 0x80000000cccca210 */ /* 0x000fe20007ffe0ff */
[----:B------:R-:W-:Y:S01]  /*93f0*/  IMAD.HI.U32 R5, R3, R206, RZ ;  /* 0x000000ce03057227 */ /* 0x000fe200078e00ff */
[----:B------:R-:W-:-:S02]  /*9400*/  @!P5 IADD3 R203, -R203, RZ, RZ ;  /* 0x000000ffcbcbd210 */ /* 0x000fc40007ffe1ff */
[C---:B------:R-:W-:Y:S01]  /*9410*/  ISETP.GT.U32.AND P2, PT, R0.reuse, R204, PT ;  /* 0x000000cc0000720c */ /* 0x040fe20003f44070 */
[----:B------:R-:W-:Y:S01]  /*9420*/  @!P6 IMAD.IADD R205, R205, 0x1, -R0 ;  /* 0x00000001cdcde824 */ /* 0x000fe200078e0a00 */
[----:B------:R-:W-:Y:S01]  /*9430*/  ISETP.GT.U32.AND P6, PT, R0, R53, PT ;  /* 0x000000350000720c */ /* 0x000fe20003fc4070 */
[----:B------:R-:W-:Y:S01]  /*9440*/  IMAD.MOV R5, RZ, RZ, -R5 ;  /* 0x000000ffff057224 */ /* 0x000fe200078e0a05 */
[----:B------:R-:W-:Y:S01]  /*9450*/  @!P4 IADD3 R202, -R202, RZ, RZ ;  /* 0x000000ffcacac210 */ /* 0x000fe20007ffe1ff */
[----:B------:R-:W-:Y:S01]  /*9460*/  VIADD R16, R6, 0xc3 ;  /* 0x000000c306107836 */ /* 0x000fe20000000000 */
[C---:B------:R-:W-:Y:S01]  /*9470*/  ISETP.GT.U32.AND P5, PT, R0.reuse, R205, PT ;  /* 0x000000cd0000720c */ /* 0x040fe20003fa4070 */
[----:B------:R-:W-:Y:S01]  /*9480*/  IMAD R206, R0, R5, R206 ;  /* 0x0000000500ce7224 */ /* 0x000fe200078e02ce */
[----:B------:R-:W-:Y:S01]  /*9490*/  ISETP.GE.AND P4, PT, R15, RZ, PT ;  /* 0x000000ff0f00720c */ /* 0x000fe20003f86270 */
[----:B------:R-:W-:Y:S01]  /*94a0*/  VIADD R5, R6, 0xc2 ;  /* 0x000000c206057836 */ /* 0x000fe20000000000 */
[----:B------:R-:W-:Y:S01]  /*94b0*/  IABS R208, R16 ;  /* 0x0000001000d07213 */ /* 0x000fe20000000000 */
[----:B------:R-:W-:-:S02]  /*94c0*/  IMAD.HI.U32 R11, R3, R210, RZ ;  /* 0x000000d2030b7227 */ /* 0x000fc400078e00ff */
[----:B------:R-:W-:Y:S02]  /*94d0*/  @!P2 IADD3 R204, R204, -R0, RZ ;  /* 0x80000000cccca210 */ /* 0x000fe40007ffe0ff */
[----:B------:R-:W-:Y:S01]  /*94e0*/  IABS R207, R5 ;  /* 0x0000000500cf7213 */ /* 0x000fe20000000000 */
[----:B------:R-:W-:Y:S01]  /*94f0*/  @!P6 IMAD.IADD R53, R53, 0x1, -R0 ;  /* 0x000000013535e824 */ /* 0x000fe200078e0a00 */
[----:B------:R-:W-:Y:S02]  /*9500*/  @!P1 IADD3 R204, -R204, RZ, RZ ;  /* 0x000000ffcccc9210 */ /* 0x000fe40007ffe1ff */
[----:B------:R-:W-:Y:S01]  /*9510*/  ISETP.GE.AND P1, PT, R5, RZ, PT ;  /* 0x000000ff0500720c */ /* 0x000fe20003f26270 */
[----:B------:R-:W-:Y:S01]  /*9520*/  IMAD.HI.U32 R4, R3, R207, RZ ;  /* 0x000000cf03047227 */ /* 0x000fe200078e00ff */
[C---:B------:R-:W-:Y:S02]  /*9530*/  ISETP.GT.U32.AND P6, PT, R0.reuse, R53, PT ;  /* 0x000000350000720c */ /* 0x040fe40003fc4070 */
[----:B------:R-:W-:Y:S01]  /*9540*/  IADD3 R11, -R11, RZ, RZ ;  /* 0x000000ff0b0b7210 */ /* 0x000fe20007ffe1ff */
[----:B------:R-:W-:Y:S01]  /*9550*/  IMAD.HI.U32 R5, R3, R209, RZ ;  /* 0x000000d103057227 */ /* 0x000fe200078e00ff */
[----:B------:R-:W-:-:S03]  /*9560*/  ISETP.GT.U32.AND P2, PT, R0, R206, PT ;  /* 0x000000ce0000720c */ /* 0x000fc60003f44070 */
[----:B------:R-:W-:Y:S02]  /*9570*/  IMAD.MOV R4, RZ, RZ, -R4 ;  /* 0x000000ffff047224 */ /* 0x000fe400078e0a04 */
[----:B------:R-:W-:Y:S02]  /*9580*/  IMAD.MOV R5, RZ, RZ, -R5 ;  /* 0x000000ffff057224 */ /* 0x000fe400078e0a05 */
[----:B------:R-:W-:Y:S02]  /*9590*/  IMAD R207, R0, R4, R207 ;  /* 0x0000000400cf7224 */ /* 0x000fe400078e02cf */
[----:B------:R-:W-:-:S04]  /*95a0*/  IMAD.HI.U32 R4, R3, R208, RZ ;  /* 0x000000d003047227 */ /* 0x000fc800078e00ff */
[----:B------:R-:W-:Y:S01]  /*95b0*/  IMAD R209, R0, R5, R209 ;  /* 0x0000000500d17224 */ /* 0x000fe200078e02d1 */
[----:B------:R-:W-:Y:S01]  /*95c0*/  IADD3 R15, -R4, RZ, RZ ;  /* 0x000000ff040f7210 */ /* 0x000fe20007ffe1ff */
[----:B------:R-:W-:Y:S01]  /*95d0*/  @!P5 IMAD.IADD R205, R205, 0x1, -R0 ;  /* 0x00000001cdcdd824 */ /* 0x000fe200078e0a00 */
[C---:B------:R-:W-:Y:S01]  /*95e0*/  ISETP.GT.U32.AND P5, PT, R0.reuse, R207, PT ;  /* 0x000000cf0000720c */ /* 0x040fe20003fa4070 */
[----:B------:R-:W-:Y:S01]  /*95f0*/  IMAD R210, R0, R11, R210 ;  /* 0x0000000b00d27224 */ /* 0x000fe200078e02d2 */
[----:B------:R-:W-:Y:S01]  /*9600*/  IADD3 R11, R6, 0xc7, RZ ;  /* 0x000000c7060b7810 */ /* 0x000fe20007ffe0ff */
[----:B------:R-:W-:Y:S01]  /*9610*/  @!P6 IMAD.IADD R53, R53, 0x1, -R0 ;  /* 0x000000013535e824 */ /* 0x000fe200078e0a00 */
[----:B------:R-:W-:Y:S01]  /*9620*/  ISETP.GT.U32.AND P6, PT, R0, R209, PT ;  /* 0x000000d10000720c */ /* 0x000fe20003fc4070 */
[----:B------:R-:W-:Y:S01]  /*9630*/  VIADD R5, R6, 0xc6 ;  /* 0x000000c606057836 */ /* 0x000fe20000000000 */
[----:B------:R-:W-:Y:S01]  /*9640*/  @!P0 IADD3 R205, -R205, RZ, RZ ;  /* 0x000000ffcdcd8210 */ /* 0x000fe20007ffe1ff */
[C---:B------:R-:W-:Y:S01]  /*9650*/  IMAD R208, R0.reuse, R15, R208 ;  /* 0x0000000f00d07224 */ /* 0x040fe200078e02d0 */
[----:B------:R-:W-:Y:S01]  /*9660*/  IABS R212, R11 ;  /* 0x0000000b00d47213 */ /* 0x000fe20000000000 */
[----:B------:R-:W-:Y:S01]  /*9670*/  @!P4 IMAD.MOV R53, RZ, RZ, -R53 ;  /* 0x000000ffff35c224 */ /* 0x000fe200078e0a35 */
[----:B------:R-:W-:Y:S01]  /*9680*/  ISETP.GT.U32.AND P4, PT, R0, R210, PT ;  /* 0x000000d20000720c */ /* 0x000fe20003f84070 */
[--C-:B------:R-:W-:Y:S01]  /*9690*/  @!P2 IMAD.IADD R206, R206, 0x1, -R0.reuse ;  /* 0x00000001cecea824 */ /* 0x100fe200078e0a00 */
[----:B------:R-:W-:Y:S01]  /*96a0*/  IABS R211, R5 ;  /* 0x0000000500d37213 */ /* 0x000fe20000000000 */
[----:B------:R-:W-:Y:S01]  /*96b0*/  @!P5 IMAD.IADD R207, R207, 0x1, -R0 ;  /* 0x00000001cfcfd824 */ /* 0x000fe200078e0a00 */
[----:B------:R-:W-:Y:S01]  /*96c0*/  ISETP.GT.U32.AND P0, PT, R0, R208, PT ;  /* 0x000000d00000720c */ /* 0x000fe20003f04070 */
[----:B------:R-:W-:Y:S01]  /*96d0*/  VIADD R15, R6, 0xc8 ;  /* 0x000000c8060f7836 */ /* 0x000fe20000000000 */
[C---:B------:R-:W-:Y:S01]  /*96e0*/  ISETP.GT.U32.AND P2, PT, R0.reuse, R206, PT ;  /* 0x000000ce0000720c */ /* 0x040fe20003f44070 */
[----:B------:R-:W-:Y:S01]  /*96f0*/  IMAD.HI.U32 R4, R3, R211, RZ ;  /* 0x000000d303047227 */ /* 0x000fe200078e00ff */
[----:B------:R-:W-:-:S02]  /*9700*/  ISETP.GT.U32.AND P5, PT, R0, R207, PT ;  /* 0x000000cf0000720c */ /* 0x000fc40003fa4070 */
[----:B------:R-:W-:Y:S01]  /*9710*/  IABS R213, R15 ;  /* 0x0000000f00d57213 */ /* 0x000fe20000000000 */
[----:B------:R-:W-:Y:S02]  /*9720*/  @!P6 IMAD.IADD R209, R209, 0x1, -R0 ;  /* 0x00000001d1d1e824 */ /* 0x000fe400078e0a00 */
[----:B------:R-:W-:Y:S01]  /*9730*/  IMAD.MOV R4, RZ, RZ, -R4 ;  /* 0x000000ffff047224 */ /* 0x000fe200078e0a04 */
[----:B------:R-:W-:Y:S02]  /*9740*/  @!P4 IADD3 R210, R210, -R0, RZ ;  /* 0x80000000d2d2c210 */ /* 0x000fe40007ffe0ff */
[C---:B------:R-:W-:Y:S01]  /*9750*/  ISETP.GT.U32.AND P4, PT, R0.reuse, R209, PT ;  /* 0x000000d10000720c */ /* 0x040fe20003f84070 */
[----:B------:R-:W-:Y:S01]  /*9760*/  IMAD R211, R0, R4, R211 ;  /* 0x0000000400d37224 */ /* 0x000fe200078e02d3 */
[----:B------:R-:W-:Y:S01]  /*9770*/  @!P0 IADD3 R208, R208, -R0, RZ ;  /* 0x80000000d0d08210 */ /* 0x000fe20007ffe0ff */
[----:B------:R-:W-:Y:S01]  /*9780*/  IMAD.HI.U32 R4, R3, R212, RZ ;  /* 0x000000d403047227 */ /* 0x000fe200078e00ff */
[----:B------:R-:W-:-:S02]  /*9790*/  ISETP.GE.AND P0, PT, R5, RZ, PT ;  /* 0x000000ff0500720c */ /* 0x000fc40003f06270 */
[----:B------:R-:W-:Y:S01]  /*97a0*/  ISETP.GT.U32.AND P6, PT, R0, R208, PT ;  /* 0x000000d00000720c */ /* 0x000fe20003fc4070 */
[----:B------:R-:W-:Y:S02]  /*97b0*/  IMAD.MOV R5, RZ, RZ, -R4 ;  /* 0x000000ffff057224 */ /* 0x000fe400078e0a04 */
[----:B------:R-:W-:Y:S01]  /*97c0*/  @!P5 IMAD.IADD R207, R207, 0x1, -R0 ;  /* 0x00000001cfcfd824 */ /* 0x000fe200078e0a00 */
[----:B------:R-:W-:Y:S01]  /*97d0*/  ISETP.GE.AND P5, PT, R18, RZ, PT ;  /* 0x000000ff1200720c */ /* 0x000fe20003fa6270 */
[----:B------:R-:W-:Y:S01]  /*97e0*/  IMAD R212, R0, R5, R212 ;  /* 0x0000000500d47224 */ /* 0x000fe200078e02d4 */
[----:B------:R-:W-:Y:S01]  /*97f0*/  IADD3 R18, R6, 0xcf, RZ ;  /* 0x000000cf06127810 */ /* 0x000fe20007ffe0ff */
[--C-:B------:R-:W-:Y:S02]  /*9800*/  @!P4 IMAD.IADD R209, R209, 0x1, -R0.reuse ;  /* 0x00000001d1d1c824 */ /* 0x100fe400078e0a00 */
[----:B------:R-:W-:Y:S01]  /*9810*/  @!P2 IMAD.IADD R206, R206, 0x1, -R0 ;  /* 0x00000001cecea824 */ /* 0x000fe200078e0a00 */
[C---:B------:R-:W-:Y:S01]  /*9820*/  ISETP.GT.U32.AND P4, PT, R0.reuse, R212, PT ;  /* 0x000000d40000720c */ /* 0x040fe20003f84070 */
[----:B------:R-:W-:Y:S01]  /*9830*/  @!P1 IMAD.MOV R207, RZ, RZ, -R207 ;  /* 0x000000ffffcf9224 */ /* 0x000fe200078e0acf */
[----:B------:R-:W-:Y:S01]  /*9840*/  ISETP.GT.U32.AND P1, PT, R0, R210, PT ;  /* 0x000000d20000720c */ /* 0x000fe20003f24070 */
[----:B------:R-:W-:Y:S01]  /*9850*/  @!P3 IMAD.MOV R206, RZ, RZ, -R206 ;  /* 0x000000ffffceb224 */ /* 0x000fe200078e0ace */
[----:B------:R-:W-:Y:S01]  /*9860*/  ISETP.GE.AND P2, PT, R16, RZ, PT ;  /* 0x000000ff1000720c */ /* 0x000fe20003f46270 */
[----:B------:R-:W-:Y:S01]  /*9870*/  IMAD.HI.U32 R4, R3, R213, RZ ;  /* 0x000000d503047227 */ /* 0x000fe200078e00ff */
[----:B------:R-:W-:-:S02]  /*9880*/  IADD3 R16, R6, 0xc9, RZ ;  /* 0x000000c906107810 */ /* 0x000fc40007ffe0ff */
[----:B------:R-:W-:Y:S01]  /*9890*/  ISETP.GE.AND P3, PT, R17, RZ, PT ;  /* 0x000000ff1100720c */ /* 0x000fe20003f66270 */
[----:B------:R-:W-:Y:S01]  /*98a0*/  VIADD R17, R6, 0xca ;  /* 0x000000ca06117836 */ /* 0x000fe20000000000 */
[----:B------:R-:W-:Y:S01]  /*98b0*/  IABS R58, R16 ;  /* 0x00000010003a7213 */ /* 0x000fe20000000000 */
[----:B------:R-:W-:Y:S01]  /*98c0*/  IMAD.MOV R4, RZ, RZ, -R4 ;  /* 0x000000ffff047224 */ /* 0x000fe200078e0a04 */
[----:B------:R-:W-:Y:S02]  /*98d0*/  @!P6 IADD3 R208, R208, -R0, RZ ;  /* 0x80000000d0d0e210 */ /* 0x000fe40007ffe0ff */
[----:B------:R-:W-:Y:S01]  /*98e0*/  IABS R214, R17 ;  /* 0x0000001100d67213 */ /* 0x000fe20000000000 */
[----:B------:R-:W-:Y:S01]  /*98f0*/  IMAD.HI.U32 R5, R3, R58, RZ ;  /* 0x0000003a03057227 */ /* 0x000fe200078e00ff */
[----:B------:R-:W-:Y:S02]  /*9900*/  @!P4 IADD3 R212, R212, -R0, RZ ;  /* 0x80000000d4d4c210 */ /* 0x000fe40007ffe0ff */
[----:B------:R-:W-:Y:S01]  /*9910*/  ISETP.GT.U32.AND P6, PT, R0, R211, PT ;  /* 0x000000d30000720c */ /* 0x000fe20003fc4070 */
[----:B------:R-:W-:Y:S01]  /*9920*/  @!P1 IMAD.IADD R210, R210, 0x1, -R0 ;  /* 0x00000001d2d29824 */ /* 0x000fe200078e0a00 */
[----:B------:R-:W-:Y:S01]  /*9930*/  ISETP.GE.AND P1, PT, R11, RZ, PT ;  /* 0x000000ff0b00720c */ /* 0x000fe20003f26270 */
[----:B------:R-:W-:Y:S01]  /*9940*/  IMAD.HI.U32 R11, R3, R214, RZ ;  /* 0x000000d6030b7227 */ /* 0x000fe200078e00ff */
[----:B------:R-:W-:-:S02]  /*9950*/  ISETP.GT.U32.AND P4, PT, R0, R212, PT ;  /* 0x000000d40000720c */ /* 0x000fc40003f84070 */
[----:B------:R-:W-:Y:S01]  /*9960*/  @!P3 IADD3 R209, -R209, RZ, RZ ;  /* 0x000000ffd1d1b210 */ /* 0x000fe20007ffe1ff */
[----:B------:R-:W-:Y:S01]  /*9970*/  IMAD.MOV R5, RZ, RZ, -R5 ;  /* 0x000000ffff057224 */ /* 0x000fe200078e0a05 */
[----:B------:R-:W-:Y:S01]  /*9980*/  IABS R219, R18 ;  /* 0x0000001200db7213 */ /* 0x000fe20000000000 */
[----:B------:R-:W-:Y:S02]  /*9990*/  IMAD.MOV R11, RZ, RZ, -R11 ;  /* 0x000000ffff0b7224 */ /* 0x000fe400078e0a0b */
[C---:B------:R-:W-:Y:S02]  /*99a0*/  IMAD R58, R0.reuse, R5, R58 ;  /* 0x00000005003a7224 */ /* 0x040fe400078e023a */
[C---:B------:R-:W-:Y:S01]  /*99b0*/  IMAD R214, R0.reuse, R11, R214 ;  /* 0x0000000b00d67224 */ /* 0x040fe200078e02d6 */
[----:B------:R-:W-:Y:S01]  /*99c0*/  @!P6 IADD3 R211, R211, -R0, RZ ;  /* 0x80000000d3d3e210 */ /* 0x000fe20007ffe0ff */
[----:B------:R-:W-:Y:S01]  /*99d0*/  @!P5 IMAD.MOV R210, RZ, RZ, -R210 ;  /* 0x000000ffffd2d224 */ /* 0x000fe200078e0ad2 */
[----:B------:R-:W-:Y:S01]  /*99e0*/  ISETP.GT.U32.AND P5, PT, R0, R58, PT ;  /* 0x0000003a0000720c */ /* 0x000fe20003fa4070 */
[----:B------:R-:W-:Y:S01]  /*99f0*/  VIADD R11, R6, 0xcb ;  /* 0x000000cb060b7836 */ /* 0x000fe20000000000 */
[----:B------:R-:W-:Y:S01]  /*9a00*/  ISETP.GE.AND P6, PT, R15, RZ, PT ;  /* 0x000000ff0f00720c */ /* 0x000fe20003fc6270 */
[----:B------:R-:W-:Y:S01]  /*9a10*/  @!P4 IMAD.IADD R212, R212, 0x1, -R0 ;  /* 0x00000001d4d4c824 */ /* 0x000fe200078e0a00 */
[----:B------:R-:W-:Y:S01]  /*9a20*/  ISETP.GT.U32.AND P4, PT, R0, R214, PT ;  /* 0x000000d60000720c */ /* 0x000fe20003f84070 */
[----:B------:R-:W-:Y:S01]  /*9a30*/  VIADD R15, R6, 0xcc ;  /* 0x000000cc060f7836 */ /* 0x000fe20000000000 */
[----:B------:R-:W-:Y:S01]  /*9a40*/  IABS R215, R11 ;  /* 0x0000000b00d77213 */ /* 0x000fe20000000000 */
[----:B------:R-:W-:-:S02]  /*9a50*/  IMAD R213, R0, R4, R213 ;  /* 0x0000000400d57224 */ /* 0x000fc400078e02d5 */
[----:B------:R-:W-:Y:S01]  /*9a60*/  @!P2 IMAD.MOV R208, RZ, RZ, -R208 ;  /* 0x000000ffffd0a224 */ /* 0x000fe200078e0ad0 */
[----:B------:R-:W-:Y:S01]  /*9a70*/  IABS R216, R15 ;  /* 0x0000000f00d87213 */ /* 0x000fe20000000000 */
[C---:B------:R-:W-:Y:S01]  /*9a80*/  IMAD.HI.U32 R4, R3.reuse, R215, RZ ;  /* 0x000000d703047227 */ /* 0x040fe200078e00ff */
[C---:B------:R-:W-:Y:S02]  /*9a90*/  ISETP.GT.U32.AND P3, PT, R0.reuse, R213, PT ;  /* 0x000000d50000720c */ /* 0x040fe40003f64070 */
[----:B------:R-:W-:Y:S01]  /*9aa0*/  ISETP.GT.U32.AND P2, PT, R0, R211, PT ;  /* 0x000000d30000720c */ /* 0x000fe20003f44070 */
[----:B------:R-:W-:Y:S01]  /*9ab0*/  @!P5 IMAD.IADD R58, R58, 0x1, -R0 ;  /* 0x000000013a3ad824 */ /* 0x000fe200078e0a00 */
[----:B------:R-:W-:Y:S01]  /*9ac0*/  IADD3 R5, -R4, RZ, RZ ;  /* 0x000000ff04057210 */ /* 0x000fe20007ffe1ff */
[----:B------:R-:W-:-:S04]  /*9ad0*/  IMAD.HI.U32 R4, R3, R216, RZ ;  /* 0x000000d803047227 */ /* 0x000fc800078e00ff */
[----:B------:R-:W-:Y:S01]  /*9ae0*/  @!P4 IMAD.IADD R214, R214, 0x1, -R0 ;  /* 0x00000001d6d6c824 */ /* 0x000fe200078e0a00 */
[C---:B------:R-:W-:Y:S01]  /*9af0*/  ISETP.GT.U32.AND P4, PT, R0.reuse, R58, PT ;  /* 0x0000003a0000720c */ /* 0x040fe20003f84070 */
[----:B------:R-:W-:Y:S01]  /*9b00*/  IMAD R215, R0, R5, R215 ;  /* 0x0000000500d77224 */ /* 0x000fe200078e02d7 */
[----:B------:R-:W-:Y:S01]  /*9b10*/  IADD3 R5, -R4, RZ, RZ ;  /* 0x000000ff04057210 */ /* 0x000fe20007ffe1ff */
[----:B------:R-:W-:Y:S01]  /*9b20*/  @!P1 IMAD.MOV R212, RZ, RZ, -R212 ;  /* 0x000000ffffd49224 */ /* 0x000fe200078e0ad4 */
[-C--:B------:R-:W-:Y:S02]  /*9b30*/  @!P3 IADD3 R213, R213, -R0.reuse, RZ ;  /* 0x80000000d5d5b210 */ /* 0x080fe40007ffe0ff */
[----:B------:R-:W-:Y:S01]  /*9b40*/  @!P2 IADD3 R211, R211, -R0, RZ ;  /* 0x80000000d3d3a210 */ /* 0x000fe20007ffe0ff */
[----:B------:R-:W-:Y:S01]  /*9b50*/  IMAD R216, R0, R5, R216 ;  /* 0x0000000500d87224 */ /* 0x000fe200078e02d8 */
[----:B------:R-:W-:Y:S01]  /*9b60*/  ISETP.GE.AND P2, PT, R16, RZ, PT ;  /* 0x000000ff1000720c */ /* 0x000fe20003f46270 */
[----:B------:R-:W-:Y:S01]  /*9b70*/  VIADD R16, R6, 0xcd ;  /* 0x000000cd06107836 */ /* 0x000fe20000000000 */
[----:B------:R-:W-:Y:S01]  /*9b80*/  ISETP.GT.U32.AND P5, PT, R0, R213, PT ;  /* 0x000000d50000720c */ /* 0x000fe20003fa4070 */
[----:B------:R-:W-:Y:S01]  /*9b90*/  @!P0 IMAD.MOV R211, RZ, RZ, -R211 ;  /* 0x000000ffffd38224 */ /* 0x000fe200078e0ad3 */
[----:B------:R-:W-:Y:S01]  /*9ba0*/  ISETP.GE.AND P3, PT, R17, RZ, PT ;  /* 0x000000ff1100720c */ /* 0x000fe20003f66270 */
[----:B------:R-:W-:Y:S01]  /*9bb0*/  @!P4 IMAD.IADD R58, R58, 0x1, -R0 ;  /* 0x000000013a3ac824 */ /* 0x000fe200078e0a00 */
[----:B------:R-:W-:Y:S01]  /*9bc0*/  ISETP.GT.U32.AND P4, PT, R0, R216, PT ;  /* 0x000000d80000720c */ /* 0x000fe20003f84070 */
[----:B------:R-:W-:Y:S01]  /*9bd0*/  VIADD R17, R6, 0xce ;  /* 0x000000ce06117836 */ /* 0x000fe20000000000 */
[----:B------:R-:W-:-:S02]  /*9be0*/  IABS R217, R16 ;  /* 0x0000001000d97213 */ /* 0x000fc40000000000 */
[----:B------:R-:W-:Y:S02]  /*9bf0*/  ISETP.GT.U32.AND P0, PT, R0, R214, PT ;  /* 0x000000d60000720c */ /* 0x000fe40003f04070 */
[----:B------:R-:W-:Y:S01]  /*9c00*/  IABS R218, R17 ;  /* 0x0000001100da7213 */ /* 0x000fe20000000000 */
[----:B------:R-:W-:Y:S01]  /*9c10*/  IMAD.HI.U32 R4, R3, R217, RZ ;  /* 0x000000d903047227 */ /* 0x000fe200078e00ff */
[----:B------:R-:W-:Y:S02]  /*9c20*/  @!P2 IADD3 R58, -R58, RZ, RZ ;  /* 0x000000ff3a3aa210 */ /* 0x000fe40007ffe1ff */
[----:B------:R-:W-:Y:S01]  /*9c30*/  ISETP.GE.AND P2, PT, R16, RZ, PT ;  /* 0x000000ff1000720c */ /* 0x000fe20003f46270 */
[----:B------:R-:W-:Y:S01]  /*9c40*/  @!P5 IMAD.IADD R213, R213, 0x1, -R0 ;  /* 0x00000001d5d5d824 */ /* 0x000fe200078e0a00 */
[----:B------:R-:W-:Y:S01]  /*9c50*/  ISETP.GT.U32.AND P5, PT, R0, R215, PT ;  /* 0x000000d70000720c */ /* 0x000fe20003fa4070 */
[----:B------:R-:W-:Y:S01]  /*9c60*/  VIADD R16, R6, 0xd3 ;  /* 0x000000d306107836 */ /* 0x000fe20000000000 */
[----:B------:R-:W-:Y:S01]  /*9c70*/  @!P4 IADD3 R216, R216, -R0, RZ ;  /* 0x80000000d8d8c210 */ /* 0x000fe20007ffe0ff */
[----:B------:R-:W-:Y:S01]  /*9c80*/  @!P6 IMAD.MOV R213, RZ, RZ, -R213 ;  /* 0x000000ffffd5e224 */ /* 0x000fe200078e0ad5 */
[----:B------:R-:W-:Y:S01]  /*9c90*/  IADD3 R5, -R4, RZ, RZ ;  /* 0x000000ff04057210 */ /* 0x000fe20007ffe1ff */
[----:B------:R-:W-:Y:S01]  /*9ca0*/  IMAD.HI.U32 R4, R3, R218, RZ ;  /* 0x000000da03047227 */ /* 0x000fe200078e00ff */
[----:B------:R-:W-:-:S02]  /*9cb0*/  ISETP.GT.U32.AND P4, PT, R0, R216, PT ;  /* 0x000000d80000720c */ /* 0x000fc40003f84070 */
[----:B------:R-:W-:Y:S01]  /*9cc0*/  IABS R222, R16 ;  /* 0x0000001000de7213 */ /* 0x000fe20000000000 */
[C---:B------:R-:W-:Y:S02]  /*9cd0*/  IMAD R217, R0.reuse, R5, R217 ;  /* 0x0000000500d97224 */ /* 0x040fe400078e02d9 */
[----:B------:R-:W-:Y:S02]  /*9ce0*/  IMAD.MOV R5, RZ, RZ, -R4 ;  /* 0x000000ffff057224 */ /* 0x000fe400078e0a04 */
[----:B------:R-:W-:Y:S01]  /*9cf0*/  @!P5 IMAD.IADD R215, R215, 0x1, -R0 ;  /* 0x00000001d7d7d824 */ /* 0x000fe200078e0a00 */
[----:B------:R-:W-:Y:S01]  /*9d00*/  ISETP.GE.AND P5, PT, R15, RZ, PT ;  /* 0x000000ff0f00720c */ /* 0x000fe20003fa6270 */
[C---:B------:R-:W-:Y:S01]  /*9d10*/  IMAD R218, R0.reuse, R5, R218 ;  /* 0x0000000500da7224 */ /* 0x040fe200078e02da */
[----:B------:R-:W-:Y:S01]  /*9d20*/  ISETP.GT.U32.AND P6, PT, R0, R217, PT ;  /* 0x000000d90000720c */ /* 0x000fe20003fc4070 */
[--C-:B------:R-:W-:Y:S01]  /*9d30*/  @!P0 IMAD.IADD R214, R214, 0x1, -R0.reuse ;  /* 0x00000001d6d68824 */ /* 0x100fe200078e0a00 */
[----:B------:R-:W-:Y:S01]  /*9d40*/  ISETP.GT.U32.AND P1, PT, R0, R215, PT ;  /* 0x000000d70000720c */ /* 0x000fe20003f24070 */
[----:B------:R-:W-:Y:S01]  /*9d50*/  @!P4 IMAD.IADD R216, R216, 0x1, -R0 ;  /* 0x00000001d8d8c824 */ /* 0x000fe200078e0a00 */
[----:B------:R-:W-:Y:S01]  /*9d60*/  ISETP.GT.U32.AND P4, PT, R0, R218, PT ;  /* 0x000000da0000720c */ /* 0x000fe20003f84070 */
[----:B------:R-:W-:Y:S01]  /*9d70*/  VIADD R5, R6, 0xd0 ;  /* 0x000000d006057836 */ /* 0x000fe20000000000 */
[----:B------:R-:W-:Y:S01]  /*9d80*/  ISETP.GE.AND P0, PT, R11, RZ, PT ;  /* 0x000000ff0b00720c */ /* 0x000fe20003f06270 */
[----:B------:R-:W-:-:S03]  /*9d90*/  IMAD.HI.U32 R4, R3, R219, RZ ;  /* 0x000000db03047227 */ /* 0x000fc600078e00ff */
[----:B------:R-:W-:Y:S01]  /*9da0*/  IABS R220, R5 ;  /* 0x0000000500dc7213 */ /* 0x000fe20000000000 */
[----:B------:R-:W-:Y:S01]  /*9db0*/  IMAD.MOV R4, RZ, RZ, -R4 ;  /* 0x000000ffff047224 */ /* 0x000fe200078e0a04 */
[----:B------:R-:W-:Y:S01]  /*9dc0*/  @!P5 IADD3 R216, -R216, RZ, RZ ;  /* 0x000000ffd8d8d210 */ /* 0x000fe20007ffe1ff */
[----:B------:R-:W-:Y:S01]  /*9dd0*/  VIADD R11, R6, 0xd1 ;  /* 0x000000d1060b7836 */ /* 0x000fe20000000000 */
[----:B------:R-:W-:Y:S01]  /*9de0*/  @!P6 IADD3 R217, R217, -R0, RZ ;  /* 0x80000000d9d9e210 */ /* 0x000fe20007ffe0ff */
[----:B------:R-:W-:Y:S01]  /*9df0*/  IMAD R219, R0, R4, R219 ;  /* 0x0000000400db7224 */ /* 0x000fe200078e02db */
[----:B------:R-:W-:Y:S01]  /*9e00*/  @!P1 IADD3 R215, R215, -R0, RZ ;  /* 0x80000000d7d79210 */ /* 0x000fe20007ffe0ff */
[----:B------:R-:W-:Y:S01]  /*9e10*/  @!P4 IMAD.IADD R218, R218, 0x1, -R0 ;  /* 0x00000001dadac824 */ /* 0x000fe200078e0a00 */
[C---:B------:R-:W-:Y:S01]  /*9e20*/  ISETP.GT.U32.AND P6, PT, R0.reuse, R217, PT ;  /* 0x000000d90000720c */ /* 0x040fe20003fc4070 */
[----:B------:R-:W-:Y:S01]  /*9e30*/  IMAD.HI.U32 R4, R3, R220, RZ ;  /* 0x000000dc03047227 */ /* 0x000fe200078e00ff */
[----:B------:R-:W-:-:S02]  /*9e40*/  ISETP.GT.U32.AND P5, PT, R0, R219, PT ;  /* 0x000000db0000720c */ /* 0x000fc40003fa4070 */
[----:B------:R-:W-:Y:S01]  /*9e50*/  ISETP.GT.U32.AND P4, PT, R0, R218, PT ;  /* 0x000000da0000720c */ /* 0x000fe20003f84070 */
[----:B------:R-:W-:Y:S01]  /*9e60*/  @!P0 IMAD.MOV R215, RZ, RZ, -R215 ;  /* 0x000000ffffd78224 */ /* 0x000fe200078e0ad7 */
[----:B------:R-:W-:Y:S01]  /*9e70*/  ISETP.GE.AND P0, PT, R5, RZ, PT ;  /* 0x000000ff0500720c */ /* 0x000fe20003f06270 */
[----:B------:R-:W-:Y:S01]  /*9e80*/  VIADD R15, R6, 0xd2 ;  /* 0x000000d2060f7836 */ /* 0x000fe20000000000 */
[----:B------:R-:W-:Y:S01]  /*9e90*/  IADD3 R5, -R4, RZ, RZ ;  /* 0x000000ff04057210 */ /* 0x000fe20007ffe1ff */
[----:B------:R-:W-:Y:S01]  /*9ea0*/  @!P3 IMAD.MOV R214, RZ, RZ, -R214 ;  /* 0x000000ffffd6b224 */ /* 0x000fe200078e0ad6 */
[----:B------:R-:W-:Y:S02]  /*9eb0*/  IABS R52, R11 ;  /* 0x0000000b00347213 */ /* 0x000fe40000000000 */
[----:B------:R-:W-:Y:S01]  /*9ec0*/  IABS R221, R15 ;  /* 0x0000000f00dd7213 */ /* 0x000fe20000000000 */
[----:B------:R-:W-:Y:S01]  /*9ed0*/  IMAD R220, R0, R5, R220 ;  /* 0x0000000500dc7224 */ /* 0x000fe200078e02dc */
[----:B------:R-:W-:Y:S01]  /*9ee0*/  ISETP.GE.AND P3, PT, R17, RZ, PT ;  /* 0x000000ff1100720c */ /* 0x000fe20003f66270 */
[----:B------:R-:W-:Y:S01]  /*9ef0*/  IMAD.HI.U32 R4, R3, R52, RZ ;  /* 0x0000003403047227 */ /* 0x000fe200078e00ff */
[----:B------:R-:W-:-:S02]  /*9f00*/  @!P5 IADD3 R219, R219, -R0, RZ ;  /* 0x80000000dbdbd210 */ /* 0x000fc40007ffe0ff */
[----:B------:R-:W-:Y:S01]  /*9f10*/  ISETP.GE.AND P1, PT, R18, RZ, PT ;  /* 0x000000ff1200720c */ /* 0x000fe20003f26270 */
[--C-:B------:R-:W-:Y:S01]  /*9f20*/  @!P4 IMAD.IADD R218, R218, 0x1, -R0.reuse ;  /* 0x00000001dadac824 */ /* 0x100fe200078e0a00 */
[C---:B------:R-:W-:Y:S01]  /*9f30*/  ISETP.GT.U32.AND P4, PT, R0.reuse, R220, PT ;  /* 0x000000dc0000720c */ /* 0x040fe20003f84070 */
[----:B------:R-:W-:Y:S01]  /*9f40*/  @!P6 IMAD.IADD R217, R217, 0x1, -R0 ;  /* 0x00000001d9d9e824 */ /* 0x000fe200078e0a00 */
[----:B------:R-:W-:Y:S01]  /*9f50*/  ISETP.GT.U32.AND P5, PT, R0, R219, PT ;  /* 0x000000db0000720c */ /* 0x000fe20003fa4070 */
[----:B------:R-:W-:Y:S01]  /*9f60*/  IMAD.HI.U32 R5, R3, R221, RZ ;  /* 0x000000dd03057227 */ /* 0x000fe200078e00ff */
[----:B------:R-:W-:Y:S02]  /*9f70*/  ISETP.GE.AND P6, PT, R11, RZ, PT ;  /* 0x000000ff0b00720c */ /* 0x000fe40003fc6270 */
[----:B------:R-:W-:Y:S01]  /*9f80*/  IADD3 R11, -R4, RZ, RZ ;  /* 0x000000ff040b7210 */ /* 0x000fe20007ffe1ff */
[----:B------:R-:W-:Y:S02]  /*9f90*/  IMAD.MOV R5, RZ, RZ, -R5 ;  /* 0x000000ffff057224 */ /* 0x000fe400078e0a05 */
[----:B------:R-:W-:-:S04]  /*9fa0*/  IMAD.HI.U32 R4, R3, R222, RZ ;  /* 0x000000de03047227 */ /* 0x000fc800078e00ff */
[----:B------:R-:W-:Y:S02]  /*9fb0*/  @!P4 IMAD.IADD R220, R220, 0x1, -R0 ;  /* 0x00000001dcdcc824 */ /* 0x000fe400078e0a00 */
[C---:B------:R-:W-:Y:S01]  /*9fc0*/  IMAD R52, R0.reuse, R11, R52 ;  /* 0x0000000b00347224 */ /* 0x040fe200078e0234 */
[----:B------:R-:W-:Y:S01]  /*9fd0*/  @!P5 IADD3 R219, R219, -R0, RZ ;  /* 0x80000000dbdbd210 */ /* 0x000fe20007ffe0ff */
[C---:B------:R-:W-:Y:S01]  /*9fe0*/  IMAD R221, R0.reuse, R5, R221 ;  /* 0x0000000500dd7224 */ /* 0x040fe200078e02dd */
[----:B------:R-:W-:Y:S01]  /*9ff0*/  ISETP.GT.U32.AND P4, PT, R0, R220, PT ;  /* 0x000000dc0000720c */ /* 0x000fe20003f84070 */
[----:B------:R-:W-:Y:S01]  /*a000*/  @!P2 IMAD.MOV R217, RZ, RZ, -R217 ;  /* 0x000000ffffd9a224 */ /* 0x000fe200078e0ad9 */
[----:B------:R-:W-:Y:S01]  /*a010*/  IADD3 R5, -R4, RZ, RZ ;  /* 0x000000ff04057210 */ /* 0x000fe20007ffe1ff */
[----:B------:R-:W-:Y:S01]  /*a020*/  @!P3 IMAD.MOV R218, RZ, RZ, -R218 ;  /* 0x000000ffffdab224 */ /* 0x000fe200078e0ada */
[C---:B------:R-:W-:Y:S01]  /*a030*/  ISETP.GT.U32.AND P5, PT, R0.reuse, R52, PT ;  /* 0x000000340000720c */ /* 0x040fe20003fa4070 */
[----:B------:R-:W-:Y:S01]  /*a040*/  @!P1 IMAD.MOV R219, RZ, RZ, -R219 ;  /* 0x000000ffffdb9224 */ /* 0x000fe200078e0adb */
[----:B------:R-:W-:Y:S01]  /*a050*/  ISETP.GE.AND P2, PT, R15, RZ, PT ;  /* 0x000000ff0f00720c */ /* 0x000fe20003f46270 */
[----:B------:R-:W-:Y:S01]  /*a060*/  IMAD R222, R0, R5, R222 ;  /* 0x0000000500de7224 */ /* 0x000fe200078e02de */
[----:B------:R-:W-:Y:S01]  /*a070*/  ISETP.GE.AND P3, PT, R16, RZ, PT ;  /* 0x000000ff1000720c */ /* 0x000fe20003f66270 */
[C---:B------:R-:W-:Y:S01]  /*a080*/  VIADD R15, R6.reuse, 0xd5 ;  /* 0x000000d5060f7836 */ /* 0x040fe20000000000 */
[C---:B------:R-:W-:Y:S01]  /*a090*/  IADD3 R16, R6.reuse, 0xd6, RZ ;  /* 0x000000d606107810 */ /* 0x040fe20007ffe0ff */
[----:B------:R-:W-:Y:S01]  /*a0a0*/  VIADD R11, R6, 0xd4 ;  /* 0x000000d4060b7836 */ /* 0x000fe20000000000 */
[----:B------:R-:W-:Y:S01]  /*a0b0*/  ISETP.GT.U32.AND P1, PT, R0, R221, PT ;  /* 0x000000dd0000720c */ /* 0x000fe20003f24070 */
[--C-:B------:R-:W-:Y:S01]  /*a0c0*/  @!P4 IMAD.IADD R220, R220, 0x1, -R0.reuse ;  /* 0x00000001dcdcc824 */ /* 0x100fe200078e0a00 */
[----:B------:R-:W-:Y:S01]  /*a0d0*/  ISETP.GT.U32.AND P4, PT, R0, R222, PT ;  /* 0x000000de0000720c */ /* 0x000fe20003f84070 */
[----:B------:R-:W-:Y:S01]  /*a0e0*/  VIADD R17, R6, 0xda ;  /* 0x000000da06117836 */ /* 0x000fe20000000000 */
[----:B------:R-:W-:Y:S01]  /*a0f0*/  IABS R224, R15 ;  /* 0x0000000f00e07213 */ /* 0x000fe20000000000 */
[----:B------:R-:W-:Y:S01]  /*a100*/  @!P5 IMAD.IADD R52, R52, 0x1, -R0 ;  /* 0x000000013434d824 */ /* 0x000fe200078e0a00 */
[----:B------:R-:W-:Y:S01]  /*a110*/  IABS R225, R16 ;  /* 0x0000001000e17213 */ /* 0x000fe20000000000 */
[----:B------:R-:W-:Y:S01]  /*a120*/  @!P0 IMAD.MOV R220, RZ, RZ, -R220 ;  /* 0x000000ffffdc8224 */ /* 0x000fe200078e0adc */
[----:B------:R-:W-:Y:S01]  /*a130*/  IABS R223, R11 ;  /* 0x0000000b00df7213 */ /* 0x000fe20000000000 */
[----:B------:R-:W-:Y:S01]  /*a140*/  IMAD.HI.U32 R5, R3, R224, RZ ;  /* 0x000000e003057227 */ /* 0x000fe200078e00ff */
[----:B------:R-:W-:-:S02]  /*a150*/  ISETP.GT.U32.AND P5, PT, R0, R52, PT ;  /* 0x000000340000720c */ /* 0x000fc40003fa4070 */
[----:B------:R-:W-:Y:S01]  /*a160*/  ISETP.GE.AND P0, PT, R11, RZ, PT ;  /* 0x000000ff0b00720c */ /* 0x000fe20003f06270 */
[----:B------:R-:W-:Y:S01]  /*a170*/  IMAD.HI.U32 R11, R3, R225, RZ ;  /* 0x000000e1030b7227 */ /* 0x000fe200078e00ff */
[----:B------:R-:W-:Y:S02]  /*a180*/  IADD3 R5, -R5, RZ, RZ ;  /* 0x000000ff05057210 */ /* 0x000fe40007ffe1ff */
[----:B------:R-:W-:Y:S01]  /*a190*/  @!P1 IADD3 R221, R221, -R0, RZ ;  /* 0x80000000dddd9210 */ /* 0x000fe20007ffe0ff */
[----:B------:R-:W-:Y:S01]  /*a1a0*/  @!P4 IMAD.IADD R222, R222, 0x1, -R0 ;  /* 0x00000001dedec824 */ /* 0x000fe200078e0a00 */
[----:B------:R-:W-:Y:S01]  /*a1b0*/  IADD3 R11, -R11, RZ, RZ ;  /* 0x000000ff0b0b7210 */ /* 0x000fe20007ffe1ff */
[C---:B------:R-:W-:Y:S01]  /*a1c0*/  IMAD R224, R0.reuse, R5, R224 ;  /* 0x0000000500e07224 */ /* 0x040fe200078e02e0 */
[C---:B------:R-:W-:Y:S01]  /*a1d0*/  ISETP.GT.U32.AND P1, PT, R0.reuse, R221, PT ;  /* 0x000000dd0000720c */ /* 0x040fe20003f24070 */
[----:B------:R-:W-:Y:S01]  /*a1e0*/  IMAD.HI.U32 R4, R3, R223, RZ ;  /* 0x000000df03047227 */ /* 0x000fe200078e00ff */
[----:B------:R-:W-:-:S02]  /*a1f0*/  ISETP.GT.U32.AND P4, PT, R0, R222, PT ;  /* 0x000000de0000720c */ /* 0x000fc40003f84070 */
[----:B------:R-:W-:Y:S01]  /*a200*/  IABS R228, R17 ;  /* 0x0000001100e47213 */ /* 0x000fe20000000000 */
[----:B------:R-:W-:Y:S01]  /*a210*/  @!P5 IMAD.IADD R52, R52, 0x1, -R0 ;  /* 0x000000013434d824 */ /* 0x000fe200078e0a00 */
[----:B------:R-:W-:Y:S01]  /*a220*/  ISETP.GE.AND P5, PT, R15, RZ, PT ;  /* 0x000000ff0f00720c */ /* 0x000fe20003fa6270 */
[----:B------:R-:W-:Y:S02]  /*a230*/  IMAD R225, R0, R11, R225 ;  /* 0x0000000b00e17224 */ /* 0x000fe400078e02e1 */
[----:B------:R-:W-:Y:S01]  /*a240*/  IMAD.MOV R4, RZ, RZ, -R4 ;  /* 0x000000ffff047224 */ /* 0x000fe200078e0a04 */
[----:B------:R-:W-:Y:S01]  /*a250*/  @!P6 IADD3 R52, -R52, RZ, RZ ;  /* 0x000000ff3434e210 */ /* 0x000fe20007ffe1ff */
[----:B------:R-:W-:Y:S01]  /*a260*/  VIADD R15, R6, 0xd8 ;  /* 0x000000d8060f7836 */ /* 0x000fe20000000000 */
[C---:B------:R-:W-:Y:S01]  /*a270*/  ISETP.GT.U32.AND P6, PT, R0.reuse, R224, PT ;  /* 0x000000e00000720c */ /* 0x040fe20003fc4070 */
[----:B------:R-:W-:Y:S02]  /*a280*/  IMAD R223, R0, R4, R223 ;  /* 0x0000000400df7224 */ /* 0x000fe400078e02df */
[----:B------:R-:W-:Y:S01]  /*a290*/  @!P4 IADD3 R222, R222, -R0, RZ ;  /* 0x80000000dedec210 */ /* 0x000fe20007ffe0ff */
[----:B------:R-:W-:Y:S01]  /*a2a0*/  @!P1 IMAD.IADD R221, R221, 0x1, -R0 ;  /* 0x00000001dddd9824 */ /* 0x000fe200078e0a00 */
[----:B------:R-:W-:Y:S01]  /*a2b0*/  ISETP.GT.U32.AND P4, PT, R0, R225, PT ;  /* 0x000000e10000720c */ /* 0x000fe20003f84070 */
[----:B------:R-:W-:Y:S01]  /*a2c0*/  VIADD R4, R6, 0xd7 ;  /* 0x000000d706047836 */ /* 0x000fe20000000000 */
[----:B------:R-:W-:Y:S01]  /*a2d0*/  ISETP.GT.U32.AND P1, PT, R0, R223, PT ;  /* 0x000000df0000720c */ /* 0x000fe20003f24070 */
[----:B------:R-:W-:Y:S01]  /*a2e0*/  @!P2 IMAD.MOV R221, RZ, RZ, -R221 ;  /* 0x000000ffffdda224 */ /* 0x000fe200078e0add */
[----:B------:R-:W-:Y:S01]  /*a2f0*/  IABS R227, R15 ;  /* 0x0000000f00e37213 */ /* 0x000fe20000000000 */
[----:B------:R-:W-:Y:S01]  /*a300*/  VIADD R18, R6, 0xdb ;  /* 0x000000db06127836 */ /* 0x000fe20000000000 */
[----:B------:R-:W-:-:S02]  /*a310*/  IABS R226, R4 ;  /* 0x0000000400e27213 */ /* 0x000fc40000000000 */
[----:B------:R-:W-:Y:S01]  /*a320*/  @!P6 IADD3 R224, R224, -R0, RZ ;  /* 0x80000000e0e0e210 */ /* 0x000fe20007ffe0ff */
[----:B------:R-:W-:Y:S01]  /*a330*/  IMAD.HI.U32 R5, R3, R227, RZ ;  /* 0x000000e303057227 */ /* 0x000fe200078e00ff */
[----:B------:R-:W-:Y:S02]  /*a340*/  ISETP.GE.AND P2, PT, R16, RZ, PT ;  /* 0x000000ff1000720c */ /* 0x000fe40003f46270 */
[----:B------:R-:W-:Y:S01]  /*a350*/  @!P3 IADD3 R222, -R222, RZ, RZ ;  /* 0x000000ffdedeb210 */ /* 0x000fe20007ffe1ff */
[--C-:B------:R-:W-:Y:S01]  /*a360*/  @!P4 IMAD.IADD R225, R225, 0x1, -R0.reuse ;  /* 0x00000001e1e1c824 */ /* 0x100fe200078e0a00 */
[----:B------:R-:W-:Y:S01]  /*a370*/  ISETP.GT.U32.AND P4, PT, R0, R224, PT ;  /* 0x000000e00000720c */ /* 0x000fe20003f84070 */
[----:B------:R-:W-:Y:S01]  /*a380*/  IMAD.MOV R5, RZ, RZ, -R5 ;  /* 0x000000ffff057224 */ /* 0x000fe200078e0a05 */
[----:B------:R-:W-:Y:S01]  /*a390*/  IABS R229, R18 ;  /* 0x0000001200e57213 */ /* 0x000fe20000000000 */
[----:B------:R-:W-:Y:S01]  /*a3a0*/  @!P1 IMAD.IADD R223, R223, 0x1, -R0 ;  /* 0x00000001dfdf9824 */ /* 0x000fe200078e0a00 */
[----:B------:R-:W-:Y:S01]  /*a3b0*/  ISETP.GE.AND P1, PT, R4, RZ, PT ;  /* 0x000000ff0400720c */ /* 0x000fe20003f26270 */
[C---:B------:R-:W-:Y:S01]  /*a3c0*/  IMAD R227, R0.reuse, R5, R227 ;  /* 0x0000000500e37224 */ /* 0x040fe200078e02e3 */
[C---:B------:R-:W-:Y:S01]  /*a3d0*/  ISETP.GT.U32.AND P3, PT, R0.reuse, R225, PT ;  /* 0x000000e10000720c */ /* 0x040fe20003f64070 */
[----:B------:R-:W-:Y:S01]  /*a3e0*/  IMAD.HI.U32 R4, R3, R226, RZ ;  /* 0x000000e203047227 */ /* 0x000fe200078e00ff */
[----:B------:R-:W-:-:S03]  /*a3f0*/  ISETP.GT.U32.AND P6, PT, R0, R223, PT ;  /* 0x000000df0000720c */ /* 0x000fc60003fc4070 */
[----:B------:R-:W-:Y:S02]  /*a400*/  VIADD R16, R6, 0xd9 ;  /* 0x000000d906107836 */ /* 0x000fe40000000000 */
[----:B------:R-:W-:Y:S01]  /*a410*/  @!P4 IMAD.IADD R224, R224, 0x1, -R0 ;  /* 0x00000001e0e0c824 */ /* 0x000fe200078e0a00 */
[C---:B------:R-:W-:Y:S01]  /*a420*/  ISETP.GT.U32.AND P4, PT, R0.reuse, R227, PT ;  /* 0x000000e30000720c */ /* 0x040fe20003f84070 */
[----:B------:R-:W-:Y:S01]  /*a430*/  IMAD.MOV R11, RZ, RZ, -R4 ;  /* 0x000000ffff0b7224 */ /* 0x000fe200078e0a04 */
[----:B------:R-:W-:Y:S01]  /*a440*/  IABS R45, R16 ;  /* 0x00000010002d7213 */ /* 0x000fe20000000000 */
[----:B------:R-:W-:Y:S02]  /*a450*/  @!P5 IMAD.MOV R224, RZ, RZ, -R224 ;  /* 0x000000ffffe0d224 */ /* 0x000fe400078e0ae0 */
[----:B------:R-:W-:Y:S01]  /*a460*/  IMAD R226, R0, R11, R226 ;  /* 0x0000000b00e27224 */ /* 0x000fe200078e02e2 */
[-C--:B------:R-:W-:Y:S01]  /*a470*/  @!P3 IADD3 R225, R225, -R0.reuse, RZ ;  /* 0x80000000e1e1b210 */ /* 0x080fe20007ffe0ff */
[----:B------:R-:W-:Y:S01]  /*a480*/  IMAD.HI.U32 R4, R3, R45, RZ ;  /* 0x0000002d03047227 */ /* 0x000fe200078e00ff */
[----:B------:R-:W-:-:S02]  /*a490*/  @!P6 IADD3 R223, R223, -R0, RZ ;  /* 0x80000000dfdfe210 */ /* 0x000fc40007ffe0ff */
[----:B------:R-:W-:Y:S01]  /*a4a0*/  ISETP.GT.U32.AND P6, PT, R0, R226, PT ;  /* 0x000000e20000720c */ /* 0x000fe20003fc4070 */
[----:B------:R-:W-:Y:S01]  /*a4b0*/  IMAD.MOV R5, RZ, RZ, -R4 ;  /* 0x000000ffff057224 */ /* 0x000fe200078e0a04 */
[----:B------:R-:W-:Y:S01]  /*a4c0*/  @!P0 IADD3 R223, -R223, RZ, RZ ;  /* 0x000000ffdfdf8210 */ /* 0x000fe20007ffe1ff */
[----:B------:R-:W-:Y:S01]  /*a4d0*/  @!P4 IMAD.IADD R227, R227, 0x1, -R0 ;  /* 0x00000001e3e3c824 */ /* 0x000fe200078e0a00 */
[----:B------:R-:W-:Y:S01]  /*a4e0*/  ISETP.GE.AND P3, PT, R15, RZ, PT ;  /* 0x000000ff0f00720c */ /* 0x000fe20003f66270 */
[----:B------:R-:W-:-:S03]  /*a4f0*/  IMAD.HI.U32 R4, R3, R228, RZ ;  /* 0x000000e403047227 */ /* 0x000fc600078e00ff */
[C---:B------:R-:W-:Y:S01]  /*a500*/  ISETP.GT.U32.AND P4, PT, R0.reuse, R227, PT ;  /* 0x000000e30000720c */ /* 0x040fe20003f84070 */
[----:B------:R-:W-:Y:S02]  /*a510*/  IMAD.MOV R11, RZ, RZ, -R4 ;  /* 0x000000ffff0b7224 */ /* 0x000fe400078e0a04 */
[----:B------:R-:W-:Y:S02]  /*a520*/  IMAD R45, R0, R5, R45 ;  /* 0x00000005002d7224 */ /* 0x000fe400078e022d */
[----:B------:R-:W-:Y:S01]  /*a530*/  @!P6 IMAD.IADD R226, R226, 0x1, -R0 ;  /* 0x00000001e2e2e824 */ /* 0x000fe200078e0a00 */
[----:B------:R-:W-:Y:S01]  /*a540*/  ISETP.GE.AND P6, PT, R16, RZ, PT ;  /* 0x000000ff1000720c */ /* 0x000fe20003fc6270 */
[C---:B------:R-:W-:Y:S01]  /*a550*/  IMAD R228, R0.reuse, R11, R228 ;  /* 0x0000000b00e47224 */ /* 0x040fe200078e02e4 */
[C---:B------:R-:W-:Y:S01]  /*a560*/  ISETP.GT.U32.AND P5, PT, R0.reuse, R45, PT ;  /* 0x0000002d0000720c */ /* 0x040fe20003fa4070 */
[----:B------:R-:W-:Y:S01]  /*a570*/  IMAD.HI.U32 R5, R3, R229, RZ ;  /* 0x000000e503057227 */ /* 0x000fe200078e00ff */
[----:B------:R-:W-:-:S03]  /*a580*/  ISETP.GT.U32.AND P0, PT, R0, R226, PT ;  /* 0x000000e20000720c */ /* 0x000fc60003f04070 */
[----:B------:R-:W-:Y:S01]  /*a590*/  @!P4 IADD3 R227, R227, -R0, RZ ;  /* 0x80000000e3e3c210 */ /* 0x000fe20007ffe0ff */
[----:B------:R-:W-:Y:S01]  /*a5a0*/  VIADD R11, R6, 0xdc ;  /* 0x000000dc060b7836 */ /* 0x000fe20000000000 */
[----:B------:R-:W-:Y:S01]  /*a5b0*/  ISETP.GT.U32.AND P4, PT, R0, R228, PT ;  /* 0x000000e40000720c */ /* 0x000fe20003f84070 */
[C---:B------:R-:W-:Y:S01]  /*a5c0*/  VIADD R16, R6.reuse, 0xdd ;  /* 0x000000dd06107836 */ /* 0x040fe20000000000 */
[----:B------:R-:W-:Y:S01]  /*a5d0*/  IADD3 R5, -R5, RZ, RZ ;  /* 0x000000ff05057210 */ /* 0x000fe20007ffe1ff */
[----:B------:R-:W-:Y:S01]  /*a5e0*/  @!P3 IMAD.MOV R227, RZ, RZ, -R227 ;  /* 0x000000ffffe3b224 */ /* 0x000fe200078e0ae3 */
[----:B------:R-:W-:Y:S01]  /*a5f0*/  IABS R230, R11 ;  /* 0x0000000b00e67213 */ /* 0x000fe20000000000 */
[----:B------:R-:W-:Y:S01]  /*a600*/  VIADD R15, R6, 0xde ;  /* 0x000000de060f7836 */ /* 0x000fe20000000000 */
[----:B------:R-:W-:Y:S01]  /*a610*/  IABS R231, R16 ;  /* 0x0000001000e77213 */ /* 0x000fe20000000000 */
[----:B------:R-:W-:Y:S01]  /*a620*/  @!P5 IMAD.IADD R45, R45, 0x1, -R0 ;  /* 0x000000012d2dd824 */ /* 0x000fe200078e0a00 */
[----:B------:R-:W-:Y:S01]  /*a630*/  @!P0 IADD3 R226, R226, -R0, RZ ;  /* 0x80000000e2e28210 */ /* 0x000fe20007ffe0ff */
[----:B------:R-:W-:Y:S01]  /*a640*/  IMAD R229, R0, R5, R229 ;  /* 0x0000000500e57224 */ /* 0x000fe200078e02e5 */
[----:B------:R-:W-:Y:S01]  /*a650*/  ISETP.GE.AND P3, PT, R11, RZ, PT ;  /* 0x000000ff0b00720c */ /* 0x000fe20003f66270 */
[----:B------:R-:W-:Y:S01]  /*a660*/  IMAD.HI.U32 R4, R3, R230, RZ ;  /* 0x000000e603047227 */ /* 0x000fe200078e00ff */
[----:B------:R-:W-:-:S02]  /*a670*/  @!P1 IADD3 R226, -R226, RZ, RZ ;  /* 0x000000ffe2e29210 */ /* 0x000fc40007ffe1ff */
[----:B------:R-:W-:Y:S01]  /*a680*/  ISETP.GT.U32.AND P1, PT, R0, R45, PT ;  /* 0x0000002d0000720c */ /* 0x000fe20003f24070 */
[----:B------:R-:W-:Y:S01]  /*a690*/  @!P4 IMAD.IADD R228, R228, 0x1, -R0 ;  /* 0x00000001e4e4c824 */ /* 0x000fe200078e0a00 */
[----:B------:R-:W-:Y:S01]  /*a6a0*/  ISETP.GT.U32.AND P5, PT, R0, R229, PT ;  /* 0x000000e50000720c */ /* 0x000fe20003fa4070 */
[----:B------:R-:W-:Y:S01]  /*a6b0*/  IMAD.HI.U32 R5, R3, R231, RZ ;  /* 0x000000e703057227 */ /* 0x000fe200078e00ff */
[----:B------:R-:W-:Y:S02]  /*a6c0*/  IADD3 R11, -R4, RZ, RZ ;  /* 0x000000ff040b7210 */ /* 0x000fe40007ffe1ff */
[C---:B------:R-:W-:Y:S01]  /*a6d0*/  ISETP.GT.U32.AND P4, PT, R0.reuse, R228, PT ;  /* 0x000000e40000720c */ /* 0x040fe20003f84070 */
[----:B------:R-:W-:Y:S01]  /*a6e0*/  IMAD.MOV R5, RZ, RZ, -R5 ;  /* 0x000000ffff057224 */ /* 0x000fe200078e0a05 */
[----:B------:R-:W-:Y:S01]  /*a6f0*/  IABS R232, R15 ;  /* 0x0000000f00e87213 */ /* 0x000fe20000000000 */
[----:B------:R-:W-:Y:S01]  /*a700*/  IMAD R230, R0, R11, R230 ;  /* 0x0000000b00e67224 */ /* 0x000fe200078e02e6 */
[----:B------:R-:W-:Y:S01]  /*a710*/  ISETP.GE.AND P0, PT, R18, RZ, PT ;  /* 0x000000ff1200720c */ /* 0x000fe20003f06270 */
[----:B------:R-:W-:Y:S01]  /*a720*/  IMAD R231, R0, R5, R231 ;  /* 0x0000000500e77224 */ /* 0x000fe200078e02e7 */
[----:B------:R-:W-:Y:S01]  /*a730*/  IADD3 R18, R6, 0xe2, RZ ;  /* 0x000000e206127810 */ /* 0x000fe20007ffe0ff */
[--C-:B------:R-:W-:Y:S01]  /*a740*/  @!P1 IMAD.IADD R45, R45, 0x1, -R0.reuse ;  /* 0x000000012d2d9824 */ /* 0x100fe200078e0a00 */
[----:B------:R-:W-:Y:S01]  /*a750*/  ISETP.GE.AND P1, PT, R16, RZ, PT ;  /* 0x000000ff1000720c */ /* 0x000fe20003f26270 */
[----:B------:R-:W-:Y:S01]  /*a760*/  VIADD R11, R6, 0xdf ;  /* 0x000000df060b7836 */ /* 0x000fe20000000000 */
[----:B------:R-:W-:Y:S01]  /*a770*/  @!P5 IADD3 R229, R229, -R0, RZ ;  /* 0x80000000e5e5d210 */ /* 0x000fe20007ffe0ff */
[----:B------:R-:W-:Y:S01]  /*a780*/  @!P6 IMAD.MOV R45, RZ, RZ, -R45 ;  /* 0x000000ffff2de224 */ /* 0x000fe200078e0a2d */
[----:B------:R-:W-:Y:S01]  /*a790*/  ISETP.GT.U32.AND P6, PT, R0, R231, PT ;  /* 0x000000e70000720c */ /* 0x000fe20003fc4070 */
[----:B------:R-:W-:Y:S01]  /*a7a0*/  @!P4 IMAD.IADD R228, R228, 0x1, -R0 ;  /* 0x00000001e4e4c824 */ /* 0x000fe200078e0a00 */
[C---:B------:R-:W-:Y:S01]  /*a7b0*/  ISETP.GT.U32.AND P4, PT, R0.reuse, R230, PT ;  /* 0x000000e60000720c */ /* 0x040fe20003f84070 */
[----:B------:R-:W-:Y:S01]  /*a7c0*/  @!P2 IMAD.MOV R225, RZ, RZ, -R225 ;  /* 0x000000ffffe1a224 */ /* 0x000fe200078e0ae1 */
[----:B------:R-:W-:Y:S01]  /*a7d0*/  ISETP.GT.U32.AND P5, PT, R0, R229, PT ;  /* 0x000000e50000720c */ /* 0x000fe20003fa4070 */
[----:B------:R-:W-:Y:S01]  /*a7e0*/  IMAD.HI.U32 R4, R3, R232, RZ ;  /* 0x000000e803047227 */ /* 0x000fe200078e00ff */
[----:B------:R-:W-:-:S02]  /*a7f0*/  ISETP.GE.AND P2, PT, R17, RZ, PT ;  /* 0x000000ff1100720c */ /* 0x000fc40003f46270 */
[----:B------:R-:W-:Y:S02]  /*a800*/  IABS R233, R11 ;  /* 0x0000000b00e97213 */ /* 0x000fe40000000000 */
[----:B------:R-:W-:Y:S02]  /*a810*/  IADD3 R5, -R4, RZ, RZ ;  /* 0x000000ff04057210 */ /* 0x000fe40007ffe1ff */
[----:B------:R-:W-:Y:S01]  /*a820*/  IADD3 R17, R6, 0xe1, RZ ;  /* 0x000000e106117810 */ /* 0x000fe20007ffe0ff */
[--C-:B------:R-:W-:Y:S02]  /*a830*/  @!P6 IMAD.IADD R231, R231, 0x1, -R0.reuse ;  /* 0x00000001e7e7e824 */ /* 0x100fe400078e0a00 */
[----:B------:R-:W-:Y:S01]  /*a840*/  @!P4 IMAD.IADD R230, R230, 0x1, -R0 ;  /* 0x00000001e6e6c824 */ /* 0x000fe200078e0a00 */
[----:B------:R-:W-:Y:S01]  /*a850*/  IABS R50, R17 ;  /* 0x0000001100327213 */ /* 0x000fe20000000000 */
[----:B------:R-:W-:Y:S01]  /*a860*/  IMAD.HI.U32 R4, R3, R233, RZ ;  /* 0x000000e903047227 */ /* 0x000fe200078e00ff */
[----:B------:R-:W-:-:S02]  /*a870*/  @!P5 IADD3 R229, R229, -R0, RZ ;  /* 0x80000000e5e5d210 */ /* 0x000fc40007ffe0ff */
[----:B------:R-:W-:Y:S01]  /*a880*/  ISETP.GT.U32.AND P4, PT, R0, R230, PT ;  /* 0x000000e60000720c */ /* 0x000fe20003f84070 */
[----:B------:R-:W-:Y:S01]  /*a890*/  IMAD.MOV R4, RZ, RZ, -R4 ;  /* 0x000000ffff047224 */ /* 0x000fe200078e0a04 */
[----:B------:R-:W-:Y:S01]  /*a8a0*/  ISETP.GE.AND P5, PT, R11, RZ, PT ;  /* 0x000000ff0b00720c */ /* 0x000fe20003fa6270 */
[----:B------:R-:W-:Y:S01]  /*a8b0*/  VIADD R11, R6, 0xe0 ;  /* 0x000000e0060b7836 */ /* 0x000fe20000000000 */
[C---:B------:R-:W-:Y:S01]  /*a8c0*/  ISETP.GT.U32.AND P6, PT, R0.reuse, R231, PT ;  /* 0x000000e70000720c */ /* 0x040fe20003fc4070 */
[C---:B------:R-:W-:Y:S01]  /*a8d0*/  IMAD R232, R0.reuse, R5, R232 ;  /* 0x0000000500e87224 */ /* 0x040fe200078e02e8 */
[----:B------:R-:W-:Y:S01]  /*a8e0*/  IABS R5, R18 ;  /* 0x0000001200057213 */ /* 0x000fe20000000000 */
[----:B------:R-:W-:Y:S01]  /*a8f0*/  @!P2 IMAD.MOV R228, RZ, RZ, -R228 ;  /* 0x000000ffffe4a224 */ /* 0x000fe200078e0ae4 */
[----:B------:R-:W-:Y:S01]  /*a900*/  IABS R234, R11 ;  /* 0x0000000b00ea7213 */ /* 0x000fe20000000000 */
[----:B------:R-:W-:Y:S01]  /*a910*/  IMAD R233, R0, R4, R233 ;  /* 0x0000000400e97224 */ /* 0x000fe200078e02e9 */
[----:B------:R-:W-:Y:S01]  /*a920*/  ISETP.GE.AND P2, PT, R15, RZ, PT ;  /* 0x000000ff0f00720c */ /* 0x000fe20003f46270 */
[----:B------:R-:W-:-:S04]  /*a930*/  IMAD.HI.U32 R16, R3, R50, RZ ;  /* 0x0000003203107227 */ /* 0x000fc800078e00ff */
[----:B------:R-:W-:-:S04]  /*a940*/  IMAD.HI.U32 R15, R3, R234, RZ ;  /* 0x000000ea030f7227 */ /* 0x000fc800078e00ff */
[--C-:B------:R-:W-:Y:S01]  /*a950*/  @!P4 IMAD.IADD R230, R230, 0x1, -R0.reuse ;  /* 0x00000001e6e6c824 */ /* 0x100fe200078e0a00 */
[C---:B------:R-:W-:Y:S01]  /*a960*/  ISETP.GT.U32.AND P4, PT, R0.reuse, R232, PT ;  /* 0x000000e80000720c */ /* 0x040fe20003f84070 */
[----:B------:R-:W-:Y:S01]  /*a970*/  @!P6 IMAD.IADD R231, R231, 0x1, -R0 ;  /* 0x00000001e7e7e824 */ /* 0x000fe200078e0a00 */
[----:B------:R-:W-:Y:S01]  /*a980*/  ISETP.GT.U32.AND P6, PT, R0, R233, PT ;  /* 0x000000e90000720c */ /* 0x000fe20003fc4070 */
[----:B------:R-:W-:Y:S01]  /*a990*/  IMAD.MOV R19, RZ, RZ, -R16 ;  /* 0x000000ffff137224 */ /* 0x000fe200078e0a10 */
[----:B------:R-:W-:Y:S01]  /*a9a0*/  IADD3 R15, -R15, RZ, RZ ;  /* 0x000000ff0f0f7210 */ /* 0x000fe20007ffe1ff */
[C---:B------:R-:W-:Y:S01]  /*a9b0*/  VIADD R4, R6.reuse, 0xe3 ;  /* 0x000000e306047836 */ /* 0x040fe20000000000 */
[----:B------:R-:W-:Y:S01]  /*a9c0*/  IADD3 R16, R6, 0xe4, RZ ;  /* 0x000000e406107810 */ /* 0x000fe20007ffe0ff */
[C---:B------:R-:W-:Y:S02]  /*a9d0*/  IMAD R50, R0.reuse, R19, R50 ;  /* 0x0000001300327224 */ /* 0x040fe400078e0232 */
[----:B------:R-:W-:Y:S01]  /*a9e0*/  IMAD R234, R0, R15, R234 ;  /* 0x0000000f00ea7224 */ /* 0x000fe200078e02ea */
[----:B------:R-:W-:Y:S01]  /*a9f0*/  IABS R25, R4 ;  /* 0x0000000400197213 */ /* 0x000fe20000000000 */
[----:B------:R-:W-:Y:S01]  /*aa00*/  IMAD.HI.U32 R19, R3, R5, RZ ;  /* 0x0000000503137227 */ /* 0x000fe200078e00ff */
[----:B------:R-:W-:-:S03]  /*aa10*/  IABS R24, R16 ;  /* 0x0000001000187213 */ /* 0x000fc60000000000 */
[--C-:B------:R-:W-:Y:S01]  /*aa20*/  @!P4 IMAD.IADD R232, R232, 0x1, -R0.reuse ;  /* 0x00000001e8e8c824 */ /* 0x100fe200078e0a00 */
[C---:B------:R-:W-:Y:S01]  /*aa30*/  ISETP.GT.U32.AND P4, PT, R0.reuse, R234, PT ;  /* 0x000000ea0000720c */ /* 0x040fe20003f84070 */
[----:B------:R-:W-:Y:S01]  /*aa40*/  @!P6 IMAD.IADD R233, R233, 0x1, -R0 ;  /* 0x00000001e9e9e824 */ /* 0x000fe200078e0a00 */
[----:B------:R-:W-:Y:S01]  /*aa50*/  ISETP.GT.U32.AND P6, PT, R0, R50, PT ;  /* 0x000000320000720c */ /* 0x000fe20003fc4070 */
[----:B------:R-:W-:Y:S01]  /*aa60*/  IMAD.HI.U32 R20, R3, R25, RZ ;  /* 0x0000001903147227 */ /* 0x000fe200078e00ff */
[----:B------:R-:W-:-:S03]  /*aa70*/  IADD3 R19, -R19, RZ, RZ ;  /* 0x000000ff13137210 */ /* 0x000fc60007ffe1ff */
[----:B------:R-:W-:Y:S02]  /*aa80*/  IMAD.MOV R20, RZ, RZ, -R20 ;  /* 0x000000ffff147224 */ /* 0x000fe400078e0a14 */
[----:B------:R-:W-:Y:S01]  /*aa90*/  @!P0 IMAD.MOV R229, RZ, RZ, -R229 ;  /* 0x000000ffffe58224 */ /* 0x000fe200078e0ae5 */
[C---:B------:R-:W-:Y:S01]  /*aaa0*/  ISETP.GT.U32.AND P0, PT, R0.reuse, R233, PT ;  /* 0x000000e90000720c */ /* 0x040fe20003f04070 */
[----:B------:R-:W-:Y:S02]  /*aab0*/  IMAD R25, R0, R20, R25 ;  /* 0x0000001400197224 */ /* 0x000fe400078e0219 */
[----:B------:R-:W-:Y:S01]  /*aac0*/  @!P4 IADD3 R234, R234, -R0, RZ ;  /* 0x80000000eaeac210 */ /* 0x000fe20007ffe0ff */
[----:B------:R-:W-:Y:S01]  /*aad0*/  IMAD.HI.U32 R20, R3, R24, RZ ;  /* 0x0000001803147227 */ /* 0x000fe200078e00ff */
[----:B------:R-:W-:Y:S02]  /*aae0*/  @!P6 IADD3 R50, R50, -R0, RZ ;  /* 0x800000003232e210 */ /* 0x000fe40007ffe0ff */
[C---:B------:R-:W-:Y:S01]  /*aaf0*/  ISETP.GT.U32.AND P6, PT, R0.reuse, R234, PT ;  /* 0x000000ea0000720c */ /* 0x040fe20003fc4070 */
[----:B------:R-:W-:Y:S01]  /*ab00*/  IMAD.MOV R21, RZ, RZ, -R20 ;  /* 0x000000ffff157224 */ /* 0x000fe200078e0a14 */
[C---:B------:R-:W-:Y:S01]  /*ab10*/  ISETP.GT.U32.AND P4, PT, R0.reuse, R232, PT ;  /* 0x000000e80000720c */ /* 0x040fe20003f84070 */
[----:B------:R-:W-:Y:S01]  /*ab20*/  @!P3 IMAD.MOV R230, RZ, RZ, -R230 ;  /* 0x000000ffffe6b224 */ /* 0x000fe200078e0ae6 */
[C---:B------:R-:W-:Y:S01]  /*ab30*/  ISETP.GT.U32.AND P3, PT, R0.reuse, R50, PT ;  /* 0x000000320000720c */ /* 0x040fe20003f64070 */
[----:B------:R-:W-:-:S02]  /*ab40*/  IMAD R24, R0, R21, R24 ;  /* 0x0000001500187224 */ /* 0x000fc400078e0218 */
[----:B------:R-:W-:Y:S02]  /*ab50*/  IMAD R5, R0, R19, R5 ;  /* 0x0000001300057224 */ /* 0x000fe400078e0205 */
[----:B------:R-:W-:Y:S02]  /*ab60*/  VIADD R15, R6, 0xe5 ;  /* 0x000000e5060f7836 */ /* 0x000fe40000000000 */
[----:B------:R-:W-:Y:S01]  /*ab70*/  @!P1 IMAD.MOV R231, RZ, RZ, -R231 ;  /* 0x000000ffffe79224 */ /* 0x000fe200078e0ae7 */
[----:B------:R-:W-:Y:S01]  /*ab80*/  ISETP.GT.U32.AND P1, PT, R0, R5, PT ;  /* 0x000000050000720c */ /* 0x000fe20003f24070 */
[--C-:B------:R-:W-:Y:S01]  /*ab90*/  @!P0 IMAD.IADD R233, R233, 0x1, -R0.reuse ;  /* 0x00000001e9e98824 */ /* 0x100fe200078e0a00 */
[----:B------:R-:W-:Y:S02]  /*aba0*/  @!P6 IADD3 R234, R234, -R0, RZ ;  /* 0x80000000eaeae210 */ /* 0x000fe40007ffe0ff */
[----:B------:R-:W-:Y:S01]  /*abb0*/  ISETP.GT.U32.AND P6, PT, R0, R24, PT ;  /* 0x000000180000720c */ /* 0x000fe20003fc4070 */
[----:B------:R-:W-:Y:S01]  /*abc0*/  @!P3 IMAD.IADD R50, R50, 0x1, -R0 ;  /* 0x000000013232b824 */ /* 0x000fe200078e0a00 */
[----:B------:R-:W-:Y:S01]  /*abd0*/  @!P4 IADD3 R232, R232, -R0, RZ ;  /* 0x80000000e8e8c210 */ /* 0x000fe20007ffe0ff */
[----:B------:R-:W-:Y:S01]  /*abe0*/  @!P5 IMAD.MOV R233, RZ, RZ, -R233 ;  /* 0x000000ffffe9d224 */ /* 0x000fe200078e0ae9 */
[----:B------:R-:W-:-:S02]  /*abf0*/  ISETP.GT.U32.AND P4, PT, R0, R25, PT ;  /* 0x000000190000720c */ /* 0x000fc40003f84070 */
[----:B------:R-:W-:Y:S01]  /*ac00*/  ISETP.GE.AND P0, PT, R11, RZ, PT ;  /* 0x000000ff0b00720c */ /* 0x000fe20003f06270 */
[----:B------:R-:W-:Y:S01]  /*ac10*/  VIADD R11, R6, 0xe6 ;  /* 0x000000e6060b7836 */ /* 0x000fe20000000000 */
[----:B------:R-:W-:Y:S01]  /*ac20*/  IABS R19, R15 ;  /* 0x0000000f00137213 */ /* 0x000fe20000000000 */
[----:B------:R-:W-:Y:S01]  /*ac30*/  @!P2 IMAD.MOV R232, RZ, RZ, -R232 ;  /* 0x000000ffffe8a224 */ /* 0x000fe200078e0ae8 */
[----:B------:R-:W-:Y:S02]  /*ac40*/  ISETP.GE.AND P3, PT, R17, RZ, PT ;  /* 0x000000ff1100720c */ /* 0x000fe40003f66270 */
[----:B------:R-:W-:Y:S01]  /*ac50*/  IABS R22, R11 ;  /* 0x0000000b00167213 */ /* 0x000fe20000000000 */
[----:B------:R-:W-:Y:S01]  /*ac60*/  IMAD.HI.U32 R20, R3, R19, RZ ;  /* 0x0000001303147227 */ /* 0x000fe200078e00ff */
[-C--:B------:R-:W-:Y:S02]  /*ac70*/  @!P6 IADD3 R24, R24, -R0.reuse, RZ ;  /* 0x800000001818e210 */ /* 0x080fe40007ffe0ff */
[----:B------:R-:W-:Y:S01]  /*ac80*/  @!P1 IADD3 R5, R5, -R0, RZ ;  /* 0x8000000005059210 */ /* 0x000fe20007ffe0ff */
[----:B------:R-:W-:Y:S01]  /*ac90*/  @!P4 IMAD.IADD R25, R25, 0x1, -R0 ;  /* 0x000000011919c824 */ /* 0x000fe200078e0a00 */
[----:B------:R-:W-:Y:S01]  /*aca0*/  ISETP.GT.U32.AND P6, PT, R0, R24, PT ;  /* 0x000000180000720c */ /* 0x000fe20003fc4070 */
[----:B------:R-:W-:Y:S01]  /*acb0*/  IMAD.MOV R20, RZ, RZ, -R20 ;  /* 0x000000ffff147224 */ /* 0x000fe200078e0a14 */
[----:B------:R-:W-:Y:S01]  /*acc0*/  ISETP.GE.AND P4, PT, R4, RZ, PT ;  /* 0x000000ff0400720c */ /* 0x000fe20003f86270 */
[----:B------:R-:W-:Y:S01]  /*acd0*/  IMAD.HI.U32 R17, R3, R22, RZ ;  /* 0x0000001603117227 */ /* 0x000fe200078e00ff */
[----:B------:R-:W-:-:S02]  /*ace0*/  ISETP.GT.U32.AND P5, PT, R0, R25, PT ;  /* 0x000000190000720c */ /* 0x000fc40003fa4070 */
[C---:B------:R-:W-:Y:S01]  /*acf0*/  ISETP.GT.U32.AND P2, PT, R0.reuse, R5, PT ;  /* 0x000000050000720c */ /* 0x040fe20003f44070 */
[----:B------:R-:W-:Y:S01]  /*ad00*/  IMAD R23, R0, R20, R19 ;  /* 0x0000001400177224 */ /* 0x000fe200078e0213 */
[----:B------:R-:W-:Y:S01]  /*ad10*/  @!P0 IADD3 R234, -R234, RZ, RZ ;  /* 0x000000ffeaea8210 */ /* 0x000fe20007ffe1ff */
[----:B------:R-:W-:Y:S01]  /*ad20*/  VIADD R4, R6, 0xe7 ;  /* 0x000000e706047836 */ /* 0x000fe20000000000 */
[----:B------:R-:W-:Y:S01]  /*ad30*/  ISETP.GE.AND P0, PT, R16, RZ, PT ;  /* 0x000000ff1000720c */ /* 0x000fe20003f06270 */
[----:B------:R-:W-:Y:S01]  /*ad40*/  IMAD.MOV R19, RZ, RZ, -R17 ;  /* 0x000000ffff137224 */ /* 0x000fe200078e0a11 */
[----:B------:R-:W-:Y:S01]  /*ad50*/  ISETP.GE.AND P1, PT, R18, RZ, PT ;  /* 0x000000ff1200720c */ /* 0x000fe20003f26270 */
[----:B------:R-:W-:Y:S01]  /*ad60*/  @!P3 IMAD.MOV R50, RZ, RZ, -R50 ;  /* 0x000000ffff32b224 */ /* 0x000fe200078e0a32 */
[----:B------:R-:W-:Y:S01]  /*ad70*/  IABS R16, R4 ;  /* 0x0000000400107213 */ /* 0x000fe20000000000 */
[C---:B------:R-:W-:Y:S01]  /*ad80*/  IMAD R22, R0.reuse, R19, R22 ;  /* 0x0000001300167224 */ /* 0x040fe200078e0216 */
[----:B------:R-:W-:Y:S01]  /*ad90*/  ISETP.GT.U32.AND P3, PT, R0, R23, PT ;  /* 0x000000170000720c */ /* 0x000fe20003f64070 */
[--C-:B------:R-:W-:Y:S01]  /*ada0*/  @!P5 IMAD.IADD R25, R25, 0x1, -R0.reuse ;  /* 0x000000011919d824 */ /* 0x100fe200078e0a00 */
[----:B------:R-:W-:Y:S01]  /*adb0*/  MOV R17, R16 ;  /* 0x0000001000117202 */ /* 0x000fe20000000f00 */
[----:B------:R-:W-:Y:S01]  /*adc0*/  VIADD R16, R6, 0xe8 ;  /* 0x000000e806107836 */ /* 0x000fe20000000000 */
[----:B------:R-:W-:Y:S01]  /*add0*/  @!P6 IADD3 R24, R24, -R0, RZ ;  /* 0x800000001818e210 */ /* 0x000fe20007ffe0ff */
[----:B------:R-:W-:Y:S01]  /*ade0*/  @!P2 IMAD.IADD R5, R5, 0x1, -R0 ;  /* 0x000000010505a824 */ /* 0x000fe200078e0a00 */
[----:B------:R-:W-:Y:S01]  /*adf0*/  ISETP.GT.U32.AND P6, PT, R0, R22, PT ;  /* 0x000000160000720c */ /* 0x000fe20003fc4070 */
[----:B------:R-:W-:Y:S01]  /*ae00*/  IMAD.MOV.U32 R10, RZ, RZ, R25 ;  /* 0x000000ffff0a7224 */ /* 0x000fe200078e0019 */
[----:B------:R-:W-:Y:S01]  /*ae10*/  ISETP.GE.AND P5, PT, R11, RZ, PT ;  /* 0x000000ff0b00720c */ /* 0x000fe20003fa6270 */
[----:B------:R-:W-:Y:S01]  /*ae20*/  IMAD.HI.U32 R11, R3, R17, RZ ;  /* 0x00000011030b7227 */ /* 0x000fe200078e00ff */
[----:B------:R-:W-:-:S02]  /*ae30*/  ISETP.GE.AND P2, PT, R15, RZ, PT ;  /* 0x000000ff0f00720c */ /* 0x000fc40003f46270 */
[----:B------:R-:W-:Y:S01]  /*ae40*/  IADD3 R15, R6, 0xe9, RZ ;  /* 0x000000e9060f7810 */ /* 0x000fe20007ffe0ff */
[----:B------:R-:W-:Y:S01]  /*ae50*/  @!P3 IMAD.IADD R23, R23, 0x1, -R0 ;  /* 0x000000011717b824 */ /* 0x000fe200078e0a00 */
[----:B------:R-:W-:Y:S01]  /*ae60*/  IADD3 R11, -R11, RZ, RZ ;  /* 0x000000ff0b0b7210 */ /* 0x000fe20007ffe1ff */
[----:B------:R-:W-:Y:S01]  /*ae70*/  IMAD.MOV.U32 R12, RZ, RZ, R5 ;  /* 0x000000ffff0c7224 */ /* 0x000fe200078e0005 */
[----:B------:R-:W-:Y:S01]  /*ae80*/  ISETP.GE.AND P3, PT, R4, RZ, PT ;  /* 0x000000ff0400720c */ /* 0x000fe20003f66270 */
[----:B------:R-:W-:Y:S01]  /*ae90*/  @!P4 IMAD.MOV R10, RZ, RZ, -R10 ;  /* 0x000000ffff0ac224 */ /* 0x000fe200078e0a0a */
[----:B------:R-:W-:Y:S01]  /*aea0*/  IABS R4, R16 ;  /* 0x0000001000047213 */ /* 0x000fe20000000000 */
[----:B------:R-:W-:Y:S01]  /*aeb0*/  @!P6 IMAD.IADD R22, R22, 0x1, -R0 ;  /* 0x000000011616e824 */ /* 0x000fe200078e0a00 */
[----:B------:R-:W-:Y:S01]  /*aec0*/  IABS R19, R15 ;  /* 0x0000000f00137213 */ /* 0x000fe20000000000 */
[----:B------:R-:W-:Y:S01]  /*aed0*/  @!P1 IMAD.MOV R12, RZ, RZ, -R12 ;  /* 0x000000ffff0c9224 */ /* 0x000fe200078e0a0c */
[C---:B------:R-:W-:Y:S01]  /*aee0*/  ISETP.GT.U32.AND P1, PT, R0.reuse, R23, PT ;  /* 0x000000170000720c */ /* 0x040fe20003f24070 */
[C---:B------:R-:W-:Y:S01]  /*aef0*/  IMAD R5, R0.reuse, R11, R17 ;  /* 0x0000000b00057224 */ /* 0x040fe200078e0211 */
[----:B------:R-:W-:Y:S01]  /*af00*/  ISETP.GT.U32.AND P6, PT, R0, R22, PT ;  /* 0x000000160000720c */ /* 0x000fe20003fc4070 */
[----:B------:R-:W-:Y:S01]  /*af10*/  IMAD.MOV.U32 R17, RZ, RZ, R4 ;  /* 0x000000ffff117224 */ /* 0x000fe200078e0004 */
[C---:B------:R-:W-:Y:S01]  /*af20*/  IADD3 R18, R6.reuse, 0xeb, RZ ;  /* 0x000000eb06127810 */ /* 0x040fe20007ffe0ff */
[----:B------:R-:W-:Y:S01]  /*af30*/  VIADD R4, R6, 0xea ;  /* 0x000000ea06047836 */ /* 0x000fe20000000000 */
[----:B------:R-:W-:Y:S01]  /*af40*/  STL [R1+0x12c], R12 ;  /* 0x00012c0c01007387 */ /* 0x000fe20000100800 */
[----:B------:R-:W-:Y:S01]  /*af50*/  IMAD.HI.U32 R11, R3, R17, RZ ;  /* 0x00000011030b7227 */ /* 0x000fe200078e00ff */
[----:B------:R-:W-:-:S02]  /*af60*/  IABS R20, R18 ;  /* 0x0000001200147213 */ /* 0x000fc40000000000 */
[----:B------:R-:W-:Y:S01]  /*af70*/  IABS R21, R4 ;  /* 0x0000000400157213 */ /* 0x000fe20000000000 */
[----:B------:R-:W-:Y:S01]  /*af80*/  IMAD.MOV R11, RZ, RZ, -R11 ;  /* 0x000000ffff0b7224 */ /* 0x000fe200078e0a0b */
[----:B------:R1:W-:Y:S01]  /*af90*/  STL [R1+0x2d0], R10 ;  /* 0x0002d00a01007387 */ /* 0x0003e20000100800 */
[----:B------:R-:W-:Y:S01]  /*afa0*/  @!P1 IADD3 R23, R23, -R0, RZ ;  /* 0x8000000017179210 */ /* 0x000fe20007ffe0ff */
[----:B------:R-:W-:Y:S01]  /*afb0*/  IMAD.HI.U32 R28, R3, R19, RZ ;  /* 0x00000013031c7227 */ /* 0x000fe200078e00ff */
[----:B------:R-:W-:Y:S02]  /*afc0*/  ISETP.GT.U32.AND P1, PT, R0, R5, PT ;  /* 0x000000050000720c */ /* 0x000fe40003f24070 */
[----:B------:R-:W-:Y:S01]  /*afd0*/  IADD3 R25, R6, 0x106, RZ ;  /* 0x0000010606197810 */ /* 0x000fe20007ffe0ff */
[----:B------:R-:W-:Y:S01]  /*afe0*/  IMAD R17, R0, R11, R17 ;  /* 0x0000000b00117224 */ /* 0x000fe200078e0211 */
[----:B------:R-:W-:Y:S01]  /*aff0*/  IADD3 R28, -R28, RZ, RZ ;  /* 0x000000ff1c1c7210 */ /* 0x000fe20007ffe1ff */
[----:B------:R-:W-:-:S02]  /*b000*/  @!P6 IMAD.IADD R22, R22, 0x1, -R0 ;  /* 0x000000011616e824 */ /* 0x000fc400078e0a00 */
[C---:B------:R-:W-:Y:S01]  /*b010*/  IMAD.HI.U32 R27, R3.reuse, R21, RZ ;  /* 0x00000015031b7227 */ /* 0x040fe200078e00ff */
[----:B------:R-:W-:Y:S02]  /*b020*/  ISETP.GT.U32.AND P6, PT, R0, R17, PT ;  /* 0x000000110000720c */ /* 0x000fe40003fc4070 */
[----:B-1----:R-:W-:Y:S01]  /*b030*/  MOV R10, R23 ;  /* 0x00000017000a7202 */ /* 0x002fe20000000f00 */
[----:B------:R-:W-:Y:S02]  /*b040*/  IMAD.HI.U32 R26, R3, R20, RZ ;  /* 0x00000014031a7227 */ /* 0x000fe400078e00ff */
[----:B------:R-:W-:Y:S02]  /*b050*/  @!P1 IADD3 R5, R5, -R0, RZ ;  /* 0x8000000005059210 */ /* 0x000fe40007ffe0ff */
[----:B------:R-:W-:Y:S01]  /*b060*/  ISETP.GE.AND P1, PT, R16, RZ, PT ;  /* 0x000000ff1000720c */ /* 0x000fe20003f26270 */
[----:B------:R-:W-:Y:S02]  /*b070*/  IMAD.MOV.U32 R9, RZ, RZ, R24 ;  /* 0x000000ffff097224 */ /* 0x000fe400078e0018 */
[----:B------:R-:W-:-:S02]  /*b080*/  IMAD.MOV R27, RZ, RZ, -R27 ;  /* 0x000000ffff1b7224 */ /* 0x000fc400078e0a1b */
[C---:B------:R-:W-:Y:S01]  /*b090*/  IMAD R16, R0.reuse, R28, R19 ;  /* 0x0000001c00107224 */ /* 0x040fe200078e0213 */
[----:B------:R-:W-:Y:S01]  /*b0a0*/  @!P6 IADD3 R17, R17, -R0, RZ ;  /* 0x800000001111e210 */ /* 0x000fe20007ffe0ff */
[----:B------:R-:W-:Y:S01]  /*b0b0*/  IMAD.MOV R26, RZ, RZ, -R26 ;  /* 0x000000ffff1a7224 */ /* 0x000fe200078e0a1a */
[C---:B------:R-:W-:Y:S01]  /*b0c0*/  ISETP.GT.U32.AND P6, PT, R0.reuse, R5, PT ;  /* 0x000000050000720c */ /* 0x040fe20003fc4070 */
[----:B------:R-:W-:Y:S01]  /*b0d0*/  @!P0 IMAD.MOV R9, RZ, RZ, -R9 ;  /* 0x000000ffff098224 */ /* 0x000fe200078e0a09 */
[C---:B------:R-:W-:Y:S01]  /*b0e0*/  ISETP.GT.U32.AND P0, PT, R0.reuse, R16, PT ;  /* 0x000000100000720c */ /* 0x040fe20003f04070 */
[C---:B------:R-:W-:Y:S01]  /*b0f0*/  IMAD R21, R0.reuse, R27, R21 ;  /* 0x0000001b00157224 */ /* 0x040fe200078e0215 */
[C---:B------:R-:W-:Y:S01]  /*b100*/  ISETP.GT.U32.AND P4, PT, R0.reuse, R17, PT ;  /* 0x000000110000720c */ /* 0x040fe20003f84070 */
[C---:B------:R-:W-:Y:S01]  /*b110*/  IMAD R20, R0.reuse, R26, R20 ;  /* 0x0000001a00147224 */ /* 0x040fe200078e0214 */
[----:B------:R1:W-:Y:S01]  /*b120*/  STL [R1+0x40c], R9 ;  /* 0x00040c0901007387 */ /* 0x0003e20000100800 */
[----:B------:R-:W-:Y:S01]  /*b130*/  @!P2 IMAD.MOV R10, RZ, RZ, -R10 ;  /* 0x000000ffff0aa224 */ /* 0x000fe200078e0a0a */
[----:B------:R-:W-:Y:S01]  /*b140*/  ISETP.GT.U32.AND P2, PT, R0, R21, PT ;  /* 0x000000150000720c */ /* 0x000fe20003f44070 */
[----:B------:R-:W-:-:S03]  /*b150*/  VIADD R11, R6, 0xec ;  /* 0x000000ec060b7836 */ /* 0x000fc60000000000 */
[----:B------:R-:W-:Y:S01]  /*b160*/  STL [R1+0x4c0], R10 ;  /* 0x0004c00a01007387 */ /* 0x000fe20000100800 */
[----:B------:R-:W-:Y:S02]  /*b170*/  @!P6 IADD3 R5, R5, -R0, RZ ;  /* 0x800000000505e210 */ /* 0x000fe40007ffe0ff */
[----:B------:R-:W-:Y:S01]  /*b180*/  ISETP.GT.U32.AND P6, PT, R0, R20, PT ;  /* 0x000000140000720c */ /* 0x000fe20003fc4070 */
[----:B-1----:R-:W-:Y:S01]  /*b190*/  IMAD.MOV.U32 R9, RZ, RZ, R22 ;  /* 0x000000ffff097224 */ /* 0x002fe200078e0016 */
[----:B------:R-:W-:Y:S01]  /*b1a0*/  IABS R19, R11 ;  /* 0x0000000b00137213 */ /* 0x000fe20000000000 */
[--C-:B------:R-:W-:Y:S01]  /*b1b0*/  @!P0 IMAD.IADD R16, R16, 0x1, -R0.reuse ;  /* 0x0000000110108824 */ /* 0x100fe200078e0a00 */
[----:B------:R-:W-:Y:S01]  /*b1c0*/  ISETP.GE.AND P0, PT, R18, RZ, PT ;  /* 0x000000ff1200720c */ /* 0x000fe20003f06270 */
[----:B------:R-:W-:Y:S01]  /*b1d0*/  @!P4 IMAD.IADD R17, R17, 0x1, -R0 ;  /* 0x000000011111c824 */ /* 0x000fe200078e0a00 */
[----:B------:R-:W-:Y:S01]  /*b1e0*/  @!P5 IADD3 R9, -R9, RZ, RZ ;  /* 0x000000ff0909d210 */ /* 0x000fe20007ffe1ff */
[----:B------:R-:W-:Y:S01]  /*b1f0*/  IMAD.HI.U32 R22, R3, R19, RZ ;  /* 0x0000001303167227 */ /* 0x000fe200078e00ff */
[----:B------:R-:W-:-:S02]  /*b200*/  ISETP.GE.AND P5, PT, R15, RZ, PT ;  /* 0x000000ff0f00720c */ /* 0x000fc40003fa6270 */
[----:B------:R-:W-:Y:S01]  /*b210*/  ISETP.GE.AND P4, PT, R4, RZ, PT ;  /* 0x000000ff0400720c */ /* 0x000fe20003f86270 */
[----:B------:R-:W-:Y:S01]  /*b220*/  VIADD R15, R6, 0xed ;  /* 0x000000ed060f7836 */ /* 0x000fe20000000000 */
[----:B------:R1:W-:Y:S01]  /*b230*/  STL [R1+0x4cc], R9 ;  /* 0x0004cc0901007387 */ /* 0x0003e20000100800 */
[--C-:B------:R-:W-:Y:S01]  /*b240*/  @!P2 IMAD.IADD R21, R21, 0x1, -R0.reuse ;  /* 0x000000011515a824 */ /* 0x100fe200078e0a00 */
[----:B------:R-:W-:Y:S01]  /*b250*/  ISETP.GT.U32.AND P2, PT, R0, R16, PT ;  /* 0x000000100000720c */ /* 0x000fe20003f44070 */
[----:B------:R-:W-:Y:S01]  /*b260*/  @!P6 IMAD.IADD R20, R20, 0x1, -R0 ;  /* 0x000000011414e824 */ /* 0x000fe200078e0a00 */
[----:B------:R-:W-:Y:S01]  /*b270*/  IABS R23, R15 ;  /* 0x0000000f00177213 */ /* 0x000fe20000000000 */
[----:B------:R-:W-:-:S03]  /*b280*/  IMAD.MOV R22, RZ, RZ, -R22 ;  /* 0x000000ffff167224 */ /* 0x000fc600078e0a16 */
[----:B------:R-:W-:Y:S01]  /*b290*/  MOV R18, R23 ;  /* 0x0000001700127202 */ /* 0x000fe20000000f00 */
[C---:B------:R-:W-:Y:S01]  /*b2a0*/  IMAD R4, R0.reuse, R22, R19 ;  /* 0x0000001600047224 */ /* 0x040fe200078e0213 */
[----:B------:R-:W-:Y:S01]  /*b2b0*/  ISETP.GT.U32.AND P6, PT, R0, R20, PT ;  /* 0x000000140000720c */ /* 0x000fe20003fc4070 */
[----:B-1----:R-:W-:Y:S01]  /*b2c0*/  IMAD.MOV.U32 R9, RZ, RZ, R5 ;  /* 0x000000ffff097224 */ /* 0x002fe200078e0005 */
[----:B------:R-:W-:Y:S01]  /*b2d0*/  IADD3 R5, R6, 0xee, RZ ;  /* 0x000000ee06057810 */ /* 0x000fe20007ffe0ff */
[----:B------:R-:W-:Y:S02]  /*b2e0*/  IMAD.HI.U32 R19, R3, R18, RZ ;  /* 0x0000001203137227 */ /* 0x000fe400078e00ff */
[-C--:B------:R-:W-:Y:S02]  /*b2f0*/  @!P2 IADD3 R16, R16, -R0.reuse, RZ ;  /* 0x800000001010a210 */ /* 0x080fe40007ffe0ff */
[----:B------:R-:W-:Y:S01]  /*b300*/  @!P3 IMAD.MOV R9, RZ, RZ, -R9 ;  /* 0x000000ffff09b224 */ /* 0x000fe200078e0a09 */
[----:B------:R-:W-:Y:S01]  /*b310*/  ISETP.GE.AND P2, PT, R11, RZ, PT ;  /* 0x000000ff0b00720c */ /* 0x000fe20003f46270 */
[----:B------:R-:W-:Y:S01]  /*b320*/  IMAD.MOV R19, RZ, RZ, -R19 ;  /* 0x000000ffff137224 */ /* 0x000fe200078e0a13 */
[C---:B------:R-:W-:Y:S01]  /*b330*/  ISETP.GT.U32.AND P3, PT, R0.reuse, R21, PT ;  /* 0x000000150000720c */ /* 0x040fe20003f64070 */
[----:B------:R-:W-:Y:S01]  /*b340*/  IMAD.MOV.U32 R10, RZ, RZ, R16 ;  /* 0x000000ffff0a7224 */ /* 0x000fe200078e0010 */
[----:B------:R1:W-:Y:S01]  /*b350*/  STL [R1+0x4ec], R9 ;  /* 0x0004ec0901007387 */ /* 0x0003e20000100800 */
[----:B------:R-:W-:Y:S01]  /*b360*/  IMAD R11, R0, R19, R18 ;  /* 0x00000013000b7224 */ /* 0x000fe200078e0212 */
[----:B------:R-:W-:Y:S01]  /*b370*/  @!P6 IADD3 R20, R20, -R0, RZ ;  /* 0x800000001414e210 */ /* 0x000fe20007ffe0ff */
[----:B------:R-:W-:Y:S01]  /*b380*/  @!P5 IMAD.MOV R10, RZ, RZ, -R10 ;  /* 0x000000ffff0ad224 */ /* 0x000fe200078e0a0a */
[----:B------:R-:W-:-:S02]  /*b390*/  IABS R23, R5 ;  /* 0x0000000500177213 */ /* 0x000fc40000000000 */
[----:B------:R-:W-:-:S03]  /*b3a0*/  ISETP.GT.U32.AND P6, PT, R0, R11, PT ;  /* 0x0000000b0000720c */ /* 0x000fc60003fc4070 */
[----:B------:R-:W-:Y:S01]  /*b3b0*/  IMAD.HI.U32 R18, R3, R23, RZ ;  /* 0x0000001703127227 */ /* 0x000fe200078e00ff */
[----:B-1----:R-:W-:-:S03]  /*b3c0*/  MOV R9, R17 ;  /* 0x0000001100097202 */ /* 0x002fc60000000f00 */
[----:B------:R-:W-:Y:S02]  /*b3d0*/  VIADD R17, R6, 0xef ;  /* 0x000000ef06117836 */ /* 0x000fe40000000000 */
[----:B------:R-:W-:Y:S01]  /*b3e0*/  @!P1 IMAD.MOV R9, RZ, RZ, -R9 ;  /* 0x000000ffff099224 */ /* 0x000fe200078e0a09 */
[----:B------:R-:W-:Y:S01]  /*b3f0*/  ISETP.GT.U32.AND P1, PT, R0, R4, PT ;  /* 0x000000040000720c */ /* 0x000fe20003f24070 */
[----:B------:R-:W-:Y:S01]  /*b400*/  @!P3 IMAD.IADD R21, R21, 0x1, -R0 ;  /* 0x000000011515b824 */ /* 0x000fe200078e0a00 */
[----:B------:R-:W-:Y:S01]  /*b410*/  IABS R24, R17 ;  /* 0x0000001100187213 */ /* 0x000fe20000000000 */
[----:B------:R-:W-:Y:S01]  /*b420*/  IMAD.MOV R18, RZ, RZ, -R18 ;  /* 0x000000ffff127224 */ /* 0x000fe200078e0a12 */
[----:B------:R-:W-:Y:S01]  /*b430*/  @!P6 IADD3 R11, R11, -R0, RZ ;  /* 0x800000000b0be210 */ /* 0x000fe20007ffe0ff */
[----:B------:R1:W-:Y:S01]  /*b440*/  STL [R1+0x570], R9 ;  /* 0x0005700901007387 */ /* 0x0003e20000100800 */
[----:B------:R-:W-:Y:S01]  /*b450*/  ISETP.GE.AND P3, PT, R15, RZ, PT ;  /* 0x000000ff0f00720c */ /* 0x000fe20003f66270 */
[----:B------:R-:W-:Y:S01]  /*b460*/  IMAD.HI.U32 R16, R3, R24, RZ ;  /* 0x0000001803107227 */ /* 0x000fe200078e00ff */
[----:B------:R-:W-:Y:S01]  /*b470*/  IADD3 R15, R6, 0xf0, RZ ;  /* 0x000000f0060f7810 */ /* 0x000fe20007ffe0ff */
[----:B------:R-:W-:Y:S02]  /*b480*/  STL [R1+0x584], R10 ;  /* 0x0005840a01007387 */ /* 0x000fe40000100800 */
[----:B------:R-:W-:Y:S01]  /*b490*/  IMAD R23, R0, R18, R23 ;  /* 0x0000001200177224 */ /* 0x000fe200078e0217 */
[----:B------:R-:W-:Y:S01]  /*b4a0*/  IADD3 R16, -R16, RZ, RZ ;  /* 0x000000ff10107210 */ /* 0x000fe20007ffe1ff */
[----:B------:R-:W-:Y:S01]  /*b4b0*/  @!P1 IMAD.IADD R4, R4, 0x1, -R0 ;  /* 0x0000000104049824 */ /* 0x000fe200078e0a00 */
[----:B------:R-:W-:Y:S01]  /*b4c0*/  ISETP.GE.AND P1, PT, R5, RZ, PT ;  /* 0x000000ff0500720c */ /* 0x000fe20003f26270 */
[----:B-1----:R-:W-:Y:S01]  /*b4d0*/  IMAD.MOV.U32 R9, RZ, RZ, R21 ;  /* 0x000000ffff097224 */ /* 0x002fe200078e0015 */
[C---:B------:R-:W-:Y:S01]  /*b4e0*/  ISETP.GT.U32.AND P5, PT, R0.reuse, R23, PT ;  /* 0x000000170000720c */ /* 0x040fe20003fa4070 */
[C---:B------:R-:W-:Y:S01]  /*b4f0*/  IMAD R24, R0.reuse, R16, R24 ;  /* 0x0000001000187224 */ /* 0x040fe200078e0218 */
[C---:B------:R-:W-:Y:S01]  /*b500*/  ISETP.GT.U32.AND P6, PT, R0.reuse, R4, PT ;  /* 0x000000040000720c */ /* 0x040fe20003fc4070 */
[----:B------:R-:W-:Y:S01]  /*b510*/  @!P4 IMAD.MOV R9, RZ, RZ, -R9 ;  /* 0x000000ffff09c224 */ /* 0x000fe200078e0a09 */
[----:B------:R-:W-:Y:S01]  /*b520*/  ISETP.GT.U32.AND P4, PT, R0, R11, PT ;  /* 0x0000000b0000720c */ /* 0x000fe20003f84070 */
[----:B------:R-:W-:Y:S01]  /*b530*/  VIADD R5, R6, 0xf1 ;  /* 0x000000f106057836 */ /* 0x000fe20000000000 */
[----:B------:R-:W-:-:S02]  /*b540*/  IABS R18, R15 ;  /* 0x0000000f00127213 */ /* 0x000fc40000000000 */
[----:B------:R1:W-:Y:S02]  /*b550*/  STL [R1+0x574], R9 ;  /* 0x0005740901007387 */ /* 0x0003e40000100800 */
[----:B------:R-:W-:Y:S01]  /*b560*/  IABS R19, R5 ;  /* 0x0000000500137213 */ /* 0x000fe20000000000 */
[----:B------:R-:W-:-:S04]  /*b570*/  IMAD.HI.U32 R16, R3, R18, RZ ;  /* 0x0000001203107227 */ /* 0x000fc800078e00ff */
[--C-:B------:R-:W-:Y:S01]  /*b580*/  @!P6 IMAD.IADD R4, R4, 0x1, -R0.reuse ;  /* 0x000000010404e824 */ /* 0x100fe200078e0a00 */
[----:B------:R-:W-:Y:S01]  /*b590*/  ISETP.GT.U32.AND P6, PT, R0, R24, PT ;  /* 0x000000180000720c */ /* 0x000fe20003fc4070 */
[----:B------:R-:W-:Y:S01]  /*b5a0*/  @!P5 IMAD.IADD R23, R23, 0x1, -R0 ;  /* 0x000000011717d824 */ /* 0x000fe200078e0a00 */
[----:B------:R-:W-:Y:S01]  /*b5b0*/  @!P4 IADD3 R11, R11, -R0, RZ ;  /* 0x800000000b0bc210 */ /* 0x000fe20007ffe0ff */
[----:B-1----:R-:W-:Y:S01]  /*b5c0*/  IMAD.MOV.U32 R9, RZ, RZ, R20 ;  /* 0x000000ffff097224 */ /* 0x002fe200078e0014 */
[----:B------:R-:W-:Y:S01]  /*b5d0*/  ISETP.GE.AND P4, PT, R15, RZ, PT ;  /* 0x000000ff0f00720c */ /* 0x000fe20003f86270 */
[----:B------:R-:W-:Y:S01]  /*b5e0*/  IMAD.MOV R16, RZ, RZ, -R16 ;  /* 0x000000ffff107224 */ /* 0x000fe200078e0a10 */
[----:B------:R-:W-:Y:S01]  /*b5f0*/  ISETP.GE.AND P5, PT, R5, RZ, PT ;  /* 0x000000ff0500720c */ /* 0x000fe20003fa6270 */
[----:B------:R-:W-:Y:S01]  /*b600*/  VIADD R20, R6, 0xf3 ;  /* 0x000000f306147836 */ /* 0x000fe20000000000 */
[----:B------:R-:W-:Y:S01]  /*b610*/  @!P0 IADD3 R9, -R9, RZ, RZ ;  /* 0x000000ff09098210 */ /* 0x000fe20007ffe1ff */
[----:B------:R-:W-:Y:S01]  /*b620*/  IMAD R18, R0, R16, R18 ;  /* 0x0000001000127224 */ /* 0x000fe200078e0212 */
[----:B------:R-:W-:Y:S01]  /*b630*/  ISETP.GE.AND P0, PT, R17, RZ, PT ;  /* 0x000000ff1100720c */ /* 0x000fe20003f06270 */
[----:B------:R-:W-:Y:S01]  /*b640*/  IMAD.HI.U32 R17, R3, R19, RZ ;  /* 0x0000001303117227 */ /* 0x000fe200078e00ff */
[----:B------:R-:W-:Y:S01]  /*b650*/  IADD3 R5, R6, 0xf2, RZ ;  /* 0x000000f206057810 */ /* 0x000fe20007ffe0ff */
[----:B------:R1:W-:Y:S01]  /*b660*/  STL [R1+0x578], R9 ;  /* 0x0005780901007387 */ /* 0x0003e20000100800 */
[----:B------:R-:W-:Y:S01]  /*b670*/  @!P6 IADD3 R24, R24, -R0, RZ ;  /* 0x800000001818e210 */ /* 0x000fe20007ffe0ff */
[----:B------:R-:W-:Y:S01]  /*b680*/  IMAD.MOV R15, RZ, RZ, -R17 ;  /* 0x000000ffff0f7224 */ /* 0x000fe200078e0a11 */
[----:B------:R-:W-:-:S02]  /*b690*/  ISETP.GT.U32.AND P6, PT, R0, R23, PT ;  /* 0x000000170000720c */ /* 0x000fc40003fc4070 */
[----:B------:R-:W-:Y:S01]  /*b6a0*/  IABS R16, R5 ;  /* 0x0000000500107213 */ /* 0x000fe20000000000 */
[----:B------:R-:W-:Y:S01]  /*b6b0*/  IMAD R19, R0, R15, R19 ;  /* 0x0000000f00137224 */ /* 0x000fe200078e0213 */
[----:B------:R-:W-:Y:S01]  /*b6c0*/  IABS R21, R20 ;  /* 0x0000001400157213 */ /* 0x000fe20000000000 */
[C---:B------:R-:W-:Y:S02]  /*b6d0*/  VIADD R15, R6.reuse, 0xf4 ;  /* 0x000000f4060f7836 */ /* 0x040fe40000000000 */
[----:B-1----:R-:W-:Y:S01]  /*b6e0*/  IMAD.MOV.U32 R9, RZ, RZ, R4 ;  /* 0x000000ffff097224 */ /* 0x002fe200078e0004 */
[----:B------:R-:W-:Y:S01]  /*b6f0*/  IADD3 R4, R6, 0xf5, RZ ;  /* 0x000000f506047810 */ /* 0x000fe20007ffe0ff */
[----:B------:R-:W-:Y:S01]  /*b700*/  IMAD.HI.U32 R22, R3, R16, RZ ;  /* 0x0000001003167227 */ /* 0x000fe200078e00ff */
[----:B------:R-:W-:-:S03]  /*b710*/  IABS R17, R15 ;  /* 0x0000000f00117213 */ /* 0x000fc60000000000 */
[----:B------:R-:W-:Y:S01]  /*b720*/  @!P2 IMAD.MOV R9, RZ, RZ, -R9 ;  /* 0x000000ffff09a224 */ /* 0x000fe200078e0a09 */
[C---:B------:R-:W-:Y:S01]  /*b730*/  ISETP.GT.U32.AND P2, PT, R0.reuse, R24, PT ;  /* 0x000000180000720c */ /* 0x040fe20003f44070 */
[----:B------:R-:W-:Y:S01]  /*b740*/  @!P6 IMAD.IADD R23, R23, 0x1, -R0 ;  /* 0x000000011717e824 */ /* 0x000fe200078e0a00 */
[----:B------:R-:W-:Y:S02]  /*b750*/  ISETP.GT.U32.AND P6, PT, R0, R19, PT ;  /* 0x000000130000720c */ /* 0x000fe40003fc4070 */
[----:B------:R1:W-:Y:S01]  /*b760*/  STL [R1+0x580], R9 ;  /* 0x0005800901007387 */ /* 0x0003e20000100800 */
[----:B------:R-:W-:-:S05]  /*b770*/  IADD3 R22, -R22, RZ, RZ ;  /* 0x000000ff16167210 */ /* 0x000fca0007ffe1ff */
[----:B------:R-:W-:Y:S02]  /*b780*/  IMAD R16, R0, R22, R16 ;  /* 0x0000001600107224 */ /* 0x000fe400078e0210 */
[----:B------:R-:W-:-:S04]  /*b790*/  IMAD.HI.U32 R22, R3, R21, RZ ;  /* 0x0000001503167227 */ /* 0x000fc800078e00ff */
[----:B-1----:R-:W-:Y:S01]  /*b7a0*/  IMAD.MOV.U32 R9, RZ, RZ, R11 ;  /* 0x000000ffff097224 */ /* 0x002fe200078e000b */
[----:B------:R-:W-:Y:S01]  /*b7b0*/  IABS R11, R4 ;  /* 0x00000004000b7213 */ /* 0x000fe20000000000 */
[--C-:B------:R-:W-:Y:S02]  /*b7c0*/  @!P6 IMAD.IADD R19, R19, 0x1, -R0.reuse ;  /* 0x000000011313e824 */ /* 0x100fe400078e0a00 */
[----:B------:R-:W-:Y:S01]  /*b7d0*/  @!P3 IMAD.MOV R9, RZ, RZ, -R9 ;  /* 0x000000ffff09b224 */ /* 0x000fe200078e0a09 */
[----:B------:R-:W-:Y:S01]  /*b7e0*/  ISETP.GT.U32.AND P3, PT, R0, R18, PT ;  /* 0x000000120000720c */ /* 0x000fe20003f64070 */
[----:B------:R-:W-:Y:S01]  /*b7f0*/  @!P2 IMAD.IADD R24, R24, 0x1, -R0 ;  /* 0x000000011818a824 */ /* 0x000fe200078e0a00 */
[----:B------:R-:W-:Y:S01]  /*b800*/  ISETP.GE.AND P2, PT, R5, RZ, PT ;  /* 0x000000ff0500720c */ /* 0x000fe20003f46270 */
[----:B------:R-:W-:Y:S01]  /*b810*/  IMAD.HI.U32 R5, R3, R17, RZ ;  /* 0x0000001103057227 */ /* 0x000fe200078e00ff */
[----:B------:R1:W-:Y:S01]  /*b820*/  STL [R1+0x57c], R9 ;  /* 0x00057c0901007387 */ /* 0x0003e20000100800 */
[----:B------:R-:W-:-:S02]  /*b830*/  ISETP.GT.U32.AND P6, PT, R0, R19, PT ;  /* 0x000000130000720c */ /* 0x000fc40003fc4070 */
[----:B------:R-:W-:Y:S01]  /*b840*/  IMAD.MOV R22, RZ, RZ, -R22 ;  /* 0x000000ffff167224 */ /* 0x000fe200078e0a16 */
[----:B------:R-:W-:-:S03]  /*b850*/  IADD3 R5, -R5, RZ, RZ ;  /* 0x000000ff05057210 */ /* 0x000fc60007ffe1ff */
[----:B------:R-:W-:Y:S02]  /*b860*/  IMAD R21, R0, R22, R21 ;  /* 0x0000001600157224 */ /* 0x000fe400078e0215 */
[----:B------:R-:W-:Y:S01]  /*b870*/  @!P3 IADD3 R18, R18, -R0, RZ ;  /* 0x800000001212b210 */ /* 0x000fe20007ffe0ff */
[----:B-1----:R-:W-:Y:S01]  /*b880*/  IMAD.MOV.U32 R9, RZ, RZ, R23 ;  /* 0x000000ffff097224 */ /* 0x002fe200078e0017 */
[C---:B------:R-:W-:Y:S01]  /*b890*/  ISETP.GT.U32.AND P3, PT, R0.reuse, R16, PT ;  /* 0x000000100000720c */ /* 0x040fe20003f64070 */
[----:B------:R-:W-:Y:S02]  /*b8a0*/  IMAD.HI.U32 R23, R3, R11, RZ ;  /* 0x0000000b03177227 */ /* 0x000fe400078e00ff */
[----:B------:R-:W-:Y:S02]  /*b8b0*/  @!P6 IADD3 R19, R19, -R0, RZ ;  /* 0x800000001313e210 */ /* 0x000fe40007ffe0ff */
[----:B------:R-:W-:Y:S01]  /*b8c0*/  @!P1 IADD3 R9, -R9, RZ, RZ ;  /* 0x000000ff09099210 */ /* 0x000fe20007ffe1ff */
[C---:B------:R-:W-:Y:S01]  /*b8d0*/  IMAD R17, R0.reuse, R5, R17 ;  /* 0x0000000500117224 */ /* 0x040fe200078e0211 */
[----:B------:R-:W-:Y:S01]  /*b8e0*/  ISETP.GT.U32.AND P1, PT, R0, R18, PT ;  /* 0x000000120000720c */ /* 0x000fe20003f24070 */
[----:B------:R-:W-:-:S02]  /*b8f0*/  VIADD R5, R6, 0xf6 ;  /* 0x000000f606057836 */ /* 0x000fc40000000000 */
[----:B------:R1:W-:Y:S01]  /*b900*/  STL [R1+0x56c], R9 ;  /* 0x00056c0901007387 */ /* 0x0003e20000100800 */
[----:B------:R-:W-:Y:S02]  /*b910*/  ISETP.GT.U32.AND P6, PT, R0, R17, PT ;  /* 0x000000110000720c */ /* 0x000fe40003fc4070 */
[----:B------:R-:W-:-:S04]  /*b920*/  @!P3 IADD3 R16, R16, -R0, RZ ;  /* 0x800000001010b210 */ /* 0x000fc80007ffe0ff */
[----:B------:R-:W-:Y:S01]  /*b930*/  ISETP.GT.U32.AND P3, PT, R0, R16, PT ;  /* 0x000000100000720c */ /* 0x000fe20003f64070 */
[----:B-1----:R-:W-:Y:S01]  /*b940*/  IMAD.MOV.U32 R9, RZ, RZ, R24 ;  /* 0x000000ffff097224 */ /* 0x002fe200078e0018 */
[----:B------:R-:W-:Y:S01]  /*b950*/  IABS R24, R6 ;  /* 0x0000000600187213 */ /* 0x000fe20000000000 */
[----:B------:R-:W-:Y:S01]  /*b960*/  @!P1 IMAD.IADD R18, R18, 0x1, -R0 ;  /* 0x0000000112129824 */ /* 0x000fe200078e0a00 */
[----:B------:R-:W-:Y:S01]  /*b970*/  ISETP.GT.U32.AND P1, PT, R0, R21, PT ;  /* 0x000000150000720c */ /* 0x000fe20003f24070 */
[----:B------:R-:W-:Y:S01]  /*b980*/  @!P0 IMAD.MOV R9, RZ, RZ, -R9 ;  /* 0x000000ffff098224 */ /* 0x000fe200078e0a09 */
[----:B------:R-:W-:Y:S01]  /*b990*/  ISETP.GE.AND P0, PT, R20, RZ, PT ;  /* 0x000000ff1400720c */ /* 0x000fe20003f06270 */
[----:B------:R-:W-:Y:S02]  /*b9a0*/  IMAD.MOV R20, RZ, RZ, -R23 ;  /* 0x000000ffff147224 */ /* 0x000fe400078e0a17 */
[----:B------:R-:W-:Y:S01]  /*b9b0*/  IMAD.MOV.U32 R10, RZ, RZ, R18 ;  /* 0x000000ffff0a7224 */ /* 0x000fe200078e0012 */
[----:B------:R1:W-:Y:S01]  /*b9c0*/  STL [R1+0x4fc], R9 ;  /* 0x0004fc0901007387 */ /* 0x0003e20000100800 */
[----:B------:R-:W-:Y:S01]  /*b9d0*/  IMAD R11, R0, R20, R11 ;  /* 0x00000014000b7224 */ /* 0x000fe200078e020b */
[----:B------:R-:W-:Y:S01]  /*b9e0*/  IABS R20, R5 ;  /* 0x0000000500147213 */ /* 0x000fe20000000000 */
[----:B------:R-:W-:Y:S01]  /*b9f0*/  @!P4 IMAD.MOV R10, RZ, RZ, -R10 ;  /* 0x000000ffff0ac224 */ /* 0x000fe200078e0a0a */
[----:B------:R-:W-:Y:S01]  /*ba00*/  ISETP.GE.AND P4, PT, R15, RZ, PT ;  /* 0x000000ff0f00720c */ /* 0x000fe20003f86270 */
[----:B------:R-:W-:Y:S01]  /*ba10*/  @!P6 IMAD.IADD R17, R17, 0x1, -R0 ;  /* 0x000000011111e824 */ /* 0x000fe200078e0a00 */
[----:B------:R-:W-:Y:S01]  /*ba20*/  @!P3 IADD3 R16, R16, -R0, RZ ;  /* 0x800000001010b210 */ /* 0x000fe20007ffe0ff */
[----:B------:R-:W-:Y:S01]  /*ba30*/  IMAD.MOV.U32 R18, RZ, RZ, R20 ;  /* 0x000000ffff127224 */ /* 0x000fe200078e0014 */
[----:B------:R-:W-:Y:S01]  /*ba40*/  ISETP.GE.AND P3, PT, R4, RZ, PT ;  /* 0x000000ff0400720c */ /* 0x000fe20003f66270 */
[----:B------:R-:W-:Y:S01]  /*ba50*/  @!P1 IMAD.IADD R21, R21, 0x1, -R0 ;  /* 0x0000000115159824 */ /* 0x000fe200078e0a00 */
[----:B-1----:R-:W-:Y:S01]  /*ba60*/  MOV R9, R19 ;  /* 0x0000001300097202 */ /* 0x002fe20000000f00 */
[----:B------:R-:W-:Y:S01]  /*ba70*/  IMAD.HI.U32 R19, R3, R18, RZ ;  /* 0x0000001203137227 */ /* 0x000fe200078e00ff */
[C---:B------:R-:W-:Y:S01]  /*ba80*/  ISETP.GT.U32.AND P6, PT, R0.reuse, R17, PT ;  /* 0x000000110000720c */ /* 0x040fe20003fc4070 */
[----:B------:R-:W-:Y:S01]  /*ba90*/  STL [R1+0x530], R10 ;  /* 0x0005300a01007387 */ /* 0x000fe20000100800 */
[C---:B------:R-:W-:Y:S01]  /*baa0*/  ISETP.GT.U32.AND P1, PT, R0.reuse, R21, PT ;  /* 0x000000150000720c */ /* 0x040fe20003f24070 */
[----:B------:R-:W-:Y:S01]  /*bab0*/  @!P5 IMAD.MOV R9, RZ, RZ, -R9 ;  /* 0x000000ffff09d224 */ /* 0x000fe200078e0a09 */
[----:B------:R-:W-:Y:S01]  /*bac0*/  ISETP.GT.U32.AND P5, PT, R0, R11, PT ;  /* 0x0000000b0000720c */ /* 0x000fe20003fa4070 */
[C---:B------:R-:W-:Y:S01]  /*bad0*/  VIADD R15, R6.reuse, 0xf7 ;  /* 0x000000f7060f7836 */ /* 0x040fe20000000000 */
[----:B------:R-:W-:Y:S01]  /*bae0*/  IADD3 R4, -R19, RZ, RZ ;  /* 0x000000ff13047210 */ /* 0x000fe20007ffe1ff */
[----:B------:R-:W-:Y:S01]  /*baf0*/  VIADD R19, R6, 0xf8 ;  /* 0x000000f806137836 */ /* 0x000fe20000000000 */
[----:B------:R1:W-:Y:S02]  /*bb00*/  STL [R1+0x564], R9 ;  /* 0x0005640901007387 */ /* 0x0003e40000100800 */
[----:B------:R-:W-:Y:S01]  /*bb10*/  IABS R20, R15 ;  /* 0x0000000f00147213 */ /* 0x000fe20000000000 */
[----:B------:R-:W-:Y:S01]  /*bb20*/  IMAD R18, R0, R4, R18 ;  /* 0x0000000400127224 */ /* 0x000fe200078e0212 */
[----:B------:R-:W-:-:S02]  /*bb30*/  IABS R4, R19 ;  /* 0x0000001300047213 */ /* 0x000fc40000000000 */
[----:B------:R-:W-:Y:S01]  /*bb40*/  @!P6 IADD3 R17, R17, -R0, RZ ;  /* 0x800000001111e210 */ /* 0x000fe20007ffe0ff */
[----:B------:R-:W-:Y:S01]  /*bb50*/  IMAD.HI.U32 R22, R3, R20, RZ ;  /* 0x0000001403167227 */ /* 0x000fe200078e00ff */
[-C--:B------:R-:W-:Y:S02]  /*bb60*/  @!P1 IADD3 R21, R21, -R0.reuse, RZ ;  /* 0x8000000015159210 */ /* 0x080fe40007ffe0ff */
[----:B------:R-:W-:Y:S01]  /*bb70*/  @!P5 IADD3 R11, R11, -R0, RZ ;  /* 0x800000000b0bd210 */ /* 0x000fe20007ffe0ff */
[----:B-1----:R-:W-:Y:S01]  /*bb80*/  IMAD.MOV.U32 R9, RZ, RZ, R16 ;  /* 0x000000ffff097224 */ /* 0x002fe200078e0010 */
[----:B------:R-:W-:Y:S01]  /*bb90*/  ISETP.GE.AND P6, PT, R15, RZ, PT ;  /* 0x000000ff0f00720c */ /* 0x000fe20003fc6270 */
[----:B------:R-:W-:Y:S01]  /*bba0*/  IMAD.MOV R22, RZ, RZ, -R22 ;  /* 0x000000ffff167224 */ /* 0x000fe200078e0a16 */
[C---:B------:R-:W-:Y:S01]  /*bbb0*/  ISETP.GT.U32.AND P5, PT, R0.reuse, R11, PT ;  /* 0x0000000b0000720c */ /* 0x040fe20003fa4070 */
[----:B------:R-:W-:Y:S01]  /*bbc0*/  @!P2 IMAD.MOV R9, RZ, RZ, -R9 ;  /* 0x000000ffff09a224 */ /* 0x000fe200078e0a09 */
[C---:B------:R-:W-:Y:S01]  /*bbd0*/  ISETP.GT.U32.AND P2, PT, R0.reuse, R18, PT ;  /* 0x000000120000720c */ /* 0x040fe20003f44070 */
[----:B------:R-:W-:Y:S01]  /*bbe0*/  IMAD R15, R0, R22, R20 ;  /* 0x00000016000f7224 */ /* 0x000fe200078e0214 */
[----:B------:R-:W-:Y:S01]  /*bbf0*/  ISETP.GE.AND P1, PT, R5, RZ, PT ;  /* 0x000000ff0500720c */ /* 0x000fe20003f26270 */
[----:B------:R-:W-:Y:S01]  /*bc00*/  IMAD.HI.U32 R16, R3, R4, RZ ;  /* 0x0000000403107227 */ /* 0x000fe200078e00ff */
[----:B------:R1:W-:Y:S01]  /*bc10*/  STL [R1+0x568], R9 ;  /* 0x0005680901007387 */ /* 0x0003e20000100800 */
[----:B------:R-:W-:-:S02]  /*bc20*/  MOV R10, R17 ;  /* 0x00000011000a7202 */ /* 0x000fc40000000f00 */
[----:B------:R-:W-:Y:S02]  /*bc30*/  IMAD.MOV R16, RZ, RZ, -R16 ;  /* 0x000000ffff107224 */ /* 0x000fe400078e0a10 */
[----:B------:R-:W-:Y:S02]  /*bc40*/  VIADD R5, R6, 0xf9 ;  /* 0x000000f906057836 */ /* 0x000fe40000000000 */
[----:B------:R-:W-:Y:S01]  /*bc50*/  @!P5 IADD3 R11, R11, -R0, RZ ;  /* 0x800000000b0bd210 */ /* 0x000fe20007ffe0ff */
[C---:B------:R-:W-:Y:S01]  /*bc60*/  IMAD R4, R0.reuse, R16, R4 ;  /* 0x0000001000047224 */ /* 0x040fe200078e0204 */
[----:B------:R-:W-:Y:S01]  /*bc70*/  ISETP.GT.U32.AND P5, PT, R0, R15, PT ;  /* 0x0000000f0000720c */ /* 0x000fe20003fa4070 */
[----:B-1----:R-:W-:Y:S01]  /*bc80*/  IMAD.MOV.U32 R9, RZ, RZ, R21 ;  /* 0x000000ffff097224 */ /* 0x002fe200078e0015 */
[----:B------:R-:W-:Y:S01]  /*bc90*/  IABS R20, R5 ;  /* 0x0000000500147213 */ /* 0x000fe20000000000 */
[----:B------:R-:W-:Y:S02]  /*bca0*/  @!P2 IMAD.IADD R18, R18, 0x1, -R0 ;  /* 0x000000011212a824 */ /* 0x000fe400078e0a00 */
[----:B------:R-:W-:Y:S01]  /*bcb0*/  @!P0 IMAD.MOV R9, RZ, RZ, -R9 ;  /* 0x000000ffff098224 */ /* 0x000fe200078e0a09 */
[----:B------:R-:W-:Y:S01]  /*bcc0*/  ISETP.GE.AND P0, PT, R19, RZ, PT ;  /* 0x000000ff1300720c */ /* 0x000fe20003f06270 */
[----:B------:R-:W-:Y:S01]  /*bcd0*/  @!P4 IMAD.MOV R10, RZ, RZ, -R10 ;  /* 0x000000ffff0ac224 */ /* 0x000fe200078e0a0a */
[----:B------:R-:W-:Y:S01]  /*bce0*/  ISETP.GT.U32.AND P2, PT, R0, R18, PT ;  /* 0x000000120000720c */ /* 0x000fe20003f44070 */
[C---:B------:R-:W-:Y:S01]  /*bcf0*/  VIADD R16, R6.reuse, 0xfa ;  /* 0x000000fa06107836 */ /* 0x040fe20000000000 */
[----:B------:R1:W-:Y:S01]  /*bd00*/  STL [R1+0x548], R9 ;  /* 0x0005480901007387 */ /* 0x0003e20000100800 */
[----:B------:R-:W-:-:S02]  /*bd10*/  IADD3 R19, R6, 0xfb, RZ ;  /* 0x000000fb06137810 */ /* 0x000fc40007ffe0ff */
[--C-:B------:R-:W-:Y:S01]  /*bd20*/  @!P5 IMAD.IADD R15, R15, 0x1, -R0.reuse ;  /* 0x000000010f0fd824 */ /* 0x100fe200078e0a00 */
[----:B------:R-:W-:Y:S01]  /*bd30*/  STL [R1+0x54c], R10 ;  /* 0x00054c0a01007387 */ /* 0x000fe20000100800 */
[----:B------:R-:W-:Y:S02]  /*bd40*/  ISETP.GE.AND P4, PT, R5, RZ, PT ;  /* 0x000000ff0500720c */ /* 0x000fe40003f86270 */
[----:B------:R-:W-:Y:S02]  /*bd50*/  IADD3 R5, R6, 0xfc, RZ ;  /* 0x000000fc06057810 */ /* 0x000fe40007ffe0ff */
[----:B------:R-:W-:Y:S01]  /*bd60*/  ISETP.GT.U32.AND P5, PT, R0, R15, PT ;  /* 0x0000000f0000720c */ /* 0x000fe20003fa4070 */
[----:B-1----:R-:W-:Y:S01]  /*bd70*/  IMAD.MOV.U32 R9, RZ, RZ, R11 ;  /* 0x000000ffff097224 */ /* 0x002fe200078e000b */
[----:B------:R-:W-:Y:S01]  /*bd80*/  IABS R17, R5 ;  /* 0x0000000500117213 */ /* 0x000fe20000000000 */
[----:B------:R-:W-:Y:S01]  /*bd90*/  @!P2 IMAD.IADD R18, R18, 0x1, -R0 ;  /* 0x000000011212a824 */ /* 0x000fe200078e0a00 */
[----:B------:R-:W-:Y:S01]  /*bda0*/  ISETP.GE.AND P2, PT, R16, RZ, PT ;  /* 0x000000ff1000720c */ /* 0x000fe20003f46270 */
[----:B------:R-:W-:Y:S01]  /*bdb0*/  IMAD.HI.U32 R11, R3, R20, RZ ;  /* 0x00000014030b7227 */ /* 0x000fe200078e00ff */
[----:B------:R-:W-:-:S02]  /*bdc0*/  @!P3 IADD3 R9, -R9, RZ, RZ ;  /* 0x000000ff0909b210 */ /* 0x000fc40007ffe1ff */
[C---:B------:R-:W-:Y:S01]  /*bdd0*/  ISETP.GT.U32.AND P3, PT, R0.reuse, R4, PT ;  /* 0x000000040000720c */ /* 0x040fe20003f64070 */
[----:B------:R-:W-:Y:S01]  /*bde0*/  IMAD.MOV R11, RZ, RZ, -R11 ;  /* 0x000000ffff0b7224 */ /* 0x000fe200078e0a0b */
[----:B------:R-:W-:Y:S01]  /*bdf0*/  IABS R16, R16 ;  /* 0x0000001000107213 */ /* 0x000fe20000000000 */
[----:B------:R1:W-:Y:S02]  /*be00*/  STL [R1+0x560], R9 ;  /* 0x0005600901007387 */ /* 0x0003e40000100800 */
[----:B------:R-:W-:Y:S01]  /*be10*/  @!P5 IADD3 R15, R15, -R0, RZ ;  /* 0x800000000f0fd210 */ /* 0x000fe20007ffe0ff */
[----:B------:R-:W-:Y:S01]  /*be20*/  IMAD R20, R0, R11, R20 ;  /* 0x0000000b00147224 */ /* 0x000fe200078e0214 */
[----:B------:R-:W-:-:S04]  /*be30*/  IABS R11, R19 ;  /* 0x00000013000b7213 */ /* 0x000fc80000000000 */
[----:B------:R-:W-:Y:S02]  /*be40*/  ISETP.GT.U32.AND P5, PT, R0, R20, PT ;  /* 0x000000140000720c */ /* 0x000fe40003fa4070 */
[----:B------:R-:W-:Y:S02]  /*be50*/  @!P3 IMAD.IADD R4, R4, 0x1, -R0 ;  /* 0x000000010404b824 */ /* 0x000fe400078e0a00 */
[----:B-1----:R-:W-:Y:S02]  /*be60*/  IMAD.MOV.U32 R9, RZ, RZ, R18 ;  /* 0x000000ffff097224 */ /* 0x002fe400078e0012 */
[----:B------:R-:W-:Y:S01]  /*be70*/  IMAD.HI.U32 R18, R3, R16, RZ ;  /* 0x0000001003127227 */ /* 0x000fe200078e00ff */
[----:B------:R-:W-:-:S03]  /*be80*/  ISETP.GT.U32.AND P3, PT, R0, R4, PT ;  /* 0x000000040000720c */ /* 0x000fc60003f64070 */
[----:B------:R-:W-:Y:S01]  /*be90*/  @!P1 IMAD.MOV R9, RZ, RZ, -R9 ;  /* 0x000000ffff099224 */ /* 0x000fe200078e0a09 */
[----:B------:R-:W-:Y:S01]  /*bea0*/  ISETP.GE.AND P1, PT, R19, RZ, PT ;  /* 0x000000ff1300720c */ /* 0x000fe20003f26270 */
[----:B------:R-:W-:Y:S02]  /*beb0*/  IMAD.MOV R18, RZ, RZ, -R18 ;  /* 0x000000ffff127224 */ /* 0x000fe400078e0a12 */
[----:B------:R-:W-:Y:S01]  /*bec0*/  @!P5 IMAD.IADD R20, R20, 0x1, -R0 ;  /* 0x000000011414d824 */ /* 0x000fe200078e0a00 */
[----:B------:R1:W-:Y:S01]  /*bed0*/  STL [R1+0x55c], R9 ;  /* 0x00055c0901007387 */ /* 0x0003e20000100800 */
[----:B------:R-:W-:-:S03]  /*bee0*/  IMAD R16, R0, R18, R16 ;  /* 0x0000001200107224 */ /* 0x000fc600078e0210 */
[----:B------:R-:W-:Y:S02]  /*bef0*/  ISETP.GT.U32.AND P5, PT, R0, R20, PT ;  /* 0x000000140000720c */ /* 0x000fe40003fa4070 */
[----:B------:R-:W-:Y:S02]  /*bf00*/  @!P3 IADD3 R4, R4, -R0, RZ ;  /* 0x800000000404b210 */ /* 0x000fe40007ffe0ff */
[----:B------:R-:W-:Y:S02]  /*bf10*/  ISETP.GT.U32.AND P3, PT, R0, R16, PT ;  /* 0x000000100000720c */ /* 0x000fe40003f64070 */
[----:B-1----:R-:W-:Y:S01]  /*bf20*/  MOV R9, R15 ;  /* 0x0000000f00097202 */ /* 0x002fe20000000f00 */
[----:B------:R-:W-:-:S04]  /*bf30*/  IMAD.HI.U32 R15, R3, R11, RZ ;  /* 0x0000000b030f7227 */ /* 0x000fc800078e00ff */
[----:B------:R-:W-:Y:S01]  /*bf40*/  @!P6 IMAD.MOV R9, RZ, RZ, -R9 ;  /* 0x000000ffff09e224 */ /* 0x000fe200078e0a09 */
[----:B------:R-:W-:Y:S01]  /*bf50*/  ISETP.GE.AND P6, PT, R5, RZ, PT ;  /* 0x000000ff0500720c */ /* 0x000fe20003fc6270 */
[----:B------:R-:W-:Y:S01]  /*bf60*/  IMAD.MOV R5, RZ, RZ, -R15 ;  /* 0x000000ffff057224 */ /* 0x000fe200078e0a0f */
[----:B------:R-:W-:Y:S01]  /*bf70*/  @!P5 IADD3 R20, R20, -R0, RZ ;  /* 0x800000001414d210 */ /* 0x000fe20007ffe0ff */
[----:B------:R-:W-:Y:S01]  /*bf80*/  IMAD.HI.U32 R15, R3, R17, RZ ;  /* 0x00000011030f7227 */ /* 0x000fe200078e00ff */
[----:B------:R1:W-:Y:S03]  /*bf90*/  STL [R1+0x554], R9 ;  /* 0x0005540901007387 */ /* 0x0003e60000100800 */
[----:B------:R-:W-:Y:S01]  /*bfa0*/  IMAD R5, R0, R5, R11 ;  /* 0x0000000500057224 */ /* 0x000fe200078e020b */
[----:B------:R-:W-:Y:S01]  /*bfb0*/  IADD3 R15, -R15, RZ, RZ ;  /* 0x000000ff0f0f7210 */ /* 0x000fe20007ffe1ff */
[----:B------:R-:W-:-:S02]  /*bfc0*/  @!P3 IMAD.IADD R16, R16, 0x1, -R0 ;  /* 0x000000011010b824 */ /* 0x000fc400078e0a00 */
[----:B------:R-:W-:Y:S02]  /*bfd0*/  VIADD R11, R6, 0xfd ;  /* 0x000000fd060b7836 */ /* 0x000fe40000000000 */
[----:B------:R-:W-:Y:S01]  /*bfe0*/  IMAD R17, R0, R15, R17 ;  /* 0x0000000f00117224 */ /* 0x000fe200078e0211 */
[----:B------:R-:W-:Y:S01]  /*bff0*/  IADD3 R15, R6, 0xfe, RZ ;  /* 0x000000fe060f7810 */ /* 0x000fe20007ffe0ff */
[----:B-1----:R-:W-:Y:S01]  /*c000*/  IMAD.MOV.U32 R9, RZ, RZ, R4 ;  /* 0x000000ffff097224 */ /* 0x002fe200078e0004 */
[----:B------:R-:W-:Y:S01]  /*c010*/  ISETP.GT.U32.AND P3, PT, R0, R16, PT ;  /* 0x000000100000720c */ /* 0x000fe20003f64070 */
[----:B------:R-:W-:Y:S01]  /*c020*/  VIADD R4, R6, 0xff ;  /* 0x000000ff06047836 */ /* 0x000fe20000000000 */
[C---:B------:R-:W-:Y:S01]  /*c030*/  ISETP.GT.U32.AND P5, PT, R0.reuse, R17, PT ;  /* 0x000000110000720c */ /* 0x040fe20003fa4070 */
[----:B------:R-:W-:Y:S01]  /*c040*/  @!P0 IMAD.MOV R9, RZ, RZ, -R9 ;  /* 0x000000ffff098224 */ /* 0x000fe200078e0a09 */
[----:B------:R-:W-:Y:S02]  /*c050*/  ISETP.GT.U32.AND P0, PT, R0, R5, PT ;  /* 0x000000050000720c */ /* 0x000fe40003f04070 */
[----:B------:R-:W-:-:S02]  /*c060*/  IABS R19, R15 ;  /* 0x0000000f00137213 */ /* 0x000fc40000000000 */
[----:B------:R1:W-:Y:S01]  /*c070*/  STL [R1+0x558], R9 ;  /* 0x0005580901007387 */ /* 0x0003e20000100800 */
[----:B------:R-:W-:Y:S02]  /*c080*/  IABS R18, R11 ;  /* 0x0000000b00127213 */ /* 0x000fe40000000000 */
[----:B------:R-:W-:Y:S01]  /*c090*/  IMAD.HI.U32 R21, R3, R19, RZ ;  /* 0x0000001303157227 */ /* 0x000fe200078e00ff */
[----:B------:R-:W-:-:S03]  /*c0a0*/  IABS R22, R4 ;  /* 0x0000000400167213 */ /* 0x000fc60000000000 */
[--C-:B------:R-:W-:Y:S01]  /*c0b0*/  @!P5 IMAD.IADD R17, R17, 0x1, -R0.reuse ;  /* 0x000000011111d824 */ /* 0x100fe200078e0a00 */
[----:B------:R-:W-:Y:S01]  /*c0c0*/  IADD3 R21, -R21, RZ, RZ ;  /* 0x000000ff15157210 */ /* 0x000fe20007ffe1ff */
[----:B------:R-:W-:Y:S02]  /*c0d0*/  @!P0 IMAD.IADD R5, R5, 0x1, -R0 ;  /* 0x0000000105058824 */ /* 0x000fe400078e0a00 */
[----:B-1----:R-:W-:Y:S01]  /*c0e0*/  IMAD.MOV.U32 R9, RZ, RZ, R20 ;  /* 0x000000ffff097224 */ /* 0x002fe200078e0014 */
[C---:B------:R-:W-:Y:S01]  /*c0f0*/  ISETP.GT.U32.AND P5, PT, R0.reuse, R17, PT ;  /* 0x000000110000720c */ /* 0x040fe20003fa4070 */
[----:B------:R-:W-:Y:S01]  /*c100*/  IMAD.HI.U32 R20, R3, R18, RZ ;  /* 0x0000001203147227 */ /* 0x000fe200078e00ff */
[C---:B------:R-:W-:Y:S02]  /*c110*/  ISETP.GT.U32.AND P0, PT, R0.reuse, R5, PT ;  /* 0x000000050000720c */ /* 0x040fe40003f04070 */
[----:B------:R-:W-:Y:S01]  /*c120*/  @!P4 IADD3 R9, -R9, RZ, RZ ;  /* 0x000000ff0909c210 */ /* 0x000fe20007ffe1ff */
[----:B------:R-:W-:Y:S01]  /*c130*/  IMAD R19, R0, R21, R19 ;  /* 0x0000001500137224 */ /* 0x000fe200078e0213 */
[----:B------:R-:W-:Y:S01]  /*c140*/  ISETP.GE.AND P4, PT, R11, RZ, PT ;  /* 0x000000ff0b00720c */ /* 0x000fe20003f86270 */
[----:B------:R-:W-:-:S02]  /*c150*/  IMAD.MOV R20, RZ, RZ, -R20 ;  /* 0x000000ffff147224 */ /* 0x000fc400078e0a14 */
[----:B------:R1:W-:Y:S01]  /*c160*/  STL [R1+0x550], R9 ;  /* 0x0005500901007387 */ /* 0x0003e20000100800 */
[----:B------:R-:W-:Y:S01]  /*c170*/  @!P3 IMAD.IADD R16, R16, 0x1, -R0 ;  /* 0x000000011010b824 */ /* 0x000fe200078e0a00 */
[----:B------:R-:W-:Y:S01]  /*c180*/  ISETP.GE.AND P3, PT, R15, RZ, PT ;  /* 0x000000ff0f00720c */ /* 0x000fe20003f66270 */
[C---:B------:R-:W-:Y:S01]  /*c190*/  IMAD R15, R0.reuse, R20, R18 ;  /* 0x00000014000f7224 */ /* 0x040fe200078e0212 */
[-C--:B------:R-:W-:Y:S01]  /*c1a0*/  @!P5 IADD3 R17, R17, -R0.reuse, RZ ;  /* 0x800000001111d210 */ /* 0x080fe20007ffe0ff */
[----:B------:R-:W-:Y:S01]  /*c1b0*/  IMAD.MOV.U32 R11, RZ, RZ, R22 ;  /* 0x000000ffff0b7224 */ /* 0x000fe200078e0016 */
[----:B------:R-:W-:Y:S01]  /*c1c0*/  @!P0 IADD3 R5, R5, -R0, RZ ;  /* 0x8000000005058210 */ /* 0x000fe20007ffe0ff */
[----:B------:R-:W-:Y:S01]  /*c1d0*/  IMAD.MOV.U32 R10, RZ, RZ, R16 ;  /* 0x000000ffff0a7224 */ /* 0x000fe200078e0010 */
[----:B------:R-:W-:Y:S01]  /*c1e0*/  ISETP.GT.U32.AND P0, PT, R0, R15, PT ;  /* 0x0000000f0000720c */ /* 0x000fe20003f04070 */
[----:B------:R-:W-:Y:S01]  /*c1f0*/  IMAD.HI.U32 R18, R3, R11, RZ ;  /* 0x0000000b03127227 */ /* 0x000fe200078e00ff */
[----:B-1----:R-:W-:-:S02]  /*c200*/  MOV R9, R5 ;  /* 0x0000000500097202 */ /* 0x002fc40000000f00 */
[----:B------:R-:W-:Y:S01]  /*c210*/  IADD3 R5, R6, 0x100, RZ ;  /* 0x0000010006057810 */ /* 0x000fe20007ffe0ff */
[----:B------:R-:W-:Y:S01]  /*c220*/  @!P2 IMAD.MOV R10, RZ, RZ, -R10 ;  /* 0x000000ffff0aa224 */ /* 0x000fe200078e0a0a */
[----:B------:R-:W-:Y:S01]  /*c230*/  ISETP.GE.AND P2, PT, R4, RZ, PT ;  /* 0x000000ff0400720c */ /* 0x000fe20003f46270 */
[----:B------:R-:W-:Y:S01]  /*c240*/  @!P1 IMAD.MOV R9, RZ, RZ, -R9 ;  /* 0x000000ffff099224 */ /* 0x000fe200078e0a09 */
[C---:B------:R-:W-:Y:S01]  /*c250*/  ISETP.GT.U32.AND P1, PT, R0.reuse, R19, PT ;  /* 0x000000130000720c */ /* 0x040fe20003f24070 */
[----:B------:R-:W-:Y:S01]  /*c260*/  IMAD.MOV R18, RZ, RZ, -R18 ;  /* 0x000000ffff127224 */ /* 0x000fe200078e0a12 */
[----:B------:R-:W-:Y:S01]  /*c270*/  ISETP.GE.AND P5, PT, R5, RZ, PT ;  /* 0x000000ff0500720c */ /* 0x000fe20003fa6270 */
[----:B------:R-:W-:Y:S01]  /*c280*/  STL [R1+0x53c], R10 ;  /* 0x00053c0a01007387 */ /* 0x000fe20000100800 */
[----:B------:R-:W-:Y:S01]  /*c290*/  IABS R5, R5 ;  /* 0x0000000500057213 */ /* 0x000fe20000000000 */
[----:B------:R-:W-:Y:S02]  /*c2a0*/  IMAD R11, R0, R18, R11 ;  /* 0x00000012000b7224 */ /* 0x000fe400078e020b */
[----:B------:R1:W-:Y:S01]  /*c2b0*/  STL [R1+0x544], R9 ;  /* 0x0005440901007387 */ /* 0x0003e20000100800 */
[----:B------:R-:W-:-:S02]  /*c2c0*/  @!P0 IMAD.IADD R15, R15, 0x1, -R0 ;  /* 0x000000010f0f8824 */ /* 0x000fc400078e0a00 */
[----:B------:R-:W-:-:S03]  /*c2d0*/  IMAD.HI.U32 R23, R3, R5, RZ ;  /* 0x0000000503177227 */ /* 0x000fc600078e00ff */
[----:B------:R-:W-:Y:S01]  /*c2e0*/  @!P1 IADD3 R19, R19, -R0, RZ ;  /* 0x8000000013139210 */ /* 0x000fe20007ffe0ff */
[C---:B------:R-:W-:Y:S01]  /*c2f0*/  VIADD R22, R6.reuse, 0x101 ;  /* 0x0000010106167836 */ /* 0x040fe20000000000 */
[----:B------:R-:W-:Y:S01]  /*c300*/  IADD3 R23, -R23, RZ, RZ ;  /* 0x000000ff17177210 */ /* 0x000fe20007ffe1ff */
[----:B------:R-:W-:Y:S01]  /*c310*/  VIADD R18, R6, 0x102 ;  /* 0x0000010206127836 */ /* 0x000fe20000000000 */
[C---:B------:R-:W-:Y:S01]  /*c320*/  ISETP.GT.U32.AND P1, PT, R0.reuse, R19, PT ;  /* 0x000000130000720c */ /* 0x040fe20003f24070 */
[----:B-1----:R-:W-:Y:S01]  /*c330*/  IMAD.MOV.U32 R9, RZ, RZ, R17 ;  /* 0x000000ffff097224 */ /* 0x002fe200078e0011 */
[C---:B------:R-:W-:Y:S01]  /*c340*/  ISETP.GT.U32.AND P0, PT, R0.reuse, R15, PT ;  /* 0x0000000f0000720c */ /* 0x040fe20003f04070 */
[C---:B------:R-:W-:Y:S01]  /*c350*/  IMAD R5, R0.reuse, R23, R5 ;  /* 0x0000001700057224 */ /* 0x040fe200078e0205 */
[----:B------:R-:W-:Y:S01]  /*c360*/  IABS R16, R22 ;  /* 0x0000001600107213 */ /* 0x000fe20000000000 */
[----:B------:R-:W-:Y:S01]  /*c370*/  @!P6 IMAD.MOV R9, RZ, RZ, -R9 ;  /* 0x000000ffff09e224 */ /* 0x000fe200078e0a09 */
[----:B------:R-:W-:Y:S01]  /*c380*/  ISETP.GT.U32.AND P6, PT, R0, R11, PT ;  /* 0x0000000b0000720c */ /* 0x000fe20003fc4070 */
[----:B------:R-:W-:Y:S01]  /*c390*/  VIADD R4, R6, 0x103 ;  /* 0x0000010306047836 */ /* 0x000fe20000000000 */
[----:B------:R-:W-:Y:S01]  /*c3a0*/  IABS R21, R18 ;  /* 0x0000001200157213 */ /* 0x000fe20000000000 */
[----:B------:R-:W-:Y:S01]  /*c3b0*/  IMAD.HI.U32 R20, R3, R16, RZ ;  /* 0x0000001003147227 */ /* 0x000fe200078e00ff */
[----:B------:R1:W-:Y:S02]  /*c3c0*/  STL [R1+0x540], R9 ;  /* 0x0005400901007387 */ /* 0x0003e40000100800 */
[----:B------:R-:W-:Y:S01]  /*c3d0*/  IABS R17, R4 ;  /* 0x0000000400117213 */ /* 0x000fe20000000000 */
[--C-:B------:R-:W-:Y:S01]  /*c3e0*/  @!P1 IMAD.IADD R19, R19, 0x1, -R0.reuse ;  /* 0x0000000113139824 */ /* 0x100fe200078e0a00 */
[----:B------:R-:W-:Y:S01]  /*c3f0*/  ISETP.GT.U32.AND P1, PT, R0, R5, PT ;  /* 0x000000050000720c */ /* 0x000fe20003f24070 */
[----:B------:R-:W-:Y:S01]  /*c400*/  @!P0 IMAD.IADD R15, R15, 0x1, -R0 ;  /* 0x000000010f0f8824 */ /* 0x000fe200078e0a00 */
[----:B------:R-:W-:Y:S01]  /*c410*/  ISETP.GE.AND P0, PT, R22, RZ, PT ;  /* 0x000000ff1600720c */ /* 0x000fe20003f06270 */
[----:B------:R-:W-:Y:S01]  /*c420*/  IMAD.MOV R22, RZ, RZ, -R20 ;  /* 0x000000ffff167224 */ /* 0x000fe200078e0a14 */
[----:B------:R-:W-:Y:S01]  /*c430*/  MOV R20, R17 ;  /* 0x0000001100147202 */ /* 0x000fe20000000f00 */
[----:B------:R-:W-:Y:S01]  /*c440*/  @!P6 IMAD.IADD R11, R11, 0x1, -R0 ;  /* 0x000000010b0be824 */ /* 0x000fe200078e0a00 */
[----:B------:R-:W-:Y:S01]  /*c450*/  MOV R10, R15 ;  /* 0x0000000f000a7202 */ /* 0x000fe20000000f00 */
[----:B------:R-:W-:-:S03]  /*c460*/  IMAD.HI.U32 R23, R3, R21, RZ ;  /* 0x0000001503177227 */ /* 0x000fc600078e00ff */
[C---:B------:R-:W-:Y:S01]  /*c470*/  ISETP.GT.U32.AND P6, PT, R0.reuse, R11, PT ;  /* 0x0000000b0000720c */ /* 0x040fe20003fc4070 */
[----:B------:R-:W-:Y:S01]  /*c480*/  IMAD R17, R0, R22, R16 ;  /* 0x0000001600117224 */ /* 0x000fe200078e0210 */
[----:B------:R-:W-:Y:S01]  /*c490*/  @!P4 IADD3 R10, -R10, RZ, RZ ;  /* 0x000000ff0a0ac210 */ /* 0x000fe20007ffe1ff */
[----:B------:R-:W-:Y:S01]  /*c4a0*/  IMAD.MOV R23, RZ, RZ, -R23 ;  /* 0x000000ffff177224 */ /* 0x000fe200078e0a17 */
[----:B------:R-:W-:Y:S01]  /*c4b0*/  @!P1 IADD3 R5, R5, -R0, RZ ;  /* 0x8000000005059210 */ /* 0x000fe20007ffe0ff */
[----:B------:R-:W-:Y:S01]  /*c4c0*/  IMAD.HI.U32 R16, R3, R20, RZ ;  /* 0x0000001403107227 */ /* 0x000fe200078e00ff */
[C---:B------:R-:W-:Y:S01]  /*c4d0*/  ISETP.GT.U32.AND P4, PT, R0.reuse, R17, PT ;  /* 0x000000110000720c */ /* 0x040fe20003f84070 */
[----:B------:R2:W-:Y:S01]  /*c4e0*/  STL [R1+0x538], R10 ;  /* 0x0005380a01007387 */ /* 0x0005e20000100800 */
[C---:B------:R-:W-:Y:S01]  /*c4f0*/  ISETP.GT.U32.AND P1, PT, R0.reuse, R5, PT ;  /* 0x000000050000720c */ /* 0x040fe20003f24070 */
[----:B------:R-:W-:Y:S02]  /*c500*/  IMAD R21, R0, R23, R21 ;  /* 0x0000001700157224 */ /* 0x000fe400078e0215 */
[----:B------:R-:W-:-:S02]  /*c510*/  IMAD.MOV R16, RZ, RZ, -R16 ;  /* 0x000000ffff107224 */ /* 0x000fc400078e0a10 */
[----:B------:R-:W-:Y:S01]  /*c520*/  @!P6 IADD3 R11, R11, -R0, RZ ;  /* 0x800000000b0be210 */ /* 0x000fe20007ffe0ff */
[----:B-1----:R-:W-:Y:S01]  /*c530*/  IMAD.MOV.U32 R9, RZ, RZ, R19 ;  /* 0x000000ffff097224 */ /* 0x002fe200078e0013 */
[C---:B------:R-:W-:Y:S01]  /*c540*/  ISETP.GT.U32.AND P6, PT, R0.reuse, R21, PT ;  /* 0x000000150000720c */ /* 0x040fe20003fc4070 */
[----:B------:R-:W-:Y:S02]  /*c550*/  IMAD R16, R0, R16, R20 ;  /* 0x0000001000107224 */ /* 0x000fe400078e0214 */
[----:B------:R-:W-:Y:S01]  /*c560*/  @!P3 IMAD.MOV R9, RZ, RZ, -R9 ;  /* 0x000000ffff09b224 */ /* 0x000fe200078e0a09 */
[----:B------:R-:W-:Y:S01]  /*c570*/  ISETP.GE.AND P3, PT, R18, RZ, PT ;  /* 0x000000ff1200720c */ /* 0x000fe20003f66270 */
[--C-:B------:R-:W-:Y:S02]  /*c580*/  @!P4 IMAD.IADD R17, R17, 0x1, -R0.reuse ;  /* 0x000000011111c824 */ /* 0x100fe400078e0a00 */
[----:B------:R-:W-:Y:S01]  /*c590*/  @!P1 IMAD.IADD R5, R5, 0x1, -R0 ;  /* 0x0000000105059824 */ /* 0x000fe200078e0a00 */
[----:B------:R-:W-:Y:S01]  /*c5a0*/  ISETP.GT.U32.AND P1, PT, R0, R16, PT ;  /* 0x000000100000720c */ /* 0x000fe20003f24070 */
[----:B------:R-:W-:Y:S01]  /*c5b0*/  VIADD R18, R6, 0x104 ;  /* 0x0000010406127836 */ /* 0x000fe20000000000 */
[----:B------:R1:W-:Y:S01]  /*c5c0*/  STL [R1+0x534], R9 ;  /* 0x0005340901007387 */ /* 0x0003e20000100800 */
[----:B------:R-:W-:Y:S01]  /*c5d0*/  ISETP.GT.U32.AND P4, PT, R0, R17, PT ;  /* 0x000000110000720c */ /* 0x000fe20003f84070 */
[----:B------:R-:W-:-:S02]  /*c5e0*/  VIADD R15, R6, 0x105 ;  /* 0x00000105060f7836 */ /* 0x000fc40000000000 */
[--C-:B------:R-:W-:Y:S01]  /*c5f0*/  @!P6 IMAD.IADD R21, R21, 0x1, -R0.reuse ;  /* 0x000000011515e824 */ /* 0x100fe200078e0a00 */
[----:B------:R-:W-:Y:S01]  /*c600*/  IABS R19, R18 ;  /* 0x0000001200137213 */ /* 0x000fe20000000000 */
[C---:B--2---:R-:W-:Y:S02]  /*c610*/  VIADD R10, R6.reuse, 0x1ff ;  /* 0x000001ff060a7836 */ /* 0x044fe40000000000 */
[----:B------:R-:W-:Y:S01]  /*c620*/  VIADD R23, R6, 0x10c ;  /* 0x0000010c06177836 */ /* 0x000fe20000000000 */
[----:B------:R-:W-:Y:S01]  /*c630*/  ISETP.GT.U32.AND P6, PT, R0, R21, PT ;  /* 0x000000150000720c */ /* 0x000fe20003fc4070 */
[----:B-1----:R-:W-:Y:S01]  /*c640*/  IMAD.MOV.U32 R9, RZ, RZ, R11 ;  /* 0x000000ffff097224 */ /* 0x002fe200078e000b */
[----:B------:R-:W-:Y:S01]  /*c650*/  IABS R11, R15 ;  /* 0x0000000f000b7213 */ /* 0x000fe20000000000 */
[----:B------:R-:W-:Y:S02]  /*c660*/  @!P1 IMAD.IADD R16, R16, 0x1, -R0 ;  /* 0x0000000110109824 */ /* 0x000fe400078e0a00 */
[----:B------:R-:W-:-:S02]  /*c670*/  @!P4 IADD3 R17, R17, -R0, RZ ;  /* 0x800000001111c210 */ /* 0x000fc40007ffe0ff */
[----:B------:R-:W-:Y:S02]  /*c680*/  @!P2 IADD3 R9, -R9, RZ, RZ ;  /* 0x000000ff0909a210 */ /* 0x000fe40007ffe1ff */
[----:B------:R-:W-:Y:S01]  /*c690*/  ISETP.GE.AND P2, PT, R4, RZ, PT ;  /* 0x000000ff0400720c */ /* 0x000fe20003f46270 */
[----:B------:R-:W-:Y:S01]  /*c6a0*/  IMAD.HI.U32 R4, R3, R19, RZ ;  /* 0x0000001303047227 */ /* 0x000fe200078e00ff */
[----:B------:R-:W-:Y:S01]  /*c6b0*/  ISETP.GE.AND P4, PT, R15, RZ, PT ;  /* 0x000000ff0f00720c */ /* 0x000fe20003f86270 */
[----:B------:R1:W-:Y:S01]  /*c6c0*/  STL [R1+0x510], R9 ;  /* 0x0005100901007387 */ /* 0x0003e20000100800 */
[----:B------:R-:W-:Y:S01]  /*c6d0*/  ISETP.GT.U32.AND P1, PT, R0, R16, PT ;  /* 0x000000100000720c */ /* 0x000fe20003f24070 */
[----:B------:R-:W-:Y:S01]  /*c6e0*/  IMAD.MOV R4, RZ, RZ, -R4 ;  /* 0x000000ffff047224 */ /* 0x000fe200078e0a04 */
[----:B------:R-:W-:-:S03]  /*c6f0*/  @!P6 IADD3 R21, R21, -R0, RZ ;  /* 0x800000001515e210 */ /* 0x000fc60007ffe0ff */
[C---:B------:R-:W-:Y:S02]  /*c700*/  IMAD R15, R0.reuse, R4, R19 ;  /* 0x00000004000f7224 */ /* 0x040fe400078e0213 */
[----:B------:R-:W-:Y:S01]  /*c710*/  IMAD.MOV.U32 R4, RZ, RZ, R21 ;  /* 0x000000ffff047224 */ /* 0x000fe200078e0015 */
[----:B-1----:R-:W-:Y:S01]  /*c720*/  MOV R9, R5 ;  /* 0x0000000500097202 */ /* 0x002fe20000000f00 */
[----:B------:R-:W-:Y:S01]  /*c730*/  IMAD.HI.U32 R5, R3, R11, RZ ;  /* 0x0000000b03057227 */ /* 0x000fe200078e00ff */
[----:B------:R-:W-:-:S03]  /*c740*/  ISETP.GT.U32.AND P6, PT, R0, R15, PT ;  /* 0x0000000f0000720c */ /* 0x000fc60003fc4070 */
[----:B------:R-:W-:Y:S02]  /*c750*/  IMAD.MOV R5, RZ, RZ, -R5 ;  /* 0x000000ffff057224 */ /* 0x000fe400078e0a05 */
[----:B------:R-:W-:Y:S01]  /*c760*/  @!P5 IMAD.MOV R9, RZ, RZ, -R9 ;  /* 0x000000ffff09d224 */ /* 0x000fe200078e0a09 */
[----:B------:R-:W-:Y:S01]  /*c770*/  ISETP.GE.AND P5, PT, R18, RZ, PT ;  /* 0x000000ff1200720c */ /* 0x000fe20003fa6270 */
[----:B------:R-:W-:Y:S01]  /*c780*/  IMAD R11, R0, R5, R11 ;  /* 0x00000005000b7224 */ /* 0x000fe200078e020b */
[----:B------:R-:W-:Y:S01]  /*c790*/  IADD3 R5, R6, 0x108, RZ ;  /* 0x0000010806057810 */ /* 0x000fe20007ffe0ff */
[----:B------:R-:W-:Y:S01]  /*c7a0*/  @!P1 IMAD.IADD R16, R16, 0x1, -R0 ;  /* 0x0000000110109824 */ /* 0x000fe200078e0a00 */
[----:B------:R1:W-:Y:S01]  /*c7b0*/  STL [R1+0x518], R9 ;  /* 0x0005180901007387 */ /* 0x0003e20000100800 */
[----:B------:R-:W-:Y:S01]  /*c7c0*/  @!P3 IMAD.MOV R4, RZ, RZ, -R4 ;  /* 0x000000ffff04b224 */ /* 0x000fe200078e0a04 */
[----:B------:R-:W-:Y:S01]  /*c7d0*/  ISETP.GT.U32.AND P1, PT, R0, R11, PT ;  /* 0x0000000b0000720c */ /* 0x000fe20003f24070 */
[C---:B------:R-:W-:Y:S01]  /*c7e0*/  VIADD R18, R6.reuse, 0x107 ;  /* 0x0000010706127836 */ /* 0x040fe20000000000 */
[----:B------:R-:W-:Y:S01]  /*c7f0*/  @!P6 IADD3 R15, R15, -R0, RZ ;  /* 0x800000000f0fe210 */ /* 0x000fe20007ffe0ff */
[----:B------:R-:W-:Y:S01]  /*c800*/  VIADD R19, R6, 0x10d ;  /* 0x0000010d06137836 */ /* 0x000fe20000000000 */
[----:B------:R-:W-:-:S02]  /*c810*/  IABS R22, R5 ;  /* 0x0000000500167213 */ /* 0x000fc40000000000 */
[----:B------:R-:W-:Y:S01]  /*c820*/  ISETP.GT.U32.AND P6, PT, R0, R15, PT ;  /* 0x0000000f0000720c */ /* 0x000fe20003fc4070 */
[----:B-1----:R-:W-:Y:S01]  /*c830*/  IMAD.MOV.U32 R9, RZ, RZ, R17 ;  /* 0x000000ffff097224 */ /* 0x002fe200078e0011 */
[----:B------:R-:W-:Y:S02]  /*c840*/  ISETP.GE.AND P3, PT, R18, RZ, PT ;  /* 0x000000ff1200720c */ /* 0x000fe40003f66270 */
[----:B------:R-:W-:Y:S01]  /*c850*/  IABS R18, R18 ;  /* 0x0000001200127213 */ /* 0x000fe20000000000 */
[----:B------:R-:W-:Y:S01]  /*c860*/  @!P0 IMAD.MOV R9, RZ, RZ, -R9 ;  /* 0x000000ffff098224 */ /* 0x000fe200078e0a09 */
[----:B------:R-:W-:Y:S01]  /*c870*/  ISETP.GE.AND P0, PT, R25, RZ, PT ;  /* 0x000000ff1900720c */ /* 0x000fe20003f06270 */
[----:B------:R-:W-:Y:S01]  /*c880*/  @!P1 IMAD.IADD R11, R11, 0x1, -R0 ;  /* 0x000000010b0b9824 */ /* 0x000fe200078e0a00 */
[----:B------:R-:W-:Y:S02]  /*c890*/  IABS R25, R25 ;  /* 0x0000001900197213 */ /* 0x000fe40000000000 */
[----:B------:R1:W-:Y:S01]  /*c8a0*/  STL [R1+0x51c], R9 ;  /* 0x00051c0901007387 */ /* 0x0003e20000100800 */
[----:B------:R-:W-:-:S02]  /*c8b0*/  IABS R27, R19 ;  /* 0x00000013001b7213 */ /* 0x000fc40000000000 */
[----:B------:R-:W-:Y:S01]  /*c8c0*/  ISETP.GT.U32.AND P1, PT, R0, R11, PT ;  /* 0x0000000b0000720c */ /* 0x000fe20003f24070 */
[----:B------:R2:W-:Y:S01]  /*c8d0*/  STL [R1+0x52c], R4 ;  /* 0x00052c0401007387 */ /* 0x0005e20000100800 */
[----:B------:R-:W-:Y:S01]  /*c8e0*/  @!P6 IADD3 R15, R15, -R0, RZ ;  /* 0x800000000f0fe210 */ /* 0x000fe20007ffe0ff */
[----:B-1----:R-:W-:Y:S02]  /*c8f0*/  IMAD.MOV.U32 R9, RZ, RZ, R16 ;  /* 0x000000ffff097224 */ /* 0x002fe400078e0010 */
[----:B------:R-:W-:-:S03]  /*c900*/  IMAD.HI.U32 R16, R3, R18, RZ ;  /* 0x0000001203107227 */ /* 0x000fc600078e00ff */
[----:B------:R-:W-:Y:S01]  /*c910*/  @!P2 IADD3 R9, -R9, RZ, RZ ;  /* 0x000000ff0909a210 */ /* 0x000fe20007ffe1ff */
[----:B--2---:R-:W-:Y:S01]  /*c920*/  IMAD.HI.U32 R4, R3, R25, RZ ;  /* 0x0000001903047227 */ /* 0x004fe200078e00ff */
[----:B------:R-:W-:-:S03]  /*c930*/  ISETP.GE.AND P2, PT, R5, RZ, PT ;  /* 0x000000ff0500720c */ /* 0x000fc60003f46270 */
[----:B------:R-:W-:Y:S01]  /*c940*/  IMAD.MOV R4, RZ, RZ, -R4 ;  /* 0x000000ffff047224 */ /* 0x000fe200078e0a04 */
[----:B------:R1:W-:Y:S01]  /*c950*/  STL [R1+0x528], R9 ;  /* 0x0005280901007387 */ /* 0x0003e20000100800 */
[----:B------:R-:W-:-:S03]  /*c960*/  IMAD.HI.U32 R5, R3, R22, RZ ;  /* 0x0000001603057227 */ /* 0x000fc600078e00ff */
[----:B------:R-:W-:Y:S01]  /*c970*/  STL [R1+0x2ce8], R10 ;  /* 0x002ce80a01007387 */ /* 0x000fe20000100800 */
[C---:B------:R-:W-:Y:S02]  /*c980*/  IMAD R25, R0.reuse, R4, R25 ;  /* 0x0000000400197224 */ /* 0x040fe400078e0219 */
[----:B------:R-:W-:Y:S02]  /*c990*/  IMAD.MOV R16, RZ, RZ, -R16 ;  /* 0x000000ffff107224 */ /* 0x000fe400078e0a10 */
[----:B------:R-:W-:Y:S01]  /*c9a0*/  IMAD.MOV R5, RZ, RZ, -R5 ;  /* 0x000000ffff057224 */ /* 0x000fe200078e0a05 */
[----:B------:R-:W-:Y:S01]  /*c9b0*/  ISETP.GT.U32.AND P6, PT, R0, R25, PT ;  /* 0x000000190000720c */ /* 0x000fe20003fc4070 */
[----:B------:R-:W-:-:S04]  /*c9c0*/  IMAD.HI.U32 R4, R3, R24, RZ ;  /* 0x0000001803047227 */ /* 0x000fc800078e00ff */
[----:B------:R-:W-:Y:S01]  /*c9d0*/  IMAD R18, R0, R16, R18 ;  /* 0x0000001000127224 */ /* 0x000fe200078e0212 */
[----:B------:R-:W-:Y:S01]  /*c9e0*/  IADD3 R4, -R4, RZ, RZ ;  /* 0x000000ff04047210 */ /* 0x000fe20007ffe1ff */
[----:B-1----:R-:W-:Y:S01]  /*c9f0*/  IMAD.MOV.U32 R9, RZ, RZ, R15 ;  /* 0x000000ffff097224 */ /* 0x002fe200078e000f */
[----:B------:R-:W-:Y:S01]  /*ca00*/  IADD3 R16, R6, 0x10a, RZ ;  /* 0x0000010a06107810 */ /* 0x000fe20007ffe0ff */
[C---:B------:R-:W-:Y:S01]  /*ca10*/  IMAD R22, R0.reuse, R5, R22 ;  /* 0x0000000500167224 */ /* 0x040fe200078e0216 */
[----:B------:R-:W-:Y:S01]  /*ca20*/  IABS R5, R10 ;  /* 0x0000000a00057213 */ /* 0x000fe20000000000 */
[----:B------:R-:W-:Y:S01]  /*ca30*/  @!P5 IMAD.MOV R9, RZ, RZ, -R9 ;  /* 0x000000ffff09d224 */ /* 0x000fe200078e0a09 */
[C---:B------:R-:W-:Y:S01]  /*ca40*/  ISETP.GT.U32.AND P5, PT, R0.reuse, R18, PT ;  /* 0x000000120000720c */ /* 0x040fe20003fa4070 */
[----:B------:R-:W-:Y:S01]  /*ca50*/  @!P1 IMAD.IADD R11, R11, 0x1, -R0 ;  /* 0x000000010b0b9824 */ /* 0x000fe200078e0a00 */
[C---:B------:R-:W-:Y:S01]  /*ca60*/  ISETP.GT.U32.AND P1, PT, R0.reuse, R22, PT ;  /* 0x000000160000720c */ /* 0x040fe20003f24070 */
[----:B------:R-:W-:Y:S01]  /*ca70*/  IMAD R24, R0, R4, R24 ;  /* 0x0000000400187224 */ /* 0x000fe200078e0218 */
[----:B------:R-:W-:Y:S01]  /*ca80*/  @!P6 IADD3 R25, R25, -R0, RZ ;  /* 0x800000001919e210 */ /* 0x000fe20007ffe0ff */
[----:B------:R1:W-:Y:S01]  /*ca90*/  STL [R1+0x520], R9 ;  /* 0x0005200901007387 */ /* 0x0003e20000100800 */
[----:B------:R-:W-:Y:S01]  /*caa0*/  IABS R15, R16 ;  /* 0x00000010000f7213 */ /* 0x000fe20000000000 */
[----:B------:R-:W-:Y:S01]  /*cab0*/  VIADD R4, R6, 0x10b ;  /* 0x0000010b06047836 */ /* 0x000fe20000000000 */
[----:B------:R-:W-:-:S03]  /*cac0*/  ISETP.GT.U32.AND P6, PT, R0, R24, PT ;  /* 0x000000180000720c */ /* 0x000fc60003fc4070 */
[----:B------:R-:W-:Y:S01]  /*cad0*/  IMAD.HI.U32 R17, R3, R15, RZ ;  /* 0x0000000f03117227 */ /* 0x000fe200078e00ff */
[----:B------:R-:W-:-:S03]  /*cae0*/  IABS R21, R4 ;  /* 0x0000000400157213 */ /* 0x000fc60000000000 */
[--C-:B------:R-:W-:Y:S01]  /*caf0*/  @!P5 IMAD.IADD R18, R18, 0x1, -R0.reuse ;  /* 0x000000011212d824 */ /* 0x100fe200078e0a00 */
[----:B------:R-:W-:Y:S01]  /*cb00*/  ISETP.GT.U32.AND P5, PT, R0, R25, PT ;  /* 0x000000190000720c */ /* 0x000fe20003fa4070 */
[----:B------:R-:W-:Y:S02]  /*cb10*/  @!P1 IMAD.IADD R22, R22, 0x1, -R0 ;  /* 0x0000000116169824 */ /* 0x000fe400078e0a00 */
[----:B-1----:R-:W-:Y:S02]  /*cb20*/  IMAD.MOV.U32 R9, RZ, RZ, R11 ;  /* 0x000000ffff097224 */ /* 0x002fe400078e000b */
[----:B------:R-:W-:Y:S01]  /*cb30*/  @!P6 IADD3 R24, R24, -R0, RZ ;  /* 0x800000001818e210 */ /* 0x000fe20007ffe0ff */
[----:B------:R-:W-:Y:S01]  /*cb40*/  IMAD.HI.U32 R11, R3, R5, RZ ;  /* 0x00000005030b7227 */ /* 0x000fe200078e00ff */
[C---:B------:R-:W-:Y:S02]  /*cb50*/  ISETP.GT.U32.AND P1, PT, R0.reuse, R22, PT ;  /* 0x000000160000720c */ /* 0x040fe40003f24070 */
[----:B------:R-:W-:Y:S01]  /*cb60*/  @!P4 IADD3 R9, -R9, RZ, RZ ;  /* 0x000000ff0909c210 */ /* 0x000fe20007ffe1ff */
[----:B------:R-:W-:Y:S01]  /*cb70*/  IMAD.MOV R11, RZ, RZ, -R11 ;  /* 0x000000ffff0b7224 */ /* 0x000fe200078e0a0b */
[----:B------:R-:W-:-:S02]  /*cb80*/  ISETP.GT.U32.AND P4, PT, R0, R18, PT ;  /* 0x000000120000720c */ /* 0x000fc40003f84070 */
[----:B------:R-:W-:Y:S01]  /*cb90*/  ISETP.GT.U32.AND P6, PT, R0, R24, PT ;  /* 0x000000180000720c */ /* 0x000fe20003fc4070 */
[--C-:B------:R-:W-:Y:S01]  /*cba0*/  @!P5 IMAD.IADD R25, R25, 0x1, -R0.reuse ;  /* 0x000000011919d824 */ /* 0x100fe200078e0a00 */
[----:B------:R-:W-:Y:S01]  /*cbb0*/  ISETP.GE.AND P5, PT, R16, RZ, PT ;  /* 0x000000ff1000720c */ /* 0x000fe20003fa6270 */
[----:B------:R-:W-:Y:S01]  /*cbc0*/  IMAD R5, R0, R11, R5 ;  /* 0x0000000b00057224 */ /* 0x000fe200078e0205 */
[----:B------:R-:W-:Y:S01]  /*cbd0*/  IADD3 R16, -R17, RZ, RZ ;  /* 0x000000ff11107210 */ /* 0x000fe20007ffe1ff */
[----:B------:R1:W-:Y:S01]  /*cbe0*/  STL [R1+0x524], R9 ;  /* 0x0005240901007387 */ /* 0x0003e20000100800 */
[C---:B------:R-:W-:Y:S01]  /*cbf0*/  IMAD.HI.U32 R11, R3.reuse, R21, RZ ;  /* 0x00000015030b7227 */ /* 0x040fe200078e00ff */
[----:B------:R-:W-:Y:S02]  /*cc00*/  @!P1 IADD3 R22, R22, -R0, RZ ;  /* 0x8000000016169210 */ /* 0x000fe40007ffe0ff */
[----:B------:R-:W-:Y:S01]  /*cc10*/  ISETP.GE.AND P1, PT, R4, RZ, PT ;  /* 0x000000ff0400720c */ /* 0x000fe20003f26270 */
[----:B------:R-:W-:Y:S01]  /*cc20*/  IMAD R4, R0, R16, R15 ;  /* 0x0000001000047224 */ /* 0x000fe200078e020f */
[----:B------:R-:W-:Y:S01]  /*cc30*/  IABS R16, R23 ;  /* 0x0000001700107213 */ /* 0x000fe20000000000 */
[--C-:B------:R-:W-:Y:S01]  /*cc40*/  @!P4 IMAD.IADD R18, R18, 0x1, -R0.reuse ;  /* 0x000000011212c824 */ /* 0x100fe200078e0a00 */
[----:B------:R-:W-:Y:S01]  /*cc50*/  ISETP.GT.U32.AND P4, PT, R0, R5, PT ;  /* 0x000000050000720c */ /* 0x000fe20003f84070 */
[----:B------:R-:W-:Y:S01]  /*cc60*/  @!P6 IMAD.IADD R24, R24, 0x1, -R0 ;  /* 0x000000011818e824 */ /* 0x000fe200078e0a00 */
[----:B------:R-:W-:Y:S01]  /*cc70*/  ISETP.GT.U32.AND P6, PT, R0, R4, PT ;  /* 0x000000040000720c */ /* 0x000fe20003fc4070 */
[----:B------:R-:W-:Y:S01]  /*cc80*/  IMAD.MOV R11, RZ, RZ, -R11 ;  /* 0x000000ffff0b7224 */ /* 0x000fe200078e0a0b */
[----:B-1----:R-:W-:Y:S01]  /*cc90*/  MOV R9, R25 ;  /* 0x0000001900097202 */ /* 0x002fe20000000f00 */
[----:B------:R-:W-:Y:S01]  /*cca0*/  IMAD.HI.U32 R26, R3, R16, RZ ;  /* 0x00000010031a7227 */ /* 0x000fe200078e00ff */
[----:B------:R-:W-:-:S03]  /*ccb0*/  MOV R12, R18 ;  /* 0x00000012000c7202 */ /* 0x000fc60000000f00 */
[----:B------:R-:W-:Y:S01]  /*ccc0*/  @!P0 IMAD.MOV R9, RZ, RZ, -R9 ;  /* 0x000000ffff098224 */ /* 0x000fe200078e0a09 */
[----:B------:R-:W-:Y:S01]  /*ccd0*/  @!P3 IADD3 R12, -R12, RZ, RZ ;  /* 0x000000ff0c0cb210 */ /* 0x000fe20007ffe1ff */
[----:B------:R-:W-:Y:S02]  /*cce0*/  IMAD R21, R0, R11, R21 ;  /* 0x0000000b00157224 */ /* 0x000fe400078e0215 */
[-C--:B------:R-:W-:Y:S01]  /*ccf0*/  @!P4 IADD3 R5, R5, -R0.reuse, RZ ;  /* 0x800000000505c210 */ /* 0x080fe20007ffe0ff */
[----:B------:R1:W-:Y:S01]  /*cd00*/  STL [R1+0x514], R9 ;  /* 0x0005140901007387 */ /* 0x0003e20000100800 */
[----:B------:R-:W-:Y:S01]  /*cd10*/  ISETP.GE.AND P4, PT, R6, RZ, PT ;  /* 0x000000ff0600720c */ /* 0x000fe20003f86270 */
[----:B------:R-:W-:Y:S01]  /*cd20*/  IMAD.MOV R26, RZ, RZ, -R26 ;  /* 0x000000ffff1a7224 */ /* 0x000fe200078e0a1a */
[----:B------:R-:W-:Y:S01]  /*cd30*/  @!P6 IADD3 R4, R4, -R0, RZ ;  /* 0x800000000404e210 */ /* 0x000fe20007ffe0ff */
[----:B------:R-:W-:Y:S01]  /*cd40*/  VIADD R15, R6, 0x10e ;  /* 0x0000010e060f7836 */ /* 0x000fe20000000000 */
[C---:B------:R-:W-:Y:S01]  /*cd50*/  ISETP.GT.U32.AND P6, PT, R0.reuse, R5, PT ;  /* 0x000000050000720c */ /* 0x040fe20003fc4070 */
[C---:B------:R-:W-:Y:S01]  /*cd60*/  IMAD R16, R0.reuse, R26, R16 ;  /* 0x0000001a00107224 */ /* 0x040fe200078e0210 */
[----:B------:R-:W-:Y:S01]  /*cd70*/  ISETP.GT.U32.AND P0, PT, R0, R4, PT ;  /* 0x000000040000720c */ /* 0x000fe20003f04070 */
[----:B------:R-:W-:Y:S01]  /*cd80*/  VIADD R11, R6, 0x10f ;  /* 0x0000010f060b7836 */ /* 0x000fe20000000000 */
[----:B------:R-:W-:Y:S01]  /*cd90*/  IABS R17, R15 ;  /* 0x0000000f00117213 */ /* 0x000fe20000000000 */
[----:B-1----:R-:W-:Y:S01]  /*cda0*/  IMAD.MOV.U32 R9, RZ, RZ, R24 ;  /* 0x000000ffff097224 */ /* 0x002fe200078e0018 */
[----:B------:R-:W-:Y:S01]  /*cdb0*/  STL [R1+0x50c], R12 ;  /* 0x00050c0c01007387 */ /* 0x000fe20000100800 */
[----:B------:R-:W-:Y:S01]  /*cdc0*/  IMAD.MOV.U32 R25, RZ, RZ, R27 ;  /* 0x000000ffff197224 */ /* 0x000fe200078e001b */
[----:B------:R-:W-:Y:S01]  /*cdd0*/  IABS R20, R11 ;  /* 0x0000000b00147213 */ /* 0x000fe20000000000 */
[----:B------:R-:W-:Y:S01]  /*cde0*/  IMAD.HI.U32 R27, R3, R17, RZ ;  /* 0x00000011031b7227 */ /* 0x000fe200078e00ff */
[----:B------:R-:W-:-:S02]  /*cdf0*/  @!P4 IADD3 R9, -R9, RZ, RZ ;  /* 0x000000ff0909c210 */ /* 0x000fc40007ffe1ff */
[C---:B------:R-:W-:Y:S01]  /*ce00*/  ISETP.GT.U32.AND P4, PT, R0.reuse, R21, PT ;  /* 0x000000150000720c */ /* 0x040fe20003f84070 */
[----:B------:R-:W-:Y:S01]  /*ce10*/  IMAD.HI.U32 R24, R3, R25, RZ ;  /* 0x0000001903187227 */ /* 0x000fe200078e00ff */
[----:B------:R-:W-:Y:S02]  /*ce20*/  @!P6 IADD3 R5, R5, -R0, RZ ;  /* 0x800000000505e210 */ /* 0x000fe40007ffe0ff */
[----:B------:R-:W-:Y:S01]  /*ce30*/  ISETP.GT.U32.AND P6, PT, R0, R16, PT ;  /* 0x000000100000720c */ /* 0x000fe20003fc4070 */
[----:B------:R-:W-:-:S04]  /*ce40*/  IMAD.HI.U32 R26, R3, R20, RZ ;  /* 0x00000014031a7227 */ /* 0x000fc800078e00ff */
[----:B------:R-:W-:Y:S02]  /*ce50*/  IMAD.MOV R24, RZ, RZ, -R24 ;  /* 0x000000ffff187224 */ /* 0x000fe400078e0a18 */
[--C-:B------:R-:W-:Y:S01]  /*ce60*/  @!P0 IMAD.IADD R4, R4, 0x1, -R0.reuse ;  /* 0x0000000104048824 */ /* 0x100fe200078e0a00 */
[----:B------:R-:W-:Y:S01]  /*ce70*/  ISETP.GE.AND P0, PT, R23, RZ, PT ;  /* 0x000000ff1700720c */ /* 0x000fe20003f06270 */
[----:B------:R-:W-:Y:S01]  /*ce80*/  @!P4 IMAD.IADD R21, R21, 0x1, -R0 ;  /* 0x000000011515c824 */ /* 0x000fe200078e0a00 */
[----:B------:R-:W-:Y:S01]  /*ce90*/  ISETP.GE.AND P4, PT, R10, RZ, PT ;  /* 0x000000ff0a00720c */ /* 0x000fe20003f86270 */
[----:B------:R-:W-:Y:S02]  /*cea0*/  IMAD.MOV.U32 R10, RZ, RZ, R22 ;  /* 0x000000ffff0a7224 */ /* 0x000fe400078e0016 */
[----:B------:R-:W-:Y:S01]  /*ceb0*/  @!P6 IMAD.IADD R16, R16, 0x1, -R0 ;  /* 0x000000011010e824 */ /* 0x000fe200078e0a00 */
[----:B------:R-:W-:Y:S01]  /*cec0*/  ISETP.GT.U32.AND P6, PT, R0, R21, PT ;  /* 0x000000150000720c */ /* 0x000fe20003fc4070 */
[----:B------:R-:W-:-:S02]  /*ced0*/  @!P2 IMAD.MOV R10, RZ, RZ, -R10 ;  /* 0x000000ffff0aa224 */ /* 0x000fc400078e0a0a */
[----:B------:R-:W-:Y:S01]  /*cee0*/  IMAD.MOV R27, RZ, RZ, -R27 ;  /* 0x000000ffff1b7224 */ /* 0x000fe200078e0a1b */
[C---:B------:R-:W-:Y:S01]  /*cef0*/  ISETP.GT.U32.AND P2, PT, R0.reuse, R16, PT ;  /* 0x000000100000720c */ /* 0x040fe20003f44070 */
[----:B------:R-:W-:Y:S01]  /*cf00*/  IMAD.MOV R26, RZ, RZ, -R26 ;  /* 0x000000ffff1a7224 */ /* 0x000fe200078e0a1a */
[----:B------:R1:W-:Y:S01]  /*cf10*/  STL [R1+0x508], R10 ;  /* 0x0005080a01007387 */ /* 0x0003e20000100800 */
[C---:B------:R-:W-:Y:S02]  /*cf20*/  IMAD R24, R0.reuse, R24, R25 ;  /* 0x0000001800187224 */ /* 0x040fe400078e0219 */
[C---:B------:R-:W-:Y:S01]  /*cf30*/  IMAD R17, R0.reuse, R27, R17 ;  /* 0x0000001b00117224 */ /* 0x040fe200078e0211 */
[----:B------:R-:W-:Y:S01]  /*cf40*/  @!P4 IADD3 R5, -R5, RZ, RZ ;  /* 0x000000ff0505c210 */ /* 0x000fe20007ffe1ff */
[----:B------:R-:W-:Y:S01]  /*cf50*/  IMAD R26, R0, R26, R20 ;  /* 0x0000001a001a7224 */ /* 0x000fe200078e0214 */
[----:B------:R-:W-:Y:S01]  /*cf60*/  IADD3 R20, R6, 0x110, RZ ;  /* 0x0000011006147810 */ /* 0x000fe20007ffe0ff */
[----:B------:R-:W-:Y:S01]  /*cf70*/  @!P6 IMAD.IADD R21, R21, 0x1, -R0 ;  /* 0x000000011515e824 */ /* 0x000fe200078e0a00 */
[----:B------:R-:W-:Y:S01]  /*cf80*/  ISETP.GT.U32.AND P3, PT, R0, R24, PT ;  /* 0x000000180000720c */ /* 0x000fe20003f64070 */
[----:B------:R2:W-:Y:S01]  /*cf90*/  STL [R1+0x504], R5 ;  /* 0x0005040501007387 */ /* 0x0005e20000100800 */
[----:B-1----:R-:W-:Y:S01]  /*cfa0*/  IMAD.MOV.U32 R10, RZ, RZ, R4 ;  /* 0x000000ffff0a7224 */ /* 0x002fe200078e0004 */
[----:B------:R-:W-:Y:S01]  /*cfb0*/  IABS R18, R20 ;  /* 0x0000001400127213 */ /* 0x000fe20000000000 */
[----:B------:R-:W-:Y:S01]  /*cfc0*/  VIADD R23, R6, 0x111 ;  /* 0x0000011106177836 */ /* 0x000fe20000000000 */
[C---:B------:R-:W-:Y:S01]  /*cfd0*/  ISETP.GT.U32.AND P4, PT, R0.reuse, R17, PT ;  /* 0x000000110000720c */ /* 0x040fe20003f84070 */
[----:B------:R-:W-:Y:S01]  /*cfe0*/  @!P5 IMAD.MOV R10, RZ, RZ, -R10 ;  /* 0x000000ffff0ad224 */ /* 0x000fe200078e0a0a */
[----:B------:R-:W-:Y:S01]  /*cff0*/  ISETP.GT.U32.AND P6, PT, R0, R26, PT ;  /* 0x0000001a0000720c */ /* 0x000fe20003fc4070 */
[----:B------:R-:W-:Y:S01]  /*d000*/  IMAD.HI.U32 R4, R3, R18, RZ ;  /* 0x0000001203047227 */ /* 0x000fe200078e00ff */
[----:B------:R-:W-:-:S02]  /*d010*/  IABS R22, R23 ;  /* 0x0000001700167213 */ /* 0x000fc40000000000 */
[----:B------:R1:W-:Y:S01]  /*d020*/  STL [R1+0x500], R10 ;  /* 0x0005000a01007387 */ /* 0x0003e20000100800 */
[--C-:B------:R-:W-:Y:S01]  /*d030*/  @!P2 IMAD.IADD R16, R16, 0x1, -R0.reuse ;  /* 0x000000011010a824 */ /* 0x100fe200078e0a00 */
[----:B------:R-:W-:Y:S01]  /*d040*/  IADD3 R4, -R4, RZ, RZ ;  /* 0x000000ff04047210 */ /* 0x000fe20007ffe1ff */
[----:B------:R-:W-:Y:S01]  /*d050*/  @!P3 IMAD.IADD R24, R24, 0x1, -R0 ;  /* 0x000000011818b824 */ /* 0x000fe200078e0a00 */
[----:B------:R-:W-:Y:S01]  /*d060*/  ISETP.GE.AND P3, PT, R11, RZ, PT ;  /* 0x000000ff0b00720c */ /* 0x000fe20003f66270 */
[----:B--2---:R-:W-:Y:S01]  /*d070*/  IMAD.HI.U32 R5, R3, R22, RZ ;  /* 0x0000001603057227 */ /* 0x004fe200078e00ff */
[----:B------:R-:W-:Y:S02]  /*d080*/  ISETP.GE.AND P5, PT, R19, RZ, PT ;  /* 0x000000ff1300720c */ /* 0x000fe40003fa6270 */
[----:B------:R-:W-:Y:S01]  /*d090*/  @!P4 IADD3 R17, R17, -R0, RZ ;  /* 0x800000001111c210 */ /* 0x000fe20007ffe0ff */
[C---:B------:R-:W-:Y:S01]  /*d0a0*/  IMAD R18, R0.reuse, R4, R18 ;  /* 0x0000000400127224 */ /* 0x040fe200078e0212 */
[----:B------:R-:W-:Y:S01]  /*d0b0*/  ISETP.GT.U32.AND P4, PT, R0, R24, PT ;  /* 0x000000180000720c */ /* 0x000fe20003f84070 */
[----:B-1----:R-:W-:Y:S01]  /*d0c0*/  IMAD.MOV.U32 R10, RZ, RZ, R21 ;  /* 0x000000ffff0a7224 */ /* 0x002fe200078e0015 */
[----:B------:R-:W-:Y:S01]  /*d0d0*/  @!P6 IADD3 R26, R26, -R0, RZ ;  /* 0x800000001a1ae210 */ /* 0x000fe20007ffe0ff */
[----:B------:R-:W-:Y:S01]  /*d0e0*/  IMAD.MOV R4, RZ, RZ, -R5 ;  /* 0x000000ffff047224 */ /* 0x000fe200078e0a05 */
[----:B------:R-:W-:Y:S01]  /*d0f0*/  ISETP.GT.U32.AND P6, PT, R0, R17, PT ;  /* 0x000000110000720c */ /* 0x000fe20003fc4070 */
[----:B------:R-:W-:Y:S01]  /*d100*/  @!P1 IMAD.MOV R10, RZ, RZ, -R10 ;  /* 0x000000ffff0a9224 */ /* 0x000fe200078e0a0a */
[----:B------:R-:W-:Y:S01]  /*d110*/  ISETP.GE.AND P2, PT, R15, RZ, PT ;  /* 0x000000ff0f00720c */ /* 0x000fe20003f46270 */
[----:B------:R-:W-:Y:S01]  /*d120*/  VIADD R5, R6, 0x112 ;  /* 0x0000011206057836 */ /* 0x000fe20000000000 */
[C---:B------:R-:W-:Y:S01]  /*d130*/  ISETP.GT.U32.AND P1, PT, R0.reuse, R26, PT ;  /* 0x0000001a0000720c */ /* 0x040fe20003f24070 */
[----:B------:R-:W-:Y:S01]  /*d140*/  IMAD R4, R0, R4, R22 ;  /* 0x0000000400047224 */ /* 0x000fe200078e0216 */
[----:B------:R1:W-:Y:S01]  /*d150*/  STL [R1+0x4f8], R10 ;  /* 0x0004f80a01007387 */ /* 0x0003e20000100800 */
[----:B------:R-:W-:Y:S01]  /*d160*/  VIADD R15, R6, 0x113 ;  /* 0x00000113060f7836 */ /* 0x000fe20000000000 */
[----:B------:R-:W-:-:S02]  /*d170*/  IABS R11, R5 ;  /* 0x00000005000b7213 */ /* 0x000fc40000000000 */
[----:B------:R-:W-:Y:S02]  /*d180*/  @!P4 IADD3 R24, R24, -R0, RZ ;  /* 0x800000001818c210 */ /* 0x000fe40007ffe0ff */
[----:B------:R-:W-:Y:S01]  /*d190*/  IADD3 R19, R6, 0x114, RZ ;  /* 0x0000011406137810 */ /* 0x000fe20007ffe0ff */
[----:B------:R-:W-:Y:S01]  /*d1a0*/  IMAD.HI.U32 R22, R3, R11, RZ ;  /* 0x0000000b03167227 */ /* 0x000fe200078e00ff */
[----:B------:R-:W-:Y:S02]  /*d1b0*/  ISETP.GE.AND P4, PT, R20, RZ, PT ;  /* 0x000000ff1400720c */ /* 0x000fe40003f86270 */
[----:B-1----:R-:W-:Y:S01]  /*d1c0*/  MOV R10, R16 ;  /* 0x00000010000a7202 */ /* 0x002fe20000000f00 */
[--C-:B------:R-:W-:Y:S01]  /*d1d0*/  @!P6 IMAD.IADD R17, R17, 0x1, -R0.reuse ;  /* 0x000000011111e824 */ /* 0x100fe200078e0a00 */
[----:B------:R-:W-:Y:S01]  /*d1e0*/  ISETP.GT.U32.AND P6, PT, R0, R4, PT ;  /* 0x000000040000720c */ /* 0x000fe20003fc4070 */
[----:B------:R-:W-:Y:S01]  /*d1f0*/  @!P1 IMAD.IADD R26, R26, 0x1, -R0 ;  /* 0x000000011a1a9824 */ /* 0x000fe200078e0a00 */
[----:B------:R-:W-:Y:S01]  /*d200*/  IADD3 R22, -R22, RZ, RZ ;  /* 0x000000ff16167210 */ /* 0x000fe20007ffe1ff */
[----:B------:R-:W-:Y:S01]  /*d210*/  @!P0 IMAD.MOV R10, RZ, RZ, -R10 ;  /* 0x000000ffff0a8224 */ /* 0x000fe200078e0a0a */
[C---:B------:R-:W-:Y:S01]  /*d220*/  ISETP.GT.U32.AND P0, PT, R0.reuse, R18, PT ;  /* 0x000000120000720c */ /* 0x040fe20003f04070 */
[----:B------:R-:W-:Y:S01]  /*d230*/  IMAD.MOV.U32 R12, RZ, RZ, R17 ;  /* 0x000000ffff0c7224 */ /* 0x000fe200078e0011 */
[----:B------:R-:W-:Y:S01]  /*d240*/  IABS R16, R19 ;  /* 0x0000001300107213 */ /* 0x000fe20000000000 */
[----:B------:R-:W-:Y:S01]  /*d250*/  IMAD R11, R0, R22, R11 ;  /* 0x00000016000b7224 */ /* 0x000fe200078e020b */
[----:B------:R1:W-:Y:S01]  /*d260*/  STL [R1+0x4f4], R10 ;  /* 0x0004f40a01007387 */ /* 0x0003e20000100800 */
[----:B------:R-:W-:-:S02]  /*d270*/  IABS R20, R15 ;  /* 0x0000000f00147213 */ /* 0x000fc40000000000 */
[----:B------:R-:W-:Y:S01]  /*d280*/  @!P2 IADD3 R12, -R12, RZ, RZ ;  /* 0x000000ff0c0ca210 */ /* 0x000fe20007ffe1ff */
[----:B------:R-:W-:Y:S01]  /*d290*/  IMAD.HI.U32 R17, R3, R16, RZ ;  /* 0x0000001003117227 */ /* 0x000fe200078e00ff */
[----:B------:R-:W-:Y:S02]  /*d2a0*/  ISETP.GT.U32.AND P2, PT, R0, R11, PT ;  /* 0x0000000b0000720c */ /* 0x000fe40003f44070 */
[----:B------:R-:W-:Y:S01]  /*d2b0*/  ISETP.GE.AND P1, PT, R23, RZ, PT ;  /* 0x000000ff1700720c */ /* 0x000fe20003f26270 */
[----:B------:R-:W-:Y:S02]  /*d2c0*/  @!P6 IMAD.IADD R4, R4, 0x1, -R0 ;  /* 0x000000010404e824 */ /* 0x000fe400078e0a00 */
[----:B-1----:R-:W-:Y:S02]  /*d2d0*/  IMAD.MOV.U32 R10, RZ, RZ, R24 ;  /* 0x000000ffff0a7224 */ /* 0x002fe400078e0018 */
[----:B------:R-:W-:Y:S01]  /*d2e0*/  @!P0 IMAD.IADD R18, R18, 0x1, -R0 ;  /* 0x0000000112128824 */ /* 0x000fe200078e0a00 */
[----:B------:R-:W-:Y:S01]  /*d2f0*/  ISETP.GT.U32.AND P6, PT, R0, R4, PT ;  /* 0x000000040000720c */ /* 0x000fe20003fc4070 */
[----:B------:R-:W-:Y:S01]  /*d300*/  IMAD.HI.U32 R21, R3, R20, RZ ;  /* 0x0000001403157227 */ /* 0x000fe200078e00ff */
[----:B------:R-:W-:-:S02]  /*d310*/  @!P5 IADD3 R10, -R10, RZ, RZ ;  /* 0x000000ff0a0ad210 */ /* 0x000fc40007ffe1ff */
[C---:B------:R-:W-:Y:S01]  /*d320*/  ISETP.GT.U32.AND P5, PT, R0.reuse, R18, PT ;  /* 0x000000120000720c */ /* 0x040fe20003fa4070 */
[----:B------:R-:W-:Y:S01]  /*d330*/  @!P2 IMAD.IADD R11, R11, 0x1, -R0 ;  /* 0x000000010b0ba824 */ /* 0x000fe200078e0a00 */
[----:B------:R-:W-:Y:S01]  /*d340*/  ISETP.GE.AND P0, PT, R5, RZ, PT ;  /* 0x000000ff0500720c */ /* 0x000fe20003f06270 */
[----:B------:R1:W-:Y:S01]  /*d350*/  STL [R1+0x4f0], R10 ;  /* 0x0004f00a01007387 */ /* 0x0003e20000100800 */
[----:B------:R-:W-:Y:S02]  /*d360*/  IMAD.MOV R5, RZ, RZ, -R21 ;  /* 0x000000ffff057224 */ /* 0x000fe400078e0a15 */
[C---:B------:R-:W-:Y:S01]  /*d370*/  ISETP.GT.U32.AND P2, PT, R0.reuse, R11, PT ;  /* 0x0000000b0000720c */ /* 0x040fe20003f44070 */
[----:B------:R2:W-:Y:S01]  /*d380*/  STL [R1+0x4e8], R12 ;  /* 0x0004e80c01007387 */ /* 0x0005e20000100800 */
[----:B------:R-:W-:Y:S02]  /*d390*/  IMAD R5, R0, R5, R20 ;  /* 0x0000000500057224 */ /* 0x000fe400078e0214 */
[----:B------:R-:W-:Y:S01]  /*d3a0*/  @!P6 IMAD.IADD R4, R4, 0x1, -R0 ;  /* 0x000000010404e824 */ /* 0x000fe200078e0a00 */
[----:B------:R-:W-:Y:S01]  /*d3b0*/  ISETP.GE.AND P6, PT, R19, RZ, PT ;  /* 0x000000ff1300720c */ /* 0x000fe20003fc6270 */
[----:B------:R-:W-:Y:S01]  /*d3c0*/  VIADD R20, R6, 0x115 ;  /* 0x0000011506147836 */ /* 0x000fe20000000000 */
[----:B------:R-:W-:Y:S01]  /*d3d0*/  @!P5 IADD3 R18, R18, -R0, RZ ;  /* 0x800000001212d210 */ /* 0x000fe20007ffe0ff */
[----:B-1----:R-:W-:Y:S01]  /*d3e0*/  IMAD.MOV.U32 R10, RZ, RZ, R26 ;  /* 0x000000ffff0a7224 */ /* 0x002fe200078e001a */
[----:B------:R-:W-:Y:S01]  /*d3f0*/  ISETP.GT.U32.AND P5, PT, R0, R5, PT ;  /* 0x000000050000720c */ /* 0x000fe20003fa4070 */
[C---:B------:R-:W-:Y:S01]  /*d400*/  VIADD R24, R6.reuse, 0x11a ;  /* 0x0000011a06187836 */ /* 0x040fe20000000000 */
[----:B------:R-:W-:Y:S01]  /*d410*/  IABS R27, R20 ;  /* 0x00000014001b7213 */ /* 0x000fe20000000000 */
[----:B------:R-:W-:Y:S01]  /*d420*/  @!P3 IMAD.MOV R10, RZ, RZ, -R10 ;  /* 0x000000ffff0ab224 */ /* 0x000fe200078e0a0a */
[----:B------:R-:W-:Y:S01]  /*d430*/  ISETP.GE.AND P3, PT, R15, RZ, PT ;  /* 0x000000ff0f00720c */ /* 0x000fe20003f66270 */
[----:B------:R-:W-:Y:S01]  /*d440*/  IMAD.MOV R15, RZ, RZ, -R17 ;  /* 0x000000ffff0f7224 */ /* 0x000fe200078e0a11 */
[----:B------:R-:W-:Y:S01]  /*d450*/  IADD3 R19, R6, 0x116, RZ ;  /* 0x0000011606137810 */ /* 0x000fe20007ffe0ff */
[----:B--2---:R-:W-:Y:S01]  /*d460*/  IMAD.MOV.U32 R12, RZ, RZ, R18 ;  /* 0x000000ffff0c7224 */ /* 0x004fe200078e0012 */
[----:B------:R1:W-:Y:S01]  /*d470*/  STL [R1+0x4e4], R10 ;  /* 0x0004e40a01007387 */ /* 0x0003e20000100800 */
[----:B------:R-:W-:Y:S01]  /*d480*/  IMAD R16, R0, R15, R16 ;  /* 0x0000000f00107224 */ /* 0x000fe200078e0210 */
[----:B------:R-:W-:Y:S01]  /*d490*/  IABS R28, R19 ;  /* 0x00000013001c7213 */ /* 0x000fe20000000000 */
[----:B------:R-:W-:Y:S01]  /*d4a0*/  @!P2 IMAD.IADD R11, R11, 0x1, -R0 ;  /* 0x000000010b0ba824 */ /* 0x000fe200078e0a00 */
[----:B------:R-:W-:Y:S01]  /*d4b0*/  @!P4 IADD3 R12, -R12, RZ, RZ ;  /* 0x000000ff0c0cc210 */ /* 0x000fe20007ffe1ff */
[----:B------:R-:W-:Y:S01]  /*d4c0*/  VIADD R17, R6, 0x117 ;  /* 0x0000011706117836 */ /* 0x000fe20000000000 */
[C---:B------:R-:W-:Y:S01]  /*d4d0*/  ISETP.GT.U32.AND P4, PT, R0.reuse, R16, PT ;  /* 0x000000100000720c */ /* 0x040fe20003f84070 */
[----:B------:R-:W-:Y:S01]  /*d4e0*/  IMAD.HI.U32 R18, R3, R28, RZ ;  /* 0x0000001c03127227 */ /* 0x000fe200078e00ff */
[----:B------:R-:W-:Y:S01]  /*d4f0*/  @!P5 IADD3 R5, R5, -R0, RZ ;  /* 0x800000000505d210 */ /* 0x000fe20007ffe0ff */
[----:B------:R2:W-:Y:S01]  /*d500*/  STL [R1+0x4d0], R12 ;  /* 0x0004d00c01007387 */ /* 0x0005e20000100800 */
[----:B------:R-:W-:Y:S01]  /*d510*/  ISETP.GE.AND P2, PT, R19, RZ, PT ;  /* 0x000000ff1300720c */ /* 0x000fe20003f46270 */
[----:B-1----:R-:W-:Y:S01]  /*d520*/  IMAD.MOV.U32 R10, RZ, RZ, R4 ;  /* 0x000000ffff0a7224 */ /* 0x002fe200078e0004 */
[----:B------:R-:W-:Y:S01]  /*d530*/  ISETP.GT.U32.AND P5, PT, R0, R5, PT ;  /* 0x000000050000720c */ /* 0x000fe20003fa4070 */
[----:B------:R-:W-:Y:S01]  /*d540*/  IMAD.MOV R18, RZ, RZ, -R18 ;  /* 0x000000ffff127224 */ /* 0x000fe200078e0a12 */
[----:B------:R-:W-:Y:S01]  /*d550*/  IABS R15, R17 ;  /* 0x00000011000f7213 */ /* 0x000fe20000000000 */
[----:B------:R-:W-:Y:S01]  /*d560*/  @!P1 IMAD.MOV R10, RZ, RZ, -R10 ;  /* 0x000000ffff0a9224 */ /* 0x000fe200078e0a0a */
[----:B------:R-:W-:Y:S01]  /*d570*/  ISETP.GE.AND P1, PT, R20, RZ, PT ;  /* 0x000000ff1400720c */ /* 0x000fe20003f26270 */
[----:B------:R-:W-:-:S03]  /*d580*/  IMAD.HI.U32 R20, R3, R27, RZ ;  /* 0x0000001b03147227 */ /* 0x000fc600078e00ff */
[----:B------:R1:W-:Y:S01]  /*d590*/  STL [R1+0x4d8], R10 ;  /* 0x0004d80a01007387 */ /* 0x0003e20000100800 */
[----:B------:R-:W-:Y:S01]  /*d5a0*/  @!P4 IMAD.IADD R16, R16, 0x1, -R0 ;  /* 0x000000011010c824 */ /* 0x000fe200078e0a00 */
[----:B------:R-:W-:Y:S01]  /*d5b0*/  IADD3 R19, -R20, RZ, RZ ;  /* 0x000000ff14137210 */ /* 0x000fe20007ffe1ff */
[----:B--2---:R-:W-:Y:S02]  /*d5c0*/  IMAD.MOV.U32 R12, RZ, RZ, R11 ;  /* 0x000000ffff0c7224 */ /* 0x004fe400078e000b */
[C---:B------:R-:W-:Y:S01]  /*d5d0*/  IMAD R28, R0.reuse, R18, R28 ;  /* 0x00000012001c7224 */ /* 0x040fe200078e021c */
[C---:B------:R-:W-:Y:S01]  /*d5e0*/  ISETP.GT.U32.AND P4, PT, R0.reuse, R16, PT ;  /* 0x000000100000720c */ /* 0x040fe20003f84070 */
[----:B------:R-:W-:Y:S01]  /*d5f0*/  IMAD R27, R0, R19, R27 ;  /* 0x00000013001b7224 */ /* 0x000fe200078e021b */
[----:B------:R-:W-:Y:S01]  /*d600*/  @!P0 IADD3 R12, -R12, RZ, RZ ;  /* 0x000000ff0c0c8210 */ /* 0x000fe20007ffe1ff */
[----:B------:R-:W-:Y:S01]  /*d610*/  IMAD.HI.U32 R4, R3, R15, RZ ;  /* 0x0000000f03047227 */ /* 0x000fe200078e00ff */
[----:B------:R-:W-:-:S02]  /*d620*/  @!P5 IADD3 R5, R5, -R0, RZ ;  /* 0x800000000505d210 */ /* 0x000fc40007ffe0ff */
[----:B------:R-:W-:Y:S01]  /*d630*/  ISETP.GT.U32.AND P0, PT, R0, R27, PT ;  /* 0x0000001b0000720c */ /* 0x000fe20003f04070 */
[----:B------:R-:W-:Y:S01]  /*d640*/  IMAD.MOV R4, RZ, RZ, -R4 ;  /* 0x000000ffff047224 */ /* 0x000fe200078e0a04 */
[C---:B------:R-:W-:Y:S01]  /*d650*/  IADD3 R18, R6.reuse, 0x118, RZ ;  /* 0x0000011806127810 */ /* 0x040fe20007ffe0ff */
[----:B-1----:R-:W-:Y:S01]  /*d660*/  IMAD.MOV.U32 R10, RZ, RZ, R5 ;  /* 0x000000ffff0a7224 */ /* 0x002fe200078e0005 */
[----:B------:R-:W-:Y:S01]  /*d670*/  STL [R1+0x4dc], R12 ;  /* 0x0004dc0c01007387 */ /* 0x000fe20000100800 */
[----:B------:R-:W-:Y:S01]  /*d680*/  VIADD R11, R6, 0x119 ;  /* 0x00000119060b7836 */ /* 0x000fe20000000000 */
[----:B------:R-:W-:Y:S01]  /*d690*/  ISETP.GE.AND P5, PT, R17, RZ, PT ;  /* 0x000000ff1100720c */ /* 0x000fe20003fa6270 */
[--C-:B------:R-:W-:Y:S01]  /*d6a0*/  @!P4 IMAD.IADD R16, R16, 0x1, -R0.reuse ;  /* 0x000000011010c824 */ /* 0x100fe200078e0a00 */
[C---:B------:R-:W-:Y:S01]  /*d6b0*/  ISETP.GT.U32.AND P4, PT, R0.reuse, R28, PT ;  /* 0x0000001c0000720c */ /* 0x040fe20003f84070 */
[----:B------:R-:W-:Y:S01]  /*d6c0*/  IMAD R4, R0, R4, R15 ;  /* 0x0000000400047224 */ /* 0x000fe200078e020f */
[----:B------:R-:W-:Y:S01]  /*d6d0*/  @!P3 IADD3 R10, -R10, RZ, RZ ;  /* 0x000000ff0a0ab210 */ /* 0x000fe20007ffe1ff */
[----:B------:R-:W-:Y:S01]  /*d6e0*/  VIADD R20, R6, 0x11b ;  /* 0x0000011b06147836 */ /* 0x000fe20000000000 */
[----:B------:R-:W-:Y:S01]  /*d6f0*/  ISETP.GE.AND P3, PT, R18, RZ, PT ;  /* 0x000000ff1200720c */ /* 0x000fe20003f66270 */
[----:B------:R-:W-:Y:S01]  /*d700*/  @!P0 IMAD.IADD R27, R27, 0x1, -R0 ;  /* 0x000000011b1b8824 */ /* 0x000fe200078e0a00 */
[----:B------:R-:W-:Y:S01]  /*d710*/  IABS R18, R18 ;  /* 0x0000001200127213 */ /* 0x000fe20000000000 */
[----:B------:R1:W-:Y:S01]  /*d720*/  STL [R1+0x4e0], R10 ;  /* 0x0004e00a01007387 */ /* 0x0003e20000100800 */
[----:B------:R-:W-:-:S02]  /*d730*/  IABS R5, R11 ;  /* 0x0000000b00057213 */ /* 0x000fc40000000000 */
[----:B------:R-:W-:Y:S01]  /*d740*/  ISETP.GT.U32.AND P0, PT, R0, R27, PT ;  /* 0x0000001b0000720c */ /* 0x000fe20003f04070 */
[C---:B------:R-:W-:Y:S01]  /*d750*/  IMAD.HI.U32 R21, R3.reuse, R18, RZ ;  /* 0x0000001203157227 */ /* 0x040fe200078e00ff */
[----:B------:R-:W-:Y:S02]  /*d760*/  IABS R23, R20 ;  /* 0x0000001400177213 */ /* 0x000fe40000000000 */
[----:B------:R-:W-:Y:S01]  /*d770*/  @!P4 IADD3 R28, R28, -R0, RZ ;  /* 0x800000001c1cc210 */ /* 0x000fe20007ffe0ff */
[----:B------:R-:W-:Y:S01]  /*d780*/  IMAD.HI.U32 R17, R3, R5, RZ ;  /* 0x0000000503117227 */ /* 0x000fe200078e00ff */
[----:B------:R-:W-:Y:S02]  /*d790*/  IABS R19, R24 ;  /* 0x0000001800137213 */ /* 0x000fe40000000000 */
[----:B-1----:R-:W-:Y:S01]  /*d7a0*/  MOV R10, R16 ;  /* 0x00000010000a7202 */ /* 0x002fe20000000f00 */
[----:B------:R-:W-:Y:S01]  /*d7b0*/  IMAD.MOV R21, RZ, RZ, -R21 ;  /* 0x000000ffff157224 */ /* 0x000fe200078e0a15 */
[----:B------:R-:W-:Y:S01]  /*d7c0*/  ISETP.GT.U32.AND P4, PT, R0, R28, PT ;  /* 0x0000001c0000720c */ /* 0x000fe20003f84070 */
[----:B------:R-:W-:Y:S01]  /*d7d0*/  IMAD.MOV R17, RZ, RZ, -R17 ;  /* 0x000000ffff117224 */ /* 0x000fe200078e0a11 */
[----:B------:R-:W-:Y:S01]  /*d7e0*/  @!P6 IADD3 R10, -R10, RZ, RZ ;  /* 0x000000ff0a0ae210 */ /* 0x000fe20007ffe1ff */
[----:B------:R-:W-:Y:S01]  /*d7f0*/  @!P0 IMAD.IADD R27, R27, 0x1, -R0 ;  /* 0x000000011b1b8824 */ /* 0x000fe200078e0a00 */
[C---:B------:R-:W-:Y:S01]  /*d800*/  ISETP.GT.U32.AND P6, PT, R0.reuse, R4, PT ;  /* 0x000000040000720c */ /* 0x040fe20003fc4070 */
[C---:B------:R-:W-:Y:S01]  /*d810*/  IMAD R5, R0.reuse, R17, R5 ;  /* 0x0000001100057224 */ /* 0x040fe200078e0205 */
[----:B------:R-:W-:Y:S01]  /*d820*/  ISETP.GE.AND P0, PT, R11, RZ, PT ;  /* 0x000000ff0b00720c */ /* 0x000fe20003f06270 */
[----:B------:R-:W-:Y:S01]  /*d830*/  IMAD R11, R0, R21, R18 ;  /* 0x00000015000b7224 */ /* 0x000fe200078e0212 */
[----:B------:R1:W-:Y:S01]  /*d840*/  STL [R1+0x4d4], R10 ;  /* 0x0004d40a01007387 */ /* 0x0003e20000100800 */
[----:B------:R-:W-:-:S04]  /*d850*/  IMAD.HI.U32 R15, R3, R23, RZ ;  /* 0x00000017030f7227 */ /* 0x000fc800078e00ff */
[--C-:B------:R-:W-:Y:S01]  /*d860*/  @!P4 IMAD.IADD R28, R28, 0x1, -R0.reuse ;  /* 0x000000011c1cc824 */ /* 0x100fe200078e0a00 */
[----:B------:R-:W-:Y:S01]  /*d870*/  ISETP.GT.U32.AND P4, PT, R0, R11, PT ;  /* 0x0000000b0000720c */ /* 0x000fe20003f84070 */
[----:B------:R-:W-:Y:S02]  /*d880*/  IMAD.MOV R15, RZ, RZ, -R15 ;  /* 0x000000ffff0f7224 */ /* 0x000fe400078e0a0f */
[----:B------:R-:W-:Y:S01]  /*d890*/  @!P6 IMAD.IADD R4, R4, 0x1, -R0 ;  /* 0x000000010404e824 */ /* 0x000fe200078e0a00 */
[----:B------:R-:W-:Y:S01]  /*d8a0*/  ISETP.GT.U32.AND P6, PT, R0, R5, PT ;  /* 0x000000050000720c */ /* 0x000fe20003fc4070 */
[----:B------:R-:W-:Y:S01]  /*d8b0*/  VIADD R17, R6, 0x11c ;  /* 0x0000011c06117836 */ /* 0x000fe20000000000 */
[----:B-1----:R-:W-:Y:S01]  /*d8c0*/  MOV R10, R27 ;  /* 0x0000001b000a7202 */ /* 0x002fe20000000f00 */
[----:B------:R-:W-:Y:S01]  /*d8d0*/  IMAD R23, R0, R15, R23 ;  /* 0x0000000f00177224 */ /* 0x000fe200078e0217 */
[----:B------:R-:W-:Y:S01]  /*d8e0*/  IADD3 R15, R6, 0x11d, RZ ;  /* 0x0000011d060f7810 */ /* 0x000fe20007ffe0ff */
[----:B------:R-:W-:Y:S01]  /*d8f0*/  IMAD.HI.U32 R22, R3, R19, RZ ;  /* 0x0000001303167227 */ /* 0x000fe200078e00ff */
[----:B------:R-:W-:-:S02]  /*d900*/  IABS R18, R17 ;  /* 0x0000001100127213 */ /* 0x000fc40000000000 */
[----:B------:R-:W-:Y:S01]  /*d910*/  IABS R25, R15 ;  /* 0x0000000f00197213 */ /* 0x000fe20000000000 */
[----:B------:R-:W-:Y:S01]  /*d920*/  @!P4 IMAD.IADD R11, R11, 0x1, -R0 ;  /* 0x000000010b0bc824 */ /* 0x000fe200078e0a00 */
[C---:B------:R-:W-:Y:S01]  /*d930*/  ISETP.GT.U32.AND P4, PT, R0.reuse, R4, PT ;  /* 0x000000040000720c */ /* 0x040fe20003f84070 */
[----:B------:R-:W-:Y:S02]  /*d940*/  @!P1 IMAD.MOV R10, RZ, RZ, -R10 ;  /* 0x000000ffff0a9224 */ /* 0x000fe400078e0a0a */
[----:B------:R-:W-:Y:S01]  /*d950*/  @!P6 IMAD.IADD R5, R5, 0x1, -R0 ;  /* 0x000000010505e824 */ /* 0x000fe200078e0a00 */
[C---:B------:R-:W-:Y:S01]  /*d960*/  ISETP.GT.U32.AND P1, PT, R0.reuse, R11, PT ;  /* 0x0000000b0000720c */ /* 0x040fe20003f24070 */
[----:B------:R-:W-:Y:S01]  /*d970*/  IMAD.HI.U32 R29, R3, R18, RZ ;  /* 0x00000012031d7227 */ /* 0x000fe200078e00ff */
[----:B------:R1:W-:Y:S02]  /*d980*/  STL [R1+0x4c8], R10 ;  /* 0x0004c80a01007387 */ /* 0x0003e40000100800 */
[----:B------:R-:W-:Y:S01]  /*d990*/  ISETP.GT.U32.AND P6, PT, R0, R5, PT ;  /* 0x000000050000720c */ /* 0x000fe20003fc4070 */
[----:B------:R-:W-:-:S02]  /*d9a0*/  IMAD.MOV R16, RZ, RZ, -R22 ;  /* 0x000000ffff107224 */ /* 0x000fc400078e0a16 */
[----:B------:R-:W-:-:S04]  /*d9b0*/  IMAD.HI.U32 R27, R3, R25, RZ ;  /* 0x00000019031b7227 */ /* 0x000fc800078e00ff */
[----:B------:R-:W-:Y:S01]  /*d9c0*/  IMAD.MOV R29, RZ, RZ, -R29 ;  /* 0x000000ffff1d7224 */ /* 0x000fe200078e0a1d */
[----:B-1----:R-:W-:Y:S01]  /*d9d0*/  MOV R10, R28 ;  /* 0x0000001c000a7202 */ /* 0x002fe20000000f00 */
[----:B------:R-:W-:Y:S01]  /*d9e0*/  IMAD R19, R0, R16, R19 ;  /* 0x0000001000137224 */ /* 0x000fe200078e0213 */
[----:B------:R-:W-:Y:S01]  /*d9f0*/  IADD3 R16, R6, 0x11f, RZ ;  /* 0x0000011f06107810 */ /* 0x000fe20007ffe0ff */
[----:B------:R-:W-:Y:S01]  /*da00*/  IMAD.MOV R27, RZ, RZ, -R27 ;  /* 0x000000ffff1b7224 */ /* 0x000fe200078e0a1b */
[----:B------:R-:W-:Y:S01]  /*da10*/  @!P2 IADD3 R10, -R10, RZ, RZ ;  /* 0x000000ff0a0aa210 */ /* 0x000fe20007ffe1ff */
[C---:B------:R-:W-:Y:S01]  /*da20*/  IMAD R18, R0.reuse, R29, R18 ;  /* 0x0000001d00127224 */ /* 0x040fe200078e0212 */
[----:B------:R-:W-:Y:S01]  /*da30*/  ISETP.GT.U32.AND P2, PT, R0, R19, PT ;  /* 0x000000130000720c */ /* 0x000fe20003f44070 */
[--C-:B------:R-:W-:Y:S01]  /*da40*/  @!P4 IMAD.IADD R4, R4, 0x1, -R0.reuse ;  /* 0x000000010404c824 */ /* 0x100fe200078e0a00 */
[C---:B------:R-:W-:Y:S01]  /*da50*/  ISETP.GT.U32.AND P4, PT, R0.reuse, R23, PT ;  /* 0x000000170000720c */ /* 0x040fe20003f84070 */
[C---:B------:R-:W-:Y:S01]  /*da60*/  IMAD R25, R0.reuse, R27, R25 ;  /* 0x0000001b00197224 */ /* 0x040fe200078e0219 */
[----:B------:R-:W-:Y:S01]  /*da70*/  IABS R22, R16 ;  /* 0x0000001000167213 */ /* 0x000fe20000000000 */
[--C-:B------:R-:W-:Y:S01]  /*da80*/  @!P1 IMAD.IADD R11, R11, 0x1, -R0.reuse ;  /* 0x000000010b0b9824 */ /* 0x100fe200078e0a00 */
[C---:B------:R-:W-:Y:S01]  /*da90*/  ISETP.GT.U32.AND P1, PT, R0.reuse, R18, PT ;  /* 0x000000120000720c */ /* 0x040fe20003f24070 */
[----:B------:R-:W-:Y:S01]  /*daa0*/  @!P6 IMAD.IADD R5, R5, 0x1, -R0 ;  /* 0x000000010505e824 */ /* 0x000fe200078e0a00 */
[----:B------:R-:W-:Y:S01]  /*dab0*/  ISETP.GT.U32.AND P6, PT, R0, R25, PT ;  /* 0x000000190000720c */ /* 0x000fe20003fc4070 */
[----:B------:R-:W-:Y:S01]  /*dac0*/  VIADD R21, R6, 0x11e ;  /* 0x0000011e06157836 */ /* 0x000fe20000000000 */
[----:B------:R1:W-:Y:S01]  /*dad0*/  STL [R1+0x4c4], R10 ;  /* 0x0004c40a01007387 */ /* 0x0003e20000100800 */
[----:B------:R-:W-:-:S02]  /*dae0*/  IMAD.MOV.U32 R12, RZ, RZ, R4 ;  /* 0x000000ffff0c7224 */ /* 0x000fc400078e0004 */
[----:B------:R-:W-:Y:S01]  /*daf0*/  @!P2 IADD3 R19, R19, -R0, RZ ;  /* 0x800000001313a210 */ /* 0x000fe20007ffe0ff */
[----:B------:R-:W-:Y:S01]  /*db00*/  IMAD.HI.U32 R29, R3, R22, RZ ;  /* 0x00000016031d7227 */ /* 0x000fe200078e00ff */
[----:B------:R-:W-:Y:S02]  /*db10*/  IABS R26, R21 ;  /* 0x00000015001a7213 */ /* 0x000fe40000000000 */
[----:B------:R-:W-:Y:S01]  /*db20*/  ISETP.GE.AND P2, PT, R24, RZ, PT ;  /* 0x000000ff1800720c */ /* 0x000fe20003f46270 */
[--C-:B------:R-:W-:Y:S01]  /*db30*/  @!P4 IMAD.IADD R23, R23, 0x1, -R0.reuse ;  /* 0x000000011717c824 */ /* 0x100fe200078e0a00 */
[----:B------:R-:W-:Y:S01]  /*db40*/  ISETP.GE.AND P4, PT, R20, RZ, PT ;  /* 0x000000ff1400720c */ /* 0x000fe20003f86270 */
[--C-:B------:R-:W-:Y:S01]  /*db50*/  @!P1 IMAD.IADD R18, R18, 0x1, -R0.reuse ;  /* 0x0000000112129824 */ /* 0x100fe200078e0a00 */
[C---:B------:R-:W-:Y:S01]  /*db60*/  ISETP.GT.U32.AND P1, PT, R0.reuse, R19, PT ;  /* 0x000000130000720c */ /* 0x040fe20003f24070 */
[----:B------:R-:W-:Y:S01]  /*db70*/  @!P6 IMAD.IADD R25, R25, 0x1, -R0 ;  /* 0x000000011919e824 */ /* 0x000fe200078e0a00 */
[C---:B------:R-:W-:Y:S01]  /*db80*/  ISETP.GT.U32.AND P6, PT, R0.reuse, R23, PT ;  /* 0x000000170000720c */ /* 0x040fe20003fc4070 */
[----:B------:R-:W-:Y:S01]  /*db90*/  @!P5 IMAD.MOV R12, RZ, RZ, -R12 ;  /* 0x000000ffff0cd224 */ /* 0x000fe200078e0a0c */
[----:B------:R-:W-:Y:S01]  /*dba0*/  ISETP.GT.U32.AND P5, PT, R0, R18, PT ;  /* 0x000000120000720c */ /* 0x000fe20003fa4070 */
[----:B------:R-:W-:Y:S01]  /*dbb0*/  IMAD.HI.U32 R28, R3, R26, RZ ;  /* 0x0000001a031c7227 */ /* 0x000fe200078e00ff */
[----:B-1----:R-:W-:-:S02]  /*dbc0*/  MOV R10, R11 ;  /* 0x0000000b000a7202 */ /* 0x002fc40000000f00 */
[----:B------:R-:W-:Y:S01]  /*dbd0*/  IADD3 R20, R6, 0x121, RZ ;  /* 0x0000012106147810 */ /* 0x000fe20007ffe0ff */
[----:B------:R-:W-:Y:S01]  /*dbe0*/  IMAD.MOV R29, RZ, RZ, -R29 ;  /* 0x000000ffff1d7224 */ /* 0x000fe200078e0a1d */
[----:B------:R-:W-:Y:S01]  /*dbf0*/  @!P3 IADD3 R10, -R10, RZ, RZ ;  /* 0x000000ff0a0ab210 */ /* 0x000fe20007ffe1ff */
[----:B------:R-:W-:Y:S01]  /*dc00*/  VIADD R24, R6, 0x120 ;  /* 0x0000012006187836 */ /* 0x000fe20000000000 */
[C---:B------:R-:W-:Y:S01]  /*dc10*/  ISETP.GT.U32.AND P3, PT, R0.reuse, R25, PT ;  /* 0x000000190000720c */ /* 0x040fe20003f64070 */
[----:B------:R-:W-:Y:S01]  /*dc20*/  IMAD R22, R0, R29, R22 ;  /* 0x0000001d00167224 */ /* 0x000fe200078e0216 */
[----:B------:R-:W-:Y:S01]  /*dc30*/  IADD3 R28, -R28, RZ, RZ ;  /* 0x000000ff1c1c7210 */ /* 0x000fe20007ffe1ff */
[--C-:B------:R-:W-:Y:S01]  /*dc40*/  @!P1 IMAD.IADD R19, R19, 0x1, -R0.reuse ;  /* 0x0000000113139824 */ /* 0x100fe200078e0a00 */
[----:B------:R-:W-:Y:S01]  /*dc50*/  IABS R11, R24 ;  /* 0x00000018000b7213 */ /* 0x000fe20000000000 */
[----:B------:R1:W-:Y:S01]  /*dc60*/  STL [R1+0x4bc], R12 ;  /* 0x0004bc0c01007387 */ /* 0x0003e20000100800 */
[----:B------:R-:W-:Y:S01]  /*dc70*/  @!P0 IMAD.MOV R5, RZ, RZ, -R5 ;  /* 0x000000ffff058224 */ /* 0x000fe200078e0a05 */
[----:B------:R-:W-:Y:S01]  /*dc80*/  @!P6 IADD3 R23, R23, -R0, RZ ;  /* 0x800000001717e210 */ /* 0x000fe20007ffe0ff */
[----:B------:R-:W-:Y:S01]  /*dc90*/  @!P5 IMAD.IADD R18, R18, 0x1, -R0 ;  /* 0x000000011212d824 */ /* 0x000fe200078e0a00 */
[----:B------:R-:W-:Y:S01]  /*dca0*/  IABS R4, R20 ;  /* 0x0000001400047213 */ /* 0x000fe20000000000 */
[C---:B------:R-:W-:Y:S01]  /*dcb0*/  IMAD R26, R0.reuse, R28, R26 ;  /* 0x0000001c001a7224 */ /* 0x040fe200078e021a */
[C---:B------:R-:W-:Y:S01]  /*dcc0*/  ISETP.GT.U32.AND P6, PT, R0.reuse, R22, PT ;  /* 0x000000160000720c */ /* 0x040fe20003fc4070 */
[----:B------:R2:W-:Y:S01]  /*dcd0*/  STL [R1+0x4b8], R10 ;  /* 0x0004b80a01007387 */ /* 0x0005e20000100800 */
[----:B------:R-:W-:Y:S01]  /*dce0*/  ISETP.GE.AND P1, PT, R17, RZ, PT ;  /* 0x000000ff1100720c */ /* 0x000fe20003f26270 */
[----:B------:R-:W-:Y:S01]  /*dcf0*/  @!P3 IMAD.IADD R25, R25, 0x1, -R0 ;  /* 0x000000011919b824 */ /* 0x000fe200078e0a00 */
[----:B------:R-:W-:Y:S01]  /*dd00*/  ISETP.GE.AND P5, PT, R15, RZ, PT ;  /* 0x000000ff0f00720c */ /* 0x000fe20003fa6270 */
[----:B-1----:R-:W-:Y:S01]  /*dd10*/  IMAD.MOV.U32 R12, RZ, RZ, R19 ;  /* 0x000000ffff0c7224 */ /* 0x002fe200078e0013 */
[----:B------:R1:W-:Y:S01]  /*dd20*/  STL [R1+0x4b4], R5 ;  /* 0x0004b40501007387 */ /* 0x0003e20000100800 */
[----:B------:R-:W-:Y:S01]  /*dd30*/  IMAD.HI.U32 R15, R3, R11, RZ ;  /* 0x0000000b030f7227 */ /* 0x000fe200078e00ff */
[----:B------:R-:W-:-:S02]  /*dd40*/  ISETP.GT.U32.AND P0, PT, R0, R26, PT ;  /* 0x0000001a0000720c */ /* 0x000fc40003f04070 */
[----:B------:R-:W-:Y:S01]  /*dd50*/  @!P2 IADD3 R12, -R12, RZ, RZ ;  /* 0x000000ff0c0ca210 */ /* 0x000fe20007ffe1ff */
[----:B--2---:R-:W-:Y:S01]  /*dd60*/  IMAD.MOV.U32 R10, RZ, RZ, R23 ;  /* 0x000000ffff0a7224 */ /* 0x004fe200078e0017 */
[----:B------:R-:W-:Y:S01]  /*dd70*/  ISETP.GE.AND P3, PT, R21, RZ, PT ;  /* 0x000000ff1500720c */ /* 0x000fe20003f66270 */
[----:B------:R-:W-:Y:S02]  /*dd80*/  IMAD.MOV R15, RZ, RZ, -R15 ;  /* 0x000000ffff0f7224 */ /* 0x000fe400078e0a0f */
[----:B------:R-:W-:Y:S01]  /*dd90*/  @!P4 IMAD.MOV R10, RZ, RZ, -R10 ;  /* 0x000000ffff0ac224 */ /* 0x000fe200078e0a0a */
[----:B------:R2:W-:Y:S01]  /*dda0*/  STL [R1+0x4b0], R12 ;  /* 0x0004b00c01007387 */ /* 0x0005e20000100800 */
[----:B-1----:R-:W-:-:S03]  /*ddb0*/  IMAD.HI.U32 R5, R3, R4, RZ ;  /* 0x0000000403057227 */ /* 0x002fc600078e00ff */
[----:B------:R1:W-:Y:S01]  /*ddc0*/  STL [R1+0x4ac], R10 ;  /* 0x0004ac0a01007387 */ /* 0x0003e20000100800 */
[----:B------:R-:W-:Y:S01]  /*ddd0*/  IMAD R11, R0, R15, R11 ;  /* 0x0000000f000b7224 */ /* 0x000fe200078e020b */
[----:B------:R-:W-:Y:S01]  /*dde0*/  IADD3 R5, -R5, RZ, RZ ;  /* 0x000000ff05057210 */ /* 0x000fe20007ffe1ff */
[----:B------:R-:W-:Y:S01]  /*ddf0*/  @!P6 IMAD.IADD R22, R22, 0x1, -R0 ;  /* 0x000000011616e824 */ /* 0x000fe200078e0a00 */
[----:B------:R-:W-:Y:S01]  /*de00*/  @!P0 IADD3 R26, R26, -R0, RZ ;  /* 0x800000001a1a8210 */ /* 0x000fe20007ffe0ff */
[----:B------:R-:W-:Y:S01]  /*de10*/  VIADD R15, R6, 0x122 ;  /* 0x00000122060f7836 */ /* 0x000fe20000000000 */
[----:B------:R-:W-:Y:S01]  /*de20*/  ISETP.GE.AND P0, PT, R16, RZ, PT ;  /* 0x000000ff1000720c */ /* 0x000fe20003f06270 */
[----:B--2---:R-:W-:Y:S01]  /*de30*/  IMAD.MOV.U32 R12, RZ, RZ, R18 ;  /* 0x000000ffff0c7224 */ /* 0x004fe200078e0012 */
[C---:B------:R-:W-:Y:S01]  /*de40*/  ISETP.GT.U32.AND P4, PT, R0.reuse, R22, PT ;  /* 0x000000160000720c */ /* 0x040fe20003f84070 */
[C---:B------:R-:W-:Y:S01]  /*de50*/  IMAD R4, R0.reuse, R5, R4 ;  /* 0x0000000500047224 */ /* 0x040fe200078e0204 */
[----:B-1----:R-:W-:Y:S01]  /*de60*/  MOV R10, R25 ;  /* 0x00000019000a7202 */ /* 0x002fe20000000f00 */
[----:B------:R-:W-:Y:S01]  /*de70*/  @!P1 IMAD.MOV R12, RZ, RZ, -R12 ;  /* 0x000000ffff0c9224 */ /* 0x000fe200078e0a0c */
[----:B------:R-:W-:Y:S01]  /*de80*/  ISETP.GT.U32.AND P1, PT, R0, R11, PT ;  /* 0x0000000b0000720c */ /* 0x000fe20003f24070 */
[----:B------:R-:W-:Y:S01]  /*de90*/  VIADD R19, R6, 0x126 ;  /* 0x0000012606137836 */ /* 0x000fe20000000000 */
[C---:B------:R-:W-:Y:S01]  /*dea0*/  ISETP.GT.U32.AND P2, PT, R0.reuse, R26, PT ;  /* 0x0000001a0000720c */ /* 0x040fe20003f44070 */
[----:B------:R-:W-:Y:S01]  /*deb0*/  @!P5 IMAD.MOV R10, RZ, RZ, -R10 ;  /* 0x000000ffff0ad224 */ /* 0x000fe200078e0a0a */
[----:B------:R-:W-:Y:S01]  /*dec0*/  ISETP.GT.U32.AND P5, PT, R0, R4, PT ;  /* 0x000000040000720c */ /* 0x000fe20003fa4070 */
[----:B------:R-:W-:Y:S01]  /*ded0*/  STL [R1+0x4a8], R12 ;  /* 0x0004a80c01007387 */ /* 0x000fe20000100800 */
[C---:B------:R-:W-:Y:S01]  /*dee0*/  IADD3 R5, R6.reuse, 0x123, RZ ;  /* 0x0000012306057810 */ /* 0x040fe20007ffe0ff */
[C---:B------:R-:W-:Y:S01]  /*def0*/  VIADD R17, R6.reuse, 0x125 ;  /* 0x0000012506117836 */ /* 0x040fe20000000000 */
[----:B------:R-:W-:Y:S01]  /*df00*/  IABS R21, R15 ;  /* 0x0000000f00157213 */ /* 0x000fe20000000000 */
[----:B------:R1:W-:Y:S01]  /*df10*/  STL [R1+0x48c], R10 ;  /* 0x00048c0a01007387 */ /* 0x0003e20000100800 */
[----:B------:R-:W-:Y:S01]  /*df20*/  IABS R16, R5 ;  /* 0x0000000500107213 */ /* 0x000fe20000000000 */
[----:B------:R-:W-:Y:S01]  /*df30*/  VIADD R23, R6, 0x129 ;  /* 0x0000012906177836 */ /* 0x000fe20000000000 */
[----:B------:R-:W-:Y:S01]  /*df40*/  @!P4 IADD3 R22, R22, -R0, RZ ;  /* 0x800000001616c210 */ /* 0x000fe20007ffe0ff */
[----:B------:R-:W-:Y:S01]  /*df50*/  @!P1 IMAD.IADD R11, R11, 0x1, -R0 ;  /* 0x000000010b0b9824 */ /* 0x000fe200078e0a00 */
[----:B------:R-:W-:Y:S01]  /*df60*/  ISETP.GE.AND P4, PT, R15, RZ, PT ;  /* 0x000000ff0f00720c */ /* 0x000fe20003f86270 */
[----:B------:R-:W-:Y:S01]  /*df70*/  IMAD.MOV.U32 R15, RZ, RZ, R16 ;  /* 0x000000ffff0f7224 */ /* 0x000fe200078e0010 */
[----:B------:R-:W-:Y:S01]  /*df80*/  ISETP.GE.AND P1, PT, R5, RZ, PT ;  /* 0x000000ff0500720c */ /* 0x000fe20003f26270 */
[----:B------:R-:W-:Y:S01]  /*df90*/  @!P5 IMAD.IADD R4, R4, 0x1, -R0 ;  /* 0x000000010404d824 */ /* 0x000fe200078e0a00 */
[----:B------:R-:W-:Y:S01]  /*dfa0*/  ISETP.GT.U32.AND P5, PT, R0, R11, PT ;  /* 0x0000000b0000720c */ /* 0x000fe20003fa4070 */
[----:B------:R-:W-:Y:S01]  /*dfb0*/  IMAD.HI.U32 R16, R3, R21, RZ ;  /* 0x0000001503107227 */ /* 0x000fe200078e00ff */
[----:B------:R-:W-:-:S03]  /*dfc0*/  ISETP.GE.AND P6, PT, R24, RZ, PT ;  /* 0x000000ff1800720c */ /* 0x000fc60003fc6270 */
[----:B------:R-:W-:Y:S01]  /*dfd0*/  @!P2 IMAD.IADD R26, R26, 0x1, -R0 ;  /* 0x000000011a1aa824 */ /* 0x000fe200078e0a00 */
[----:B------:R-:W-:Y:S01]  /*dfe0*/  ISETP.GE.AND P2, PT, R20, RZ, PT ;  /* 0x000000ff1400720c */ /* 0x000fe20003f46270 */
[----:B------:R-:W-:Y:S02]  /*dff0*/  IMAD.MOV R16, RZ, RZ, -R16 ;  /* 0x000000ffff107224 */ /* 0x000fe400078e0a10 */
[----:B------:R-:W-:Y:S01]  /*e000*/  IMAD.HI.U32 R5, R3, R15, RZ ;  /* 0x0000000f03057227 */ /* 0x000fe200078e00ff */
[----:B-1----:R-:W-:-:S03]  /*e010*/  MOV R10, R26 ;  /* 0x0000001a000a7202 */ /* 0x002fc60000000f00 */
[C---:B------:R-:W-:Y:S01]  /*e020*/  IMAD R21, R0.reuse, R16, R21 ;  /* 0x0000001000157224 */ /* 0x040fe200078e0215 */
[----:B------:R-:W-:Y:S01]  /*e030*/  @!P5 IADD3 R11, R11, -R0, RZ ;  /* 0x800000000b0bd210 */ /* 0x000fe20007ffe0ff */
[----:B------:R-:W-:Y:S01]  /*e040*/  @!P3 IMAD.MOV R10, RZ, RZ, -R10 ;  /* 0x000000ffff0ab224 */ /* 0x000fe200078e0a0a */
[----:B------:R-:W-:Y:S01]  /*e050*/  ISETP.GT.U32.AND P3, PT, R0, R4, PT ;  /* 0x000000040000720c */ /* 0x000fe20003f64070 */
[----:B------:R-:W-:Y:S01]  /*e060*/  VIADD R20, R6, 0x124 ;  /* 0x0000012406147836 */ /* 0x000fe20000000000 */
[----:B------:R-:W-:Y:S01]  /*e070*/  ISETP.GT.U32.AND P5, PT, R0, R21, PT ;  /* 0x000000150000720c */ /* 0x000fe20003fa4070 */
[----:B------:R-:W-:Y:S01]  /*e080*/  IMAD.MOV.U32 R12, RZ, RZ, R11 ;  /* 0x000000ffff0c7224 */ /* 0x000fe200078e000b */
[----:B------:R-:W-:Y:S01]  /*e090*/  IADD3 R5, -R5, RZ, RZ ;  /* 0x000000ff05057210 */ /* 0x000fe20007ffe1ff */
[----:B------:R1:W-:Y:S01]  /*e0a0*/  STL [R1+0x490], R10 ;  /* 0x0004900a01007387 */ /* 0x0003e20000100800 */
[----:B------:R-:W-:Y:S02]  /*e0b0*/  VIADD R26, R6, 0x128 ;  /* 0x00000128061a7836 */ /* 0x000fe40000000000 */
[----:B------:R-:W-:-:S02]  /*e0c0*/  @!P6 IMAD.MOV R12, RZ, RZ, -R12 ;  /* 0x000000ffff0ce224 */ /* 0x000fc400078e0a0c */
[----:B------:R-:W-:Y:S01]  /*e0d0*/  IMAD R15, R0, R5, R15 ;  /* 0x00000005000f7224 */ /* 0x000fe200078e020f */
[----:B------:R-:W-:Y:S02]  /*e0e0*/  IADD3 R5, R6, 0x127, RZ ;  /* 0x0000012706057810 */ /* 0x000fe40007ffe0ff */
[--C-:B------:R-:W-:Y:S01]  /*e0f0*/  @!P3 IMAD.IADD R4, R4, 0x1, -R0.reuse ;  /* 0x000000010404b824 */ /* 0x100fe200078e0a00 */
[----:B------:R-:W-:Y:S01]  /*e100*/  ISETP.GE.AND P3, PT, R17, RZ, PT ;  /* 0x000000ff1100720c */ /* 0x000fe20003f66270 */
[----:B------:R-:W-:Y:S01]  /*e110*/  @!P5 IMAD.IADD R21, R21, 0x1, -R0 ;  /* 0x000000011515d824 */ /* 0x000fe200078e0a00 */
[----:B-1----:R-:W-:Y:S02]  /*e120*/  MOV R10, R22 ;  /* 0x00000016000a7202 */ /* 0x002fe40000000f00 */
[C---:B------:R-:W-:Y:S02]  /*e130*/  ISETP.GT.U32.AND P6, PT, R0.reuse, R15, PT ;  /* 0x0000000f0000720c */ /* 0x040fe40003fc4070 */
[----:B------:R-:W-:Y:S01]  /*e140*/  ISETP.GT.U32.AND P5, PT, R0, R21, PT ;  /* 0x000000150000720c */ /* 0x000fe20003fa4070 */
[----:B------:R-:W-:Y:S01]  /*e150*/  @!P0 IMAD.MOV R10, RZ, RZ, -R10 ;  /* 0x000000ffff0a8224 */ /* 0x000fe200078e0a0a */
[----:B------:R-:W-:-:S02]  /*e160*/  ISETP.GE.AND P0, PT, R20, RZ, PT ;  /* 0x000000ff1400720c */ /* 0x000fc40003f06270 */
[----:B------:R-:W-:Y:S02]  /*e170*/  IABS R20, R20 ;  /* 0x0000001400147213 */ /* 0x000fe40000000000 */
[----:B------:R1:W-:Y:S01]  /*e180*/  STL [R1+0x494], R10 ;  /* 0x0004940a01007387 */ /* 0x0003e20000100800 */
[----:B------:R-:W-:Y:S02]  /*e190*/  IABS R17, R17 ;  /* 0x0000001100117213 */ /* 0x000fe40000000000 */
[----:B------:R-:W-:Y:S01]  /*e1a0*/  IMAD.HI.U32 R16, R3, R20, RZ ;  /* 0x0000001403107227 */ /* 0x000fe200078e00ff */
[----:B------:R-:W-:Y:S01]  /*e1b0*/  IABS R18, R5 ;  /* 0x0000000500127213 */ /* 0x000fe20000000000 */
[----:B------:R-:W-:Y:S01]  /*e1c0*/  STL [R1+0x498], R12 ;  /* 0x0004980c01007387 */ /* 0x000fe20000100800 */
[----:B------:R-:W-:Y:S01]  /*e1d0*/  @!P6 IADD3 R15, R15, -R0, RZ ;  /* 0x800000000f0fe210 */ /* 0x000fe20007ffe0ff */
[----:B------:R-:W-:Y:S02]  /*e1e0*/  IMAD.MOV R11, RZ, RZ, -R16 ;  /* 0x000000ffff0b7224 */ /* 0x000fe400078e0a10 */
[----:B------:R-:W-:Y:S01]  /*e1f0*/  @!P5 IMAD.IADD R21, R21, 0x1, -R0 ;  /* 0x000000011515d824 */ /* 0x000fe200078e0a00 */
[----:B-1----:R-:W-:Y:S01]  /*e200*/  MOV R10, R4 ;  /* 0x00000004000a7202 */ /* 0x002fe20000000f00 */
[C---:B------:R-:W-:Y:S01]  /*e210*/  IMAD R20, R0.reuse, R11, R20 ;  /* 0x0000000b00147224 */ /* 0x040fe200078e0214 */
[----:B------:R-:W-:Y:S01]  /*e220*/  ISETP.GT.U32.AND P6, PT, R0, R15, PT ;  /* 0x0000000f0000720c */ /* 0x000fe20003fc4070 */
[----:B------:R-:W-:Y:S01]  /*e230*/  IMAD.HI.U32 R4, R3, R17, RZ ;  /* 0x0000001103047227 */ /* 0x000fe200078e00ff */
[----:B------:R-:W-:-:S02]  /*e240*/  @!P2 IADD3 R10, -R10, RZ, RZ ;  /* 0x000000ff0a0aa210 */ /* 0x000fc40007ffe1ff */
[----:B------:R-:W-:Y:S01]  /*e250*/  ISETP.GE.AND P2, PT, R19, RZ, PT ;  /* 0x000000ff1300720c */ /* 0x000fe20003f46270 */
[C---:B------:R-:W-:Y:S01]  /*e260*/  IMAD.HI.U32 R16, R3.reuse, R18, RZ ;  /* 0x0000001203107227 */ /* 0x040fe200078e00ff */
[----:B------:R-:W-:Y:S01]  /*e270*/  IABS R19, R19 ;  /* 0x0000001300137213 */ /* 0x000fe20000000000 */
[----:B------:R1:W-:Y:S01]  /*e280*/  STL [R1+0x4a4], R10 ;  /* 0x0004a40a01007387 */ /* 0x0003e20000100800 */
[----:B------:R-:W-:Y:S01]  /*e290*/  ISETP.GT.U32.AND P5, PT, R0, R20, PT ;  /* 0x000000140000720c */ /* 0x000fe20003fa4070 */
[----:B------:R-:W-:Y:S02]  /*e2a0*/  IMAD.MOV R4, RZ, RZ, -R4 ;  /* 0x000000ffff047224 */ /* 0x000fe400078e0a04 */
[----:B------:R-:W-:Y:S02]  /*e2b0*/  IMAD.HI.U32 R11, R3, R19, RZ ;  /* 0x00000013030b7227 */ /* 0x000fe400078e00ff */
[----:B------:R-:W-:Y:S02]  /*e2c0*/  @!P6 IADD3 R15, R15, -R0, RZ ;  /* 0x800000000f0fe210 */ /* 0x000fe40007ffe0ff */
[----:B------:R-:W-:-:S02]  /*e2d0*/  IMAD.MOV R11, RZ, RZ, -R11 ;  /* 0x000000ffff0b7224 */ /* 0x000fc400078e0a0b */
[----:B------:R-:W-:Y:S01]  /*e2e0*/  IMAD.MOV R16, RZ, RZ, -R16 ;  /* 0x000000ffff107224 */ /* 0x000fe200078e0a10 */
[----:B-1----:R-:W-:Y:S01]  /*e2f0*/  MOV R10, R21 ;  /* 0x00000015000a7202 */ /* 0x002fe20000000f00 */
[C---:B------:R-:W-:Y:S01]  /*e300*/  IMAD R19, R0.reuse, R11, R19 ;  /* 0x0000000b00137224 */ /* 0x040fe200078e0213 */
[----:B------:R-:W-:Y:S01]  /*e310*/  IABS R21, R23 ;  /* 0x0000001700157213 */ /* 0x000fe20000000000 */
[C---:B------:R-:W-:Y:S01]  /*e320*/  IMAD R17, R0.reuse, R4, R17 ;  /* 0x0000000400117224 */ /* 0x040fe200078e0211 */
[----:B------:R-:W-:Y:S01]  /*e330*/  IABS R4, R26 ;  /* 0x0000001a00047213 */ /* 0x000fe20000000000 */
[C---:B------:R-:W-:Y:S01]  /*e340*/  IMAD R18, R0.reuse, R16, R18 ;  /* 0x0000001000127224 */ /* 0x040fe200078e0212 */
[C---:B------:R-:W-:Y:S01]  /*e350*/  ISETP.GT.U32.AND P6, PT, R0.reuse, R19, PT ;  /* 0x000000130000720c */ /* 0x040fe20003fc4070 */
[----:B------:R-:W-:Y:S01]  /*e360*/  @!P4 IMAD.MOV R10, RZ, RZ, -R10 ;  /* 0x000000ffff0ac224 */ /* 0x000fe200078e0a0a */
[----:B------:R-:W-:Y:S01]  /*e370*/  ISETP.GT.U32.AND P4, PT, R0, R17, PT ;  /* 0x000000110000720c */ /* 0x000fe20003f84070 */
[----:B------:R-:W-:Y:S01]  /*e380*/  @!P5 IMAD.IADD R20, R20, 0x1, -R0 ;  /* 0x000000011414d824 */ /* 0x000fe200078e0a00 */
[----:B------:R-:W-:Y:S01]  /*e390*/  ISETP.GT.U32.AND P5, PT, R0, R18, PT ;  /* 0x000000120000720c */ /* 0x000fe20003fa4070 */
[----:B------:R-:W-:Y:S01]  /*e3a0*/  IMAD.HI.U32 R11, R3, R4, RZ ;  /* 0x00000004030b7227 */ /* 0x000fe200078e00ff */
[----:B------:R1:W-:Y:S01]  /*e3b0*/  STL [R1+0x4a0], R10 ;  /* 0x0004a00a01007387 */ /* 0x0003e20000100800 */
[----:B------:R-:W-:-:S02]  /*e3c0*/  IADD3 R16, R6, 0x12a, RZ ;  /* 0x0000012a06107810 */ /* 0x000fc40007ffe0ff */
[----:B------:R-:W-:Y:S02]  /*e3d0*/  IMAD.MOV R11, RZ, RZ, -R11 ;  /* 0x000000ffff0b7224 */ /* 0x000fe400078e0a0b */
[----:B------:R-:W-:Y:S02]  /*e3e0*/  IABS R25, R16 ;  /* 0x0000001000197213 */ /* 0x000fe40000000000 */
[----:B------:R-:W-:Y:S02]  /*e3f0*/  @!P6 IMAD.IADD R19, R19, 0x1, -R0 ;  /* 0x000000011313e824 */ /* 0x000fe400078e0a00 */
[-C--:B------:R-:W-:Y:S01]  /*e400*/  @!P4 IADD3 R17, R17, -R0.reuse, RZ ;  /* 0x800000001111c210 */ /* 0x080fe20007ffe0ff */
[----:B-1----:R-:W-:Y:S01]  /*e410*/  IMAD.MOV.U32 R10, RZ, RZ, R15 ;  /* 0x000000ffff0a7224 */ /* 0x002fe200078e000f */
[----:B------:R-:W-:Y:S01]  /*e420*/  @!P5 IADD3 R18, R18, -R0, RZ ;  /* 0x800000001212d210 */ /* 0x000fe20007ffe0ff */
[----:B------:R-:W-:Y:S01]  /*e430*/  IMAD.HI.U32 R15, R3, R21, RZ ;  /* 0x00000015030f7227 */ /* 0x000fe200078e00ff */
[----:B------:R-:W-:-:S02]  /*e440*/  ISETP.GT.U32.AND P4, PT, R0, R20, PT ;  /* 0x000000140000720c */ /* 0x000fc40003f84070 */
[C---:B------:R-:W-:Y:S01]  /*e450*/  ISETP.GT.U32.AND P5, PT, R0.reuse, R19, PT ;  /* 0x000000130000720c */ /* 0x040fe20003fa4070 */
[----:B------:R-:W-:Y:S01]  /*e460*/  IMAD.MOV R15, RZ, RZ, -R15 ;  /* 0x000000ffff0f7224 */ /* 0x000fe200078e0a0f */
[C---:B------:R-:W-:Y:S01]  /*e470*/  ISETP.GT.U32.AND P6, PT, R0.reuse, R17, PT ;  /* 0x000000110000720c */ /* 0x040fe20003fc4070 */
[----:B------:R-:W-:Y:S01]  /*e480*/  @!P1 IMAD.MOV R10, RZ, RZ, -R10 ;  /* 0x000000ffff0a9224 */ /* 0x000fe200078e0a0a */
[C---:B------:R-:W-:Y:S01]  /*e490*/  ISETP.GT.U32.AND P1, PT, R0.reuse, R18, PT ;  /* 0x000000120000720c */ /* 0x040fe20003f24070 */
[C---:B------:R-:W-:Y:S02]  /*e4a0*/  IMAD R4, R0.reuse, R11, R4 ;  /* 0x0000000b00047224 */ /* 0x040fe400078e0204 */
[----:B------:R-:W-:Y:S01]  /*e4b0*/  IMAD R21, R0, R15, R21 ;  /* 0x0000000f00157224 */ /* 0x000fe200078e0215 */
[----:B------:R1:W-:Y:S01]  /*e4c0*/  STL [R1+0x49c], R10 ;  /* 0x00049c0a01007387 */ /* 0x0003e20000100800 */
[----:B------:R-:W-:Y:S02]  /*e4d0*/  VIADD R11, R6, 0x12b ;  /* 0x0000012b060b7836 */ /* 0x000fe40000000000 */
[-C--:B------:R-:W-:Y:S01]  /*e4e0*/  @!P4 IADD3 R20, R20, -R0.reuse, RZ ;  /* 0x800000001414c210 */ /* 0x080fe20007ffe0ff */
[----:B------:R-:W-:Y:S01]  /*e4f0*/  VIADD R15, R6, 0x12c ;  /* 0x0000012c060f7836 */ /* 0x000fe20000000000 */
[----:B------:R-:W-:Y:S01]  /*e500*/  @!P5 IADD3 R19, R19, -R0, RZ ;  /* 0x800000001313d210 */ /* 0x000fe20007ffe0ff */
[----:B------:R-:W-:Y:S01]  /*e510*/  IMAD.HI.U32 R22, R3, R25, RZ ;  /* 0x0000001903167227 */ /* 0x000fe200078e00ff */
[----:B------:R-:W-:-:S02]  /*e520*/  ISETP.GT.U32.AND P4, PT, R0, R4, PT ;  /* 0x000000040000720c */ /* 0x000fc40003f84070 */
[----:B------:R-:W-:Y:S01]  /*e530*/  ISETP.GT.U32.AND P5, PT, R0, R21, PT ;  /* 0x000000150000720c */ /* 0x000fe20003fa4070 */
[--C-:B------:R-:W-:Y:S01]  /*e540*/  @!P6 IMAD.IADD R17, R17, 0x1, -R0.reuse ;  /* 0x000000011111e824 */ /* 0x100fe200078e0a00 */
[----:B------:R-:W-:Y:S01]  /*e550*/  IABS R24, R11 ;  /* 0x0000000b00187213 */ /* 0x000fe20000000000 */
[----:B------:R-:W-:Y:S01]  /*e560*/  @!P1 IMAD.IADD R18, R18, 0x1, -R0 ;  /* 0x0000000112129824 */ /* 0x000fe200078e0a00 */
[----:B------:R-:W-:Y:S01]  /*e570*/  ISETP.GE.AND P6, PT, R5, RZ, PT ;  /* 0x000000ff0500720c */ /* 0x000fe20003fc6270 */
[----:B------:R-:W-:Y:S01]  /*e580*/  IMAD.MOV.U32 R12, RZ, RZ, R20 ;  /* 0x000000ffff0c7224 */ /* 0x000fe200078e0014 */
[----:B------:R-:W-:Y:S01]  /*e590*/  ISETP.GE.AND P1, PT, R26, RZ, PT ;  /* 0x000000ff1a00720c */ /* 0x000fe20003f26270 */
[----:B------:R-:W-:Y:S01]  /*e5a0*/  IMAD.HI.U32 R5, R3, R24, RZ ;  /* 0x0000001803057227 */ /* 0x000fe200078e00ff */
[----:B-1----:R-:W-:Y:S02]  /*e5b0*/  MOV R10, R17 ;  /* 0x00000011000a7202 */ /* 0x002fe40000000f00 */
[----:B------:R-:W-:Y:S01]  /*e5c0*/  IABS R26, R15 ;  /* 0x0000000f001a7213 */ /* 0x000fe20000000000 */
[--C-:B------:R-:W-:Y:S01]  /*e5d0*/  @!P4 IMAD.IADD R4, R4, 0x1, -R0.reuse ;  /* 0x000000010404c824 */ /* 0x100fe200078e0a00 */
[----:B------:R-:W-:Y:S01]  /*e5e0*/  ISETP.GE.AND P4, PT, R23, RZ, PT ;  /* 0x000000ff1700720c */ /* 0x000fe20003f86270 */
[----:B------:R-:W-:Y:S01]  /*e5f0*/  @!P5 IMAD.IADD R21, R21, 0x1, -R0 ;  /* 0x000000011515d824 */ /* 0x000fe200078e0a00 */
[----:B------:R-:W-:Y:S01]  /*e600*/  IADD3 R5, -R5, RZ, RZ ;  /* 0x000000ff05057210 */ /* 0x000fe20007ffe1ff */
[----:B------:R-:W-:Y:S01]  /*e610*/  @!P0 IMAD.MOV R12, RZ, RZ, -R12 ;  /* 0x000000ffff0c8224 */ /* 0x000fe200078e0a0c */
[C---:B------:R-:W-:Y:S01]  /*e620*/  ISETP.GT.U32.AND P0, PT, R0.reuse, R4, PT ;  /* 0x000000040000720c */ /* 0x040fe20003f04070 */
[----:B------:R-:W-:Y:S01]  /*e630*/  @!P3 IMAD.MOV R10, RZ, RZ, -R10 ;  /* 0x000000ffff0ab224 */ /* 0x000fe200078e0a0a */
[C---:B------:R-:W-:Y:S01]  /*e640*/  ISETP.GT.U32.AND P5, PT, R0.reuse, R21, PT ;  /* 0x000000150000720c */ /* 0x040fe20003fa4070 */
[----:B------:R-:W-:Y:S01]  /*e650*/  IMAD.MOV.U32 R23, RZ, RZ, R26 ;  /* 0x000000ffff177224 */ /* 0x000fe200078e001a */
[----:B------:R1:W-:Y:S01]  /*e660*/  STL [R1+0x478], R12 ;  /* 0x0004780c01007387 */ /* 0x0003e20000100800 */
[----:B------:R-:W-:Y:S01]  /*e670*/  IMAD R24, R0, R5, R24 ;  /* 0x0000000500187224 */ /* 0x000fe200078e0218 */
[----:B------:R-:W-:Y:S01]  /*e680*/  IADD3 R5, R6, 0x12d, RZ ;  /* 0x0000012d06057810 */ /* 0x000fe20007ffe0ff */
[----:B------:R-:W-:Y:S01]  /*e690*/  IMAD.HI.U32 R20, R3, R23, RZ ;  /* 0x0000001703147227 */ /* 0x000fe200078e00ff */
[----:B------:R2:W-:Y:S03]  /*e6a0*/  STL [R1+0x47c], R10 ;  /* 0x00047c0a01007387 */ /* 0x0005e60000100800 */
[----:B------:R-:W-:-:S02]  /*e6b0*/  IMAD.MOV R22, RZ, RZ, -R22 ;  /* 0x000000ffff167224 */ /* 0x000fc400078e0a16 */
[----:B------:R-:W-:Y:S01]  /*e6c0*/  IMAD.MOV R17, RZ, RZ, -R20 ;  /* 0x000000ffff117224 */ /* 0x000fe200078e0a14 */
[----:B-1----:R-:W-:Y:S01]  /*e6d0*/  MOV R12, R19 ;  /* 0x00000013000c7202 */ /* 0x002fe20000000f00 */
[C---:B------:R-:W-:Y:S01]  /*e6e0*/  IMAD R25, R0.reuse, R22, R25 ;  /* 0x0000001600197224 */ /* 0x040fe200078e0219 */
[----:B------:R-:W-:Y:S01]  /*e6f0*/  IABS R20, R5 ;  /* 0x0000000500147213 */ /* 0x000fe20000000000 */
[----:B------:R-:W-:Y:S01]  /*e700*/  IMAD R23, R0, R17, R23 ;  /* 0x0000001100177224 */ /* 0x000fe200078e0217 */
[----:B------:R-:W-:Y:S01]  /*e710*/  @!P2 IADD3 R12, -R12, RZ, RZ ;  /* 0x000000ff0c0ca210 */ /* 0x000fe20007ffe1ff */
[----:B--2---:R-:W-:Y:S01]  /*e720*/  IMAD.MOV.U32 R10, RZ, RZ, R18 ;  /* 0x000000ffff0a7224 */ /* 0x004fe200078e0012 */
[C---:B------:R-:W-:Y:S01]  /*e730*/  ISETP.GT.U32.AND P3, PT, R0.reuse, R25, PT ;  /* 0x000000190000720c */ /* 0x040fe20003f64070 */
[----:B------:R-:W-:Y:S01]  /*e740*/  @!P5 IMAD.IADD R21, R21, 0x1, -R0 ;  /* 0x000000011515d824 */ /* 0x000fe200078e0a00 */
[C---:B------:R-:W-:Y:S01]  /*e750*/  ISETP.GT.U32.AND P5, PT, R0.reuse, R23, PT ;  /* 0x000000170000720c */ /* 0x040fe20003fa4070 */
[----:B------:R-:W-:Y:S01]  /*e760*/  @!P6 IMAD.MOV R10, RZ, RZ, -R10 ;  /* 0x000000ffff0ae224 */ /* 0x000fe200078e0a0a */
[----:B------:R-:W-:Y:S01]  /*e770*/  ISETP.GT.U32.AND P6, PT, R0, R24, PT ;  /* 0x000000180000720c */ /* 0x000fe20003fc4070 */
[----:B------:R-:W-:Y:S01]  /*e780*/  @!P0 IMAD.IADD R4, R4, 0x1, -R0 ;  /* 0x0000000104048824 */ /* 0x000fe200078e0a00 */
[----:B------:R-:W-:Y:S01]  /*e790*/  STL [R1+0x480], R12 ;  /* 0x0004800c01007387 */ /* 0x000fe20000100800 */
[----:B------:R-:W-:-:S02]  /*e7a0*/  ISETP.GE.AND P0, PT, R11, RZ, PT ;  /* 0x000000ff0b00720c */ /* 0x000fc40003f06270 */
[----:B------:R-:W-:Y:S01]  /*e7b0*/  IADD3 R11, R6, 0x12e, RZ ;  /* 0x0000012e060b7810 */ /* 0x000fe20007ffe0ff */
[----:B------:R1:W-:Y:S01]  /*e7c0*/  STL [R1+0x484], R10 ;  /* 0x0004840a01007387 */ /* 0x0003e20000100800 */
[----:B------:R-:W-:Y:S01]  /*e7d0*/  ISETP.GE.AND P2, PT, R16, RZ, PT ;  /* 0x000000ff1000720c */ /* 0x000fe20003f46270 */
[----:B------:R-:W-:Y:S01]  /*e7e0*/  IMAD.HI.U32 R16, R3, R20, RZ ;  /* 0x0000001403107227 */ /* 0x000fe200078e00ff */
[----:B------:R-:W-:Y:S02]  /*e7f0*/  IADD3 R17, R6, 0x12f, RZ ;  /* 0x0000012f06117810 */ /* 0x000fe40007ffe0ff */
[----:B------:R-:W-:Y:S01]  /*e800*/  @!P5 IADD3 R23, R23, -R0, RZ ;  /* 0x800000001717d210 */ /* 0x000fe20007ffe0ff */
[--C-:B------:R-:W-:Y:S01]  /*e810*/  @!P3 IMAD.IADD R25, R25, 0x1, -R0.reuse ;  /* 0x000000011919b824 */ /* 0x100fe200078e0a00 */
[----:B------:R-:W-:Y:S01]  /*e820*/  ISETP.GE.AND P3, PT, R15, RZ, PT ;  /* 0x000000ff0f00720c */ /* 0x000fe20003f66270 */
[----:B------:R-:W-:Y:S01]  /*e830*/  @!P6 IMAD.IADD R24, R24, 0x1, -R0 ;  /* 0x000000011818e824 */ /* 0x000fe200078e0a00 */
[----:B------:R-:W-:Y:S01]  /*e840*/  IABS R15, R11 ;  /* 0x0000000b000f7213 */ /* 0x000fe20000000000 */
[----:B-1----:R-:W-:Y:S01]  /*e850*/  IMAD.MOV.U32 R10, RZ, RZ, R4 ;  /* 0x000000ffff0a7224 */ /* 0x002fe200078e0004 */
[C---:B------:R-:W-:Y:S01]  /*e860*/  ISETP.GT.U32.AND P5, PT, R0.reuse, R23, PT ;  /* 0x000000170000720c */ /* 0x040fe20003fa4070 */
[----:B------:R-:W-:Y:S01]  /*e870*/  IMAD.MOV R16, RZ, RZ, -R16 ;  /* 0x000000ffff107224 */ /* 0x000fe200078e0a10 */
[----:B------:R-:W-:Y:S01]  /*e880*/  ISETP.GT.U32.AND P6, PT, R0, R25, PT ;  /* 0x000000190000720c */ /* 0x000fe20003fc4070 */
[----:B------:R-:W-:Y:S01]  /*e890*/  IMAD.HI.U32 R18, R3, R15, RZ ;  /* 0x0000000f03127227 */ /* 0x000fe200078e00ff */
[----:B------:R-:W-:-:S02]  /*e8a0*/  @!P1 IADD3 R10, -R10, RZ, RZ ;  /* 0x000000ff0a0a9210 */ /* 0x000fc40007ffe1ff */
[C---:B------:R-:W-:Y:S01]  /*e8b0*/  ISETP.GT.U32.AND P1, PT, R0.reuse, R24, PT ;  /* 0x000000180000720c */ /* 0x040fe20003f24070 */
[----:B------:R-:W-:Y:S01]  /*e8c0*/  IMAD.MOV R18, RZ, RZ, -R18 ;  /* 0x000000ffff127224 */ /* 0x000fe200078e0a12 */
[----:B------:R-:W-:Y:S01]  /*e8d0*/  IABS R22, R17 ;  /* 0x0000001100167213 */ /* 0x000fe20000000000 */
[C---:B------:R-:W-:Y:S01]  /*e8e0*/  IMAD R20, R0.reuse, R16, R20 ;  /* 0x0000001000147224 */ /* 0x040fe200078e0214 */
[----:B------:R1:W-:Y:S01]  /*e8f0*/  STL [R1+0x488], R10 ;  /* 0x0004880a01007387 */ /* 0x0003e20000100800 */
[----:B------:R-:W-:Y:S02]  /*e900*/  IMAD.MOV.U32 R12, RZ, RZ, R21 ;  /* 0x000000ffff0c7224 */ /* 0x000fe400078e0015 */
[--C-:B------:R-:W-:Y:S02]  /*e910*/  @!P5 IMAD.IADD R23, R23, 0x1, -R0.reuse ;  /* 0x000000011717d824 */ /* 0x100fe400078e0a00 */
[----:B------:R-:W-:Y:S01]  /*e920*/  @!P6 IMAD.IADD R25, R25, 0x1, -R0 ;  /* 0x000000011919e824 */ /* 0x000fe200078e0a00 */
[----:B------:R-:W-:Y:S01]  /*e930*/  ISETP.GT.U32.AND P6, PT, R0, R20, PT ;  /* 0x000000140000720c */ /* 0x000fe20003fc4070 */
[----:B------:R-:W-:-:S02]  /*e940*/  VIADD R4, R6, 0x130 ;  /* 0x0000013006047836 */ /* 0x000fc40000000000 */
[----:B------:R-:W-:Y:S01]  /*e950*/  @!P1 IADD3 R24, R24, -R0, RZ ;  /* 0x8000000018189210 */ /* 0x000fe20007ffe0ff */
[----:B------:R-:W-:Y:S01]  /*e960*/  @!P4 IMAD.MOV R12, RZ, RZ, -R12 ;  /* 0x000000ffff0cc224 */ /* 0x000fe200078e0a0c */
[----:B------:R-:W-:Y:S01]  /*e970*/  ISETP.GE.AND P1, PT, R5, RZ, PT ;  /* 0x000000ff0500720c */ /* 0x000fe20003f26270 */
[----:B------:R-:W-:Y:S01]  /*e980*/  IMAD R5, R0, R18, R15 ;  /* 0x0000001200057224 */ /* 0x000fe200078e020f */
[----:B-1----:R-:W-:Y:S01]  /*e990*/  MOV R10, R25 ;  /* 0x00000019000a7202 */ /* 0x002fe20000000f00 */
[----:B------:R-:W-:Y:S01]  /*e9a0*/  VIADD R15, R6, 0x131 ;  /* 0x00000131060f7836 */ /* 0x000fe20000000000 */
[----:B------:R-:W-:Y:S01]  /*e9b0*/  IABS R16, R4 ;  /* 0x0000000400107213 */ /* 0x000fe20000000000 */
[----:B------:R-:W-:Y:S01]  /*e9c0*/  IMAD.HI.U32 R26, R3, R22, RZ ;  /* 0x00000016031a7227 */ /* 0x000fe200078e00ff */
[----:B------:R-:W-:Y:S01]  /*e9d0*/  ISETP.GT.U32.AND P5, PT, R0, R5, PT ;  /* 0x000000050000720c */ /* 0x000fe20003fa4070 */
[----:B------:R1:W-:Y:S01]  /*e9e0*/  STL [R1+0x41c], R12 ;  /* 0x00041c0c01007387 */ /* 0x0003e20000100800 */
[----:B------:R-:W-:Y:S01]  /*e9f0*/  IABS R18, R15 ;  /* 0x0000000f00127213 */ /* 0x000fe20000000000 */
[----:B------:R-:W-:Y:S01]  /*ea00*/  @!P6 IMAD.IADD R20, R20, 0x1, -R0 ;  /* 0x000000011414e824 */ /* 0x000fe200078e0a00 */
[----:B------:R-:W-:Y:S01]  /*ea10*/  IADD3 R26, -R26, RZ, RZ ;  /* 0x000000ff1a1a7210 */ /* 0x000fe20007ffe1ff */
[----:B------:R-:W-:Y:S01]  /*ea20*/  @!P2 IMAD.MOV R10, RZ, RZ, -R10 ;  /* 0x000000ffff0aa224 */ /* 0x000fe200078e0a0a */
[----:B------:R-:W-:Y:S01]  /*ea30*/  ISETP.GE.AND P6, PT, R11, RZ, PT ;  /* 0x000000ff0b00720c */ /* 0x000fe20003fc6270 */
[----:B------:R-:W-:Y:S01]  /*ea40*/  IMAD.HI.U32 R21, R3, R18, RZ ;  /* 0x0000001203157227 */ /* 0x000fe200078e00ff */
[----:B------:R-:W-:-:S02]  /*ea50*/  ISETP.GT.U32.AND P4, PT, R0, R20, PT ;  /* 0x000000140000720c */ /* 0x000fc40003f84070 */
[----:B------:R2:W-:Y:S01]  /*ea60*/  STL [R1+0x420], R10 ;  /* 0x0004200a01007387 */ /* 0x0005e20000100800 */
[----:B-1----:R-:W-:Y:S01]  /*ea70*/  MOV R12, R24 ;  /* 0x00000018000c7202 */ /* 0x002fe20000000f00 */
[----:B------:R-:W-:Y:S01]  /*ea80*/  IMAD.MOV R21, RZ, RZ, -R21 ;  /* 0x000000ffff157224 */ /* 0x000fe200078e0a15 */
[----:B------:R-:W-:Y:S01]  /*ea90*/  IADD3 R11, R6, 0x132, RZ ;  /* 0x00000132060b7810 */ /* 0x000fe20007ffe0ff */
[----:B------:R-:W-:Y:S01]  /*eaa0*/  @!P5 IMAD.IADD R5, R5, 0x1, -R0 ;  /* 0x000000010505d824 */ /* 0x000fe200078e0a00 */
[----:B------:R-:W-:Y:S01]  /*eab0*/  @!P0 IADD3 R12, -R12, RZ, RZ ;  /* 0x000000ff0c0c8210 */ /* 0x000fe20007ffe1ff */
[----:B------:R-:W-:Y:S01]  /*eac0*/  IMAD.HI.U32 R19, R3, R16, RZ ;  /* 0x0000001003137227 */ /* 0x000fe200078e00ff */
[----:B------:R-:W-:Y:S02]  /*ead0*/  ISETP.GE.AND P0, PT, R17, RZ, PT ;  /* 0x000000ff1100720c */ /* 0x000fe40003f06270 */
[C---:B------:R-:W-:Y:S01]  /*eae0*/  ISETP.GT.U32.AND P5, PT, R0.reuse, R5, PT ;  /* 0x000000050000720c */ /* 0x040fe20003fa4070 */
[----:B------:R-:W-:Y:S01]  /*eaf0*/  IMAD R17, R0, R21, R18 ;  /* 0x0000001500117224 */ /* 0x000fe200078e0212 */
[----:B------:R-:W-:Y:S01]  /*eb00*/  STL [R1+0x444], R12 ;  /* 0x0004440c01007387 */ /* 0x000fe20000100800 */
[----:B------:R-:W-:-:S02]  /*eb10*/  IMAD.MOV R19, RZ, RZ, -R19 ;  /* 0x000000ffff137224 */ /* 0x000fc400078e0a13 */
[C---:B------:R-:W-:Y:S02]  /*eb20*/  IMAD R22, R0.reuse, R26, R22 ;  /* 0x0000001a00167224 */ /* 0x040fe400078e0216 */
[----:B--2---:R-:W-:Y:S02]  /*eb30*/  IMAD.MOV.U32 R10, RZ, RZ, R23 ;  /* 0x000000ffff0a7224 */ /* 0x004fe400078e0017 */
[C---:B------:R-:W-:Y:S01]  /*eb40*/  IMAD R16, R0.reuse, R19, R16 ;  /* 0x0000001300107224 */ /* 0x040fe200078e0210 */
[C---:B------:R-:W-:Y:S01]  /*eb50*/  ISETP.GT.U32.AND P2, PT, R0.reuse, R22, PT ;  /* 0x000000160000720c */ /* 0x040fe20003f44070 */
[----:B------:R-:W-:Y:S01]  /*eb60*/  @!P3 IMAD.MOV R10, RZ, RZ, -R10 ;  /* 0x000000ffff0ab224 */ /* 0x000fe200078e0a0a */
[----:B------:R-:W-:Y:S01]  /*eb70*/  IABS R19, R11 ;  /* 0x0000000b00137213 */ /* 0x000fe20000000000 */
[--C-:B------:R-:W-:Y:S01]  /*eb80*/  @!P5 IMAD.IADD R5, R5, 0x1, -R0.reuse ;  /* 0x000000010505d824 */ /* 0x100fe200078e0a00 */
[----:B------:R-:W-:Y:S01]  /*eb90*/  ISETP.GT.U32.AND P5, PT, R0, R17, PT ;  /* 0x000000110000720c */ /* 0x000fe20003fa4070 */
[----:B------:R-:W-:Y:S01]  /*eba0*/  @!P4 IMAD.IADD R20, R20, 0x1, -R0 ;  /* 0x000000011414c824 */ /* 0x000fe200078e0a00 */
[----:B------:R-:W-:Y:S01]  /*ebb0*/  ISETP.GT.U32.AND P3, PT, R0, R16, PT ;  /* 0x000000100000720c */ /* 0x000fe20003f64070 */
[----:B------:R1:W-:Y:S01]  /*ebc0*/  STL [R1+0x468], R10 ;  /* 0x0004680a01007387 */ /* 0x0003e20000100800 */
[----:B------:R-:W-:Y:S01]  /*ebd0*/  ISETP.GE.AND P4, PT, R4, RZ, PT ;  /* 0x000000ff0400720c */ /* 0x000fe20003f86270 */
[----:B------:R-:W-:Y:S01]  /*ebe0*/  IMAD.HI.U32 R18, R3, R19, RZ ;  /* 0x0000001303127227 */ /* 0x000fe200078e00ff */
[----:B------:R-:W-:-:S03]  /*ebf0*/  IADD3 R4, R6, 0x133, RZ ;  /* 0x0000013306047810 */ /* 0x000fc60007ffe0ff */
[----:B------:R-:W-:Y:S01]  /*ec00*/  @!P2 IMAD.IADD R22, R22, 0x1, -R0 ;  /* 0x000000011616a824 */ /* 0x000fe200078e0a00 */
[----:B------:R-:W-:Y:S01]  /*ec10*/  IABS R21, R4 ;  /* 0x0000000400157213 */ /* 0x000fe20000000000 */
[----:B------:R-:W-:Y:S01]  /*ec20*/  IMAD.MOV R18, RZ, RZ, -R18 ;  /* 0x000000ffff127224 */ /* 0x000fe200078e0a12 */
[----:B------:R-:W-:Y:S01]  /*ec30*/  ISETP.GE.AND P2, PT, R15, RZ, PT ;  /* 0x000000ff0f00720c */ /* 0x000fe20003f46270 */
[----:B-1----:R-:W-:Y:S01]  /*ec40*/  IMAD.MOV.U32 R10, RZ, RZ, R20 ;  /* 0x000000ffff0a7224 */ /* 0x002fe200078e0014 */
[----:B------:R-:W-:Y:S01]  /*ec50*/  IADD3 R15, R6, 0x134, RZ ;  /* 0x00000134060f7810 */ /* 0x000fe20007ffe0ff */
[----:B------:R-:W-:Y:S01]  /*ec60*/  @!P5 IMAD.IADD R17, R17, 0x1, -R0 ;  /* 0x000000011111d824 */ /* 0x000fe200078e0a00 */
[----:B------:R-:W-:Y:S01]  /*ec70*/  @!P3 IADD3 R16, R16, -R0, RZ ;  /* 0x800000001010b210 */ /* 0x000fe20007ffe0ff */
[----:B------:R-:W-:Y:S01]  /*ec80*/  @!P1 IMAD.MOV R10, RZ, RZ, -R10 ;  /* 0x000000ffff0a9224 */ /* 0x000fe200078e0a0a */
[C---:B------:R-:W-:Y:S01]  /*ec90*/  ISETP.GT.U32.AND P3, PT, R0.reuse, R22, PT ;  /* 0x000000160000720c */ /* 0x040fe20003f64070 */
[C---:B------:R-:W-:Y:S01]  /*eca0*/  IMAD R19, R0.reuse, R18, R19 ;  /* 0x0000001200137224 */ /* 0x040fe200078e0213 */
[----:B------:R-:W-:Y:S01]  /*ecb0*/  ISETP.GT.U32.AND P5, PT, R0, R17, PT ;  /* 0x000000110000720c */ /* 0x000fe20003fa4070 */
[----:B------:R-:W-:Y:S01]  /*ecc0*/  VIADD R25, R6, 0x147 ;  /* 0x0000014706197836 */ /* 0x000fe20000000000 */
[----:B------:R1:W-:Y:S01]  /*ecd0*/  STL [R1+0x46c], R10 ;  /* 0x00046c0a01007387 */ /* 0x0003e20000100800 */
[----:B------:R-:W-:-:S02]  /*ece0*/  ISETP.GT.U32.AND P1, PT, R0, R16, PT ;  /* 0x000000100000720c */ /* 0x000fc40003f24070 */
[----:B------:R-:W-:Y:S02]  /*ecf0*/  IABS R18, R15 ;  /* 0x0000000f00127213 */ /* 0x000fe40000000000 */
[----:B------:R-:W-:-:S03]  /*ed00*/  IABS R26, R25 ;  /* 0x00000019001a7213 */ /* 0x000fc60000000000 */
[C---:B------:R-:W-:Y:S01]  /*ed10*/  IMAD.HI.U32 R23, R3.reuse, R18, RZ ;  /* 0x0000001203177227 */ /* 0x040fe200078e00ff */
[----:B------:R-:W-:Y:S02]  /*ed20*/  @!P3 IADD3 R22, R22, -R0, RZ ;  /* 0x800000001616b210 */ /* 0x000fe40007ffe0ff */
[----:B-1----:R-:W-:Y:S01]  /*ed30*/  MOV R10, R5 ;  /* 0x00000005000a7202 */ /* 0x002fe20000000f00 */
[----:B------:R-:W-:Y:S01]  /*ed40*/  IMAD.HI.U32 R5, R3, R21, RZ ;  /* 0x0000001503057227 */ /* 0x000fe200078e00ff */
[----:B------:R-:W-:Y:S02]  /*ed50*/  ISETP.GT.U32.AND P3, PT, R0, R19, PT ;  /* 0x000000130000720c */ /* 0x000fe40003f64070 */
[----:B------:R-:W-:Y:S01]  /*ed60*/  IADD3 R23, -R23, RZ, RZ ;  /* 0x000000ff17177210 */ /* 0x000fe20007ffe1ff */
[----:B------:R-:W-:Y:S02]  /*ed70*/  IMAD.MOV R5, RZ, RZ, -R5 ;  /* 0x000000ffff057224 */ /* 0x000fe400078e0a05 */
[----:B------:R-:W-:-:S02]  /*ed80*/  @!P5 IMAD.IADD R17, R17, 0x1, -R0 ;  /* 0x000000011111d824 */ /* 0x000fc400078e0a00 */
[----:B------:R-:W-:Y:S02]  /*ed90*/  IMAD R21, R0, R5, R21 ;  /* 0x0000000500157224 */ /* 0x000fe400078e0215 */
[----:B------:R-:W-:Y:S02]  /*eda0*/  VIADD R5, R6, 0x135 ;  /* 0x0000013506057836 */ /* 0x000fe40000000000 */
[----:B------:R-:W-:Y:S01]  /*edb0*/  @!P6 IMAD.MOV R10, RZ, RZ, -R10 ;  /* 0x000000ffff0ae224 */ /* 0x000fe200078e0a0a */
[----:B------:R-:W-:Y:S01]  /*edc0*/  ISETP.GT.U32.AND P5, PT, R0, R21, PT ;  /* 0x000000150000720c */ /* 0x000fe20003fa4070 */
[--C-:B------:R-:W-:Y:S01]  /*edd0*/  @!P1 IMAD.IADD R16, R16, 0x1, -R0.reuse ;  /* 0x0000000110109824 */ /* 0x100fe200078e0a00 */
[----:B------:R-:W-:Y:S01]  /*ede0*/  ISETP.GE.AND P1, PT, R4, RZ, PT ;  /* 0x000000ff0400720c */ /* 0x000fe20003f26270 */
[----:B------:R-:W-:Y:S01]  /*edf0*/  @!P3 IMAD.IADD R19, R19, 0x1, -R0 ;  /* 0x000000011313b824 */ /* 0x000fe200078e0a00 */
[----:B------:R-:W-:Y:S01]  /*ee00*/  IABS R4, R5 ;  /* 0x0000000500047213 */ /* 0x000fe20000000000 */
[----:B------:R1:W-:Y:S01]  /*ee10*/  STL [R1+0x474], R10 ;  /* 0x0004740a01007387 */ /* 0x0003e20000100800 */
[----:B------:R-:W-:Y:S01]  /*ee20*/  IMAD.MOV.U32 R12, RZ, RZ, R16 ;  /* 0x000000ffff0c7224 */ /* 0x000fe200078e0010 */
[----:B------:R-:W-:Y:S01]  /*ee30*/  ISETP.GE.AND P3, PT, R15, RZ, PT ;  /* 0x000000ff0f00720c */ /* 0x000fe20003f66270 */
[----:B------:R-:W-:Y:S01]  /*ee40*/  IMAD R18, R0, R23, R18 ;  /* 0x0000001700127224 */ /* 0x000fe200078e0212 */
[----:B------:R-:W-:Y:S01]  /*ee50*/  ISETP.GE.AND P6, PT, R11, RZ, PT ;  /* 0x000000ff0b00720c */ /* 0x000fe20003fc6270 */
[----:B------:R-:W-:Y:S01]  /*ee60*/  IMAD.HI.U32 R15, R3, R4, RZ ;  /* 0x00000004030f7227 */ /* 0x000fe200078e00ff */
[----:B------:R-:W-:-:S02]  /*ee70*/  IADD3 R11, R6, 0x136, RZ ;  /* 0x00000136060b7810 */ /* 0x000fc40007ffe0ff */
[----:B------:R-:W-:Y:S01]  /*ee80*/  @!P5 IADD3 R21, R21, -R0, RZ ;  /* 0x800000001515d210 */ /* 0x000fe20007ffe0ff */
[----:B------:R-:W-:Y:S01]  /*ee90*/  IMAD.MOV R15, RZ, RZ, -R15 ;  /* 0x000000ffff0f7224 */ /* 0x000fe200078e0a0f */
[----:B------:R-:W-:Y:S01]  /*eea0*/  @!P4 IADD3 R12, -R12, RZ, RZ ;  /* 0x000000ff0c0cc210 */ /* 0x000fe20007ffe1ff */
[----:B-1----:R-:W-:Y:S01]  /*eeb0*/  IMAD.MOV.U32 R10, RZ, RZ, R22 ;  /* 0x000000ffff0a7224 */ /* 0x002fe200078e0016 */
[C---:B------:R-:W-:Y:S01]  /*eec0*/  ISETP.GT.U32.AND P5, PT, R0.reuse, R21, PT ;  /* 0x000000150000720c */ /* 0x040fe20003fa4070 */
[C---:B------:R-:W-:Y:S01]  /*eed0*/  IMAD R4, R0.reuse, R15, R4 ;  /* 0x0000000f00047224 */ /* 0x040fe200078e0204 */
[C---:B------:R-:W-:Y:S01]  /*eee0*/  ISETP.GT.U32.AND P4, PT, R0.reuse, R18, PT ;  /* 0x000000120000720c */ /* 0x040fe20003f84070 */
[----:B------:R-:W-:Y:S01]  /*eef0*/  @!P0 IMAD.MOV R10, RZ, RZ, -R10 ;  /* 0x000000ffff0a8224 */ /* 0x000fe200078e0a0a */
[----:B------:R-:W-:Y:S01]  /*ef00*/  ISETP.GT.U32.AND P0, PT, R0, R19, PT ;  /* 0x000000130000720c */ /* 0x000fe20003f04070 */
[----:B------:R-:W-:Y:S01]  /*ef10*/  IMAD.HI.U32 R29, R3, R26, RZ ;  /* 0x0000001a031d7227 */ /* 0x000fe200078e00ff */
[----:B------:R-:W-:-:S02]  /*ef20*/  IABS R20, R11 ;  /* 0x0000000b00147213 */ /* 0x000fc40000000000 */
[----:B------:R1:W-:Y:S01]  /*ef30*/  STL [R1+0x470], R10 ;  /* 0x0004700a01007387 */ /* 0x0003e20000100800 */
[----:B------:R-:W-:Y:S02]  /*ef40*/  IADD3 R23, R6, 0x13a, RZ ;  /* 0x0000013a06177810 */ /* 0x000fe40007ffe0ff */
[----:B------:R-:W-:Y:S01]  /*ef50*/  IMAD.HI.U32 R16, R3, R20, RZ ;  /* 0x0000001403107227 */ /* 0x000fe200078e00ff */
[----:B------:R2:W-:Y:S01]  /*ef60*/  STL [R1+0x44c], R12 ;  /* 0x00044c0c01007387 */ /* 0x0005e20000100800 */
[----:B------:R-:W-:Y:S02]  /*ef70*/  IADD3 R29, -R29, RZ, RZ ;  /* 0x000000ff1d1d7210 */ /* 0x000fe40007ffe1ff */
[--C-:B------:R-:W-:Y:S01]  /*ef80*/  @!P5 IMAD.IADD R21, R21, 0x1, -R0.reuse ;  /* 0x000000011515d824 */ /* 0x100fe200078e0a00 */
[----:B------:R-:W-:Y:S01]  /*ef90*/  ISETP.GT.U32.AND P5, PT, R0, R4, PT ;  /* 0x000000040000720c */ /* 0x000fe20003fa4070 */
[--C-:B------:R-:W-:Y:S01]  /*efa0*/  @!P0 IMAD.IADD R19, R19, 0x1, -R0.reuse ;  /* 0x0000000113138824 */ /* 0x100fe200078e0a00 */
[----:B------:R-:W-:Y:S01]  /*efb0*/  IADD3 R16, -R16, RZ, RZ ;  /* 0x000000ff10107210 */ /* 0x000fe20007ffe1ff */
[----:B------:R-:W-:Y:S01]  /*efc0*/  @!P4 IMAD.IADD R18, R18, 0x1, -R0 ;  /* 0x000000011212c824 */ /* 0x000fe200078e0a00 */
[----:B------:R-:W-:Y:S01]  /*efd0*/  ISETP.GE.AND P0, PT, R11, RZ, PT ;  /* 0x000000ff0b00720c */ /* 0x000fe20003f06270 */
[----:B-1----:R-:W-:Y:S01]  /*efe0*/  IMAD.MOV.U32 R10, RZ, RZ, R17 ;  /* 0x000000ffff0a7224 */ /* 0x002fe200078e0011 */
[----:B------:R-:W-:Y:S01]  /*eff0*/  IADD3 R11, R6, 0x138, RZ ;  /* 0x00000138060b7810 */ /* 0x000fe20007ffe0ff */
[----:B--2---:R-:W-:Y:S01]  /*f000*/  IMAD.MOV.U32 R12, RZ, RZ, R19 ;  /* 0x000000ffff0c7224 */ /* 0x004fe200078e0013 */
[C---:B------:R-:W-:Y:S01]  /*f010*/  ISETP.GT.U32.AND P4, PT, R0.reuse, R18, PT ;  /* 0x000000120000720c */ /* 0x040fe20003f84070 */
[----:B------:R-:W-:Y:S01]  /*f020*/  IMAD R20, R0, R16, R20 ;  /* 0x0000001000147224 */ /* 0x000fe200078e0214 */
[----:B------:R-:W-:Y:S01]  /*f030*/  IABS R16, R11 ;  /* 0x0000000b00107213 */ /* 0x000fe20000000000 */
[----:B------:R-:W-:Y:S01]  /*f040*/  @!P2 IMAD.MOV R10, RZ, RZ, -R10 ;  /* 0x000000ffff0aa224 */ /* 0x000fe200078e0a0a */
[----:B------:R-:W-:Y:S01]  /*f050*/  @!P6 IADD3 R12, -R12, RZ, RZ ;  /* 0x000000ff0c0ce210 */ /* 0x000fe20007ffe1ff */
[----:B------:R-:W-:Y:S01]  /*f060*/  @!P5 IMAD.IADD R4, R4, 0x1, -R0 ;  /* 0x000000010404d824 */ /* 0x000fe200078e0a00 */
[----:B------:R-:W-:Y:S01]  /*f070*/  ISETP.GT.U32.AND P6, PT, R0, R20, PT ;  /* 0x000000140000720c */ /* 0x000fe20003fc4070 */
[----:B------:R-:W-:Y:S01]  /*f080*/  VIADD R17, R6, 0x137 ;  /* 0x0000013706117836 */ /* 0x000fe20000000000 */
[----:B------:R1:W-:Y:S01]  /*f090*/  STL [R1+0x454], R10 ;  /* 0x0004540a01007387 */ /* 0x0003e20000100800 */
[----:B------:R-:W-:Y:S01]  /*f0a0*/  ISETP.GE.AND P2, PT, R5, RZ, PT ;  /* 0x000000ff0500720c */ /* 0x000fe20003f46270 */
[C---:B------:R-:W-:Y:S01]  /*f0b0*/  IMAD R26, R0.reuse, R29, R26 ;  /* 0x0000001d001a7224 */ /* 0x040fe200078e021a */
[----:B------:R-:W-:Y:S01]  /*f0c0*/  ISETP.GT.U32.AND P5, PT, R0, R4, PT ;  /* 0x000000040000720c */ /* 0x000fe20003fa4070 */
[----:B------:R-:W-:Y:S01]  /*f0d0*/  STL [R1+0x464], R12 ;  /* 0x0004640c01007387 */ /* 0x000fe20000100800 */
[----:B------:R-:W-:Y:S01]  /*f0e0*/  @!P4 IMAD.IADD R18, R18, 0x1, -R0 ;  /* 0x000000011212c824 */ /* 0x000fe200078e0a00 */
[----:B------:R-:W-:-:S02]  /*f0f0*/  IABS R15, R17 ;  /* 0x00000011000f7213 */ /* 0x000fc40000000000 */
[----:B------:R-:W-:Y:S01]  /*f100*/  ISETP.GE.AND P4, PT, R11, RZ, PT ;  /* 0x000000ff0b00720c */ /* 0x000fe20003f86270 */
[----:B------:R-:W-:Y:S01]  /*f110*/  IMAD.HI.U32 R11, R3, R16, RZ ;  /* 0x00000010030b7227 */ /* 0x000fe200078e00ff */
[----:B------:R-:W-:-:S03]  /*f120*/  IADD3 R5, R6, 0x139, RZ ;  /* 0x0000013906057810 */ /* 0x000fc60007ffe0ff */
[----:B-1----:R-:W-:Y:S01]  /*f130*/  IMAD.MOV.U32 R10, RZ, RZ, R21 ;  /* 0x000000ffff0a7224 */ /* 0x002fe200078e0015 */
[----:B------:R-:W-:Y:S01]  /*f140*/  IABS R19, R5 ;  /* 0x0000000500137213 */ /* 0x000fe20000000000 */
[----:B------:R-:W-:Y:S02]  /*f150*/  @!P6 IMAD.IADD R20, R20, 0x1, -R0 ;  /* 0x000000011414e824 */ /* 0x000fe400078e0a00 */
[----:B------:R-:W-:Y:S01]  /*f160*/  @!P1 IMAD.MOV R10, RZ, RZ, -R10 ;  /* 0x000000ffff0a9224 */ /* 0x000fe200078e0a0a */
[----:B------:R-:W-:Y:S01]  /*f170*/  ISETP.GE.AND P1, PT, R17, RZ, PT ;  /* 0x000000ff1100720c */ /* 0x000fe20003f26270 */
[----:B------:R-:W-:Y:S01]  /*f180*/  IMAD.HI.U32 R21, R3, R15, RZ ;  /* 0x0000000f03157227 */ /* 0x000fe200078e00ff */
[----:B------:R-:W-:Y:S02]  /*f190*/  ISETP.GT.U32.AND P6, PT, R0, R20, PT ;  /* 0x000000140000720c */ /* 0x000fe40003fc4070 */
[----:B------:R1:W-:Y:S01]  /*f1a0*/  STL [R1+0x460], R10 ;  /* 0x0004600a01007387 */ /* 0x0003e20000100800 */
[----:B------:R-:W-:Y:S01]  /*f1b0*/  @!P5 IMAD.IADD R4, R4, 0x1, -R0 ;  /* 0x000000010404d824 */ /* 0x000fe200078e0a00 */
[----:B------:R-:W-:Y:S01]  /*f1c0*/  IADD3 R21, -R21, RZ, RZ ;  /* 0x000000ff15157210 */ /* 0x000fe20007ffe1ff */
[----:B------:R-:W-:-:S02]  /*f1d0*/  IMAD.MOV R11, RZ, RZ, -R11 ;  /* 0x000000ffff0b7224 */ /* 0x000fc400078e0a0b */
[----:B------:R-:W-:-:S04]  /*f1e0*/  IMAD.HI.U32 R17, R3, R19, RZ ;  /* 0x0000001303117227 */ /* 0x000fc800078e00ff */
[C---:B------:R-:W-:Y:S01]  /*f1f0*/  IMAD R16, R0.reuse, R11, R16 ;  /* 0x0000000b00107224 */ /* 0x040fe200078e0210 */
[----:B-1----:R-:W-:Y:S01]  /*f200*/  MOV R10, R18 ;  /* 0x00000012000a7202 */ /* 0x002fe20000000f00 */
[----:B------:R-:W-:Y:S02]  /*f210*/  IMAD R15, R0, R21, R15 ;  /* 0x00000015000f7224 */ /* 0x000fe400078e020f */
[----:B------:R-:W-:Y:S01]  /*f220*/  @!P6 IMAD.IADD R20, R20, 0x1, -R0 ;  /* 0x000000011414e824 */ /* 0x000fe200078e0a00 */
[----:B------:R-:W-:Y:S01]  /*f230*/  @!P3 IADD3 R10, -R10, RZ, RZ ;  /* 0x000000ff0a0ab210 */ /* 0x000fe20007ffe1ff */
[----:B------:R-:W-:Y:S01]  /*f240*/  IMAD.MOV R17, RZ, RZ, -R17 ;  /* 0x000000ffff117224 */ /* 0x000fe200078e0a11 */
[----:B------:R-:W-:Y:S01]  /*f250*/  ISETP.GT.U32.AND P5, PT, R0, R15, PT ;  /* 0x0000000f0000720c */ /* 0x000fe20003fa4070 */
[----:B------:R-:W-:Y:S01]  /*f260*/  VIADD R18, R6, 0x13b ;  /* 0x0000013b06127836 */ /* 0x000fe20000000000 */
[----:B------:R-:W-:Y:S01]  /*f270*/  ISETP.GE.AND P6, PT, R23, RZ, PT ;  /* 0x000000ff1700720c */ /* 0x000fe20003fc6270 */
[----:B------:R1:W-:Y:S01]  /*f280*/  STL [R1+0x45c], R10 ;  /* 0x00045c0a01007387 */ /* 0x0003e20000100800 */
[----:B------:R-:W-:Y:S01]  /*f290*/  IMAD R19, R0, R17, R19 ;  /* 0x0000001100137224 */ /* 0x000fe200078e0213 */
[----:B------:R-:W-:Y:S01]  /*f2a0*/  IABS R23, R23 ;  /* 0x0000001700177213 */ /* 0x000fe20000000000 */
[----:B------:R-:W-:Y:S01]  /*f2b0*/  VIADD R17, R6, 0x13d ;  /* 0x0000013d06117836 */ /* 0x000fe20000000000 */
[----:B------:R-:W-:-:S02]  /*f2c0*/  IABS R21, R18 ;  /* 0x0000001200157213 */ /* 0x000fc40000000000 */
[----:B------:R-:W-:Y:S01]  /*f2d0*/  ISETP.GE.AND P3, PT, R5, RZ, PT ;  /* 0x000000ff0500720c */ /* 0x000fe20003f66270 */
[----:B------:R-:W-:-:S03]  /*f2e0*/  IMAD.HI.U32 R24, R3, R23, RZ ;  /* 0x0000001703187227 */ /* 0x000fc600078e00ff */
[----:B------:R-:W-:Y:S01]  /*f2f0*/  @!P5 IADD3 R15, R15, -R0, RZ ;  /* 0x800000000f0fd210 */ /* 0x000fe20007ffe0ff */
[----:B-1----:R-:W-:Y:S01]  /*f300*/  IMAD.MOV.U32 R10, RZ, RZ, R4 ;  /* 0x000000ffff0a7224 */ /* 0x002fe200078e0004 */
[----:B------:R-:W-:Y:S01]  /*f310*/  IABS R4, R17 ;  /* 0x0000001100047213 */ /* 0x000fe20000000000 */
[----:B------:R-:W-:Y:S01]  /*f320*/  IMAD.MOV R24, RZ, RZ, -R24 ;  /* 0x000000ffff187224 */ /* 0x000fe200078e0a18 */
[----:B------:R-:W-:Y:S01]  /*f330*/  ISETP.GT.U32.AND P5, PT, R0, R15, PT ;  /* 0x0000000f0000720c */ /* 0x000fe20003fa4070 */
[----:B------:R-:W-:Y:S01]  /*f340*/  IMAD.HI.U32 R22, R3, R21, RZ ;  /* 0x0000001503167227 */ /* 0x000fe200078e00ff */
[----:B------:R-:W-:Y:S02]  /*f350*/  @!P2 IADD3 R10, -R10, RZ, RZ ;  /* 0x000000ff0a0aa210 */ /* 0x000fe40007ffe1ff */
[----:B------:R-:W-:Y:S01]  /*f360*/  ISETP.GT.U32.AND P2, PT, R0, R16, PT ;  /* 0x000000100000720c */ /* 0x000fe20003f44070 */
[----:B------:R-:W-:Y:S02]  /*f370*/  VIADD R5, R6, 0x13c ;  /* 0x0000013c06057836 */ /* 0x000fe40000000000 */
[----:B------:R1:W-:Y:S01]  /*f380*/  STL [R1+0x458], R10 ;  /* 0x0004580a01007387 */ /* 0x0003e20000100800 */
[----:B------:R-:W-:-:S02]  /*f390*/  IMAD.MOV R22, RZ, RZ, -R22 ;  /* 0x000000ffff167224 */ /* 0x000fc400078e0a16 */
[----:B------:R-:W-:Y:S02]  /*f3a0*/  IABS R11, R5 ;  /* 0x00000005000b7213 */ /* 0x000fe40000000000 */
[----:B------:R-:W-:Y:S01]  /*f3b0*/  IMAD R21, R0, R22, R21 ;  /* 0x0000001600157224 */ /* 0x000fe200078e0215 */
[----:B------:R-:W-:Y:S01]  /*f3c0*/  @!P5 IADD3 R15, R15, -R0, RZ ;  /* 0x800000000f0fd210 */ /* 0x000fe20007ffe0ff */
[----:B------:R-:W-:Y:S01]  /*f3d0*/  IMAD.HI.U32 R22, R3, R4, RZ ;  /* 0x0000000403167227 */ /* 0x000fe200078e00ff */
[----:B------:R-:W-:-:S03]  /*f3e0*/  ISETP.GE.AND P5, PT, R18, RZ, PT ;  /* 0x000000ff1200720c */ /* 0x000fc60003fa6270 */
[----:B-1----:R-:W-:Y:S02]  /*f3f0*/  IMAD.MOV.U32 R10, RZ, RZ, R20 ;  /* 0x000000ffff0a7224 */ /* 0x002fe400078e0014 */
[----:B------:R-:W-:Y:S02]  /*f400*/  @!P2 IMAD.IADD R16, R16, 0x1, -R0 ;  /* 0x000000011010a824 */ /* 0x000fe400078e0a00 */
[----:B------:R-:W-:Y:S01]  /*f410*/  IMAD R18, R0, R24, R23 ;  /* 0x0000001800127224 */ /* 0x000fe200078e0217 */
[----:B------:R-:W-:Y:S01]  /*f420*/  @!P0 IADD3 R10, -R10, RZ, RZ ;  /* 0x000000ff0a0a8210 */ /* 0x000fe20007ffe1ff */
[----:B------:R-:W-:Y:S01]  /*f430*/  IMAD.MOV.U32 R12, RZ, RZ, R15 ;  /* 0x000000ffff0c7224 */ /* 0x000fe200078e000f */
[C---:B------:R-:W-:Y:S01]  /*f440*/  ISETP.GT.U32.AND P0, PT, R0.reuse, R19, PT ;  /* 0x000000130000720c */ /* 0x040fe20003f04070 */
[----:B------:R-:W-:Y:S01]  /*f450*/  IMAD.MOV R15, RZ, RZ, -R22 ;  /* 0x000000ffff0f7224 */ /* 0x000fe200078e0a16 */
[C---:B------:R-:W-:Y:S01]  /*f460*/  ISETP.GT.U32.AND P2, PT, R0.reuse, R16, PT ;  /* 0x000000100000720c */ /* 0x040fe20003f44070 */
[----:B------:R1:W-:Y:S01]  /*f470*/  STL [R1+0x450], R10 ;  /* 0x0004500a01007387 */ /* 0x0003e20000100800 */
[----:B------:R-:W-:Y:S01]  /*f480*/  @!P1 IMAD.MOV R12, RZ, RZ, -R12 ;  /* 0x000000ffff0c9224 */ /* 0x000fe200078e0a0c */
[----:B------:R-:W-:Y:S01]  /*f490*/  ISETP.GT.U32.AND P1, PT, R0, R21, PT ;  /* 0x000000150000720c */ /* 0x000fe20003f24070 */
[----:B------:R-:W-:-:S03]  /*f4a0*/  IMAD.HI.U32 R20, R3, R11, RZ ;  /* 0x0000000b03147227 */ /* 0x000fc600078e00ff */
[----:B------:R-:W-:Y:S01]  /*f4b0*/  STL [R1+0x448], R12 ;  /* 0x0004480c01007387 */ /* 0x000fe20000100800 */
[----:B------:R-:W-:Y:S02]  /*f4c0*/  IMAD R4, R0, R15, R4 ;  /* 0x0000000f00047224 */ /* 0x000fe400078e0204 */
[----:B------:R-:W-:Y:S01]  /*f4d0*/  IMAD.MOV R20, RZ, RZ, -R20 ;  /* 0x000000ffff147224 */ /* 0x000fe200078e0a14 */
[----:B------:R-:W-:Y:S01]  /*f4e0*/  @!P0 IADD3 R19, R19, -R0, RZ ;  /* 0x8000000013138210 */ /* 0x000fe20007ffe0ff */
[----:B------:R-:W-:Y:S02]  /*f4f0*/  VIADD R15, R6, 0x13f ;  /* 0x0000013f060f7836 */ /* 0x000fe40000000000 */
[--C-:B------:R-:W-:Y:S01]  /*f500*/  @!P2 IMAD.IADD R16, R16, 0x1, -R0.reuse ;  /* 0x000000011010a824 */ /* 0x100fe200078e0a00 */
[C---:B------:R-:W-:Y:S01]  /*f510*/  ISETP.GT.U32.AND P0, PT, R0.reuse, R19, PT ;  /* 0x000000130000720c */ /* 0x040fe20003f04070 */
[----:B------:R-:W-:Y:S01]  /*f520*/  @!P1 IMAD.IADD R21, R21, 0x1, -R0 ;  /* 0x0000000115159824 */ /* 0x000fe200078e0a00 */
[----:B------:R-:W-:-:S02]  /*f530*/  ISETP.GT.U32.AND P2, PT, R0, R18, PT ;  /* 0x000000120000720c */ /* 0x000fc40003f44070 */
[----:B-1----:R-:W-:Y:S02]  /*f540*/  MOV R10, R16 ;  /* 0x00000010000a7202 */ /* 0x002fe40000000f00 */
[----:B------:R-:W-:Y:S02]  /*f550*/  ISETP.GT.U32.AND P1, PT, R0, R21, PT ;  /* 0x000000150000720c */ /* 0x000fe40003f24070 */
[----:B------:R-:W-:Y:S01]  /*f560*/  IADD3 R16, R6, 0x140, RZ ;  /* 0x0000014006107810 */ /* 0x000fe20007ffe0ff */
[----:B------:R-:W-:Y:S01]  /*f570*/  @!P4 IMAD.MOV R10, RZ, RZ, -R10 ;  /* 0x000000ffff0ac224 */ /* 0x000fe200078e0a0a */
[----:B------:R-:W-:Y:S01]  /*f580*/  ISETP.GE.AND P4, PT, R5, RZ, PT ;  /* 0x000000ff0500720c */ /* 0x000fe20003f86270 */
[----:B------:R-:W-:Y:S01]  /*f590*/  IMAD R5, R0, R20, R11 ;  /* 0x0000001400057224 */ /* 0x000fe200078e020b */
[----:B------:R-:W-:Y:S01]  /*f5a0*/  IADD3 R11, R6, 0x13e, RZ ;  /* 0x0000013e060b7810 */ /* 0x000fe20007ffe0ff */
[--C-:B------:R-:W-:Y:S01]  /*f5b0*/  @!P0 IMAD.IADD R19, R19, 0x1, -R0.reuse ;  /* 0x0000000113138824 */ /* 0x100fe200078e0a00 */
[----:B------:R1:W-:Y:S01]  /*f5c0*/  STL [R1+0x440], R10 ;  /* 0x0004400a01007387 */ /* 0x0003e20000100800 */
[----:B------:R-:W-:Y:S01]  /*f5d0*/  @!P2 IMAD.IADD R18, R18, 0x1, -R0 ;  /* 0x000000011212a824 */ /* 0x000fe200078e0a00 */
[----:B------:R-:W-:-:S02]  /*f5e0*/  IABS R20, R11 ;  /* 0x0000000b00147213 */ /* 0x000fc40000000000 */
[C---:B------:R-:W-:Y:S01]  /*f5f0*/  ISETP.GT.U32.AND P0, PT, R0.reuse, R5, PT ;  /* 0x000000050000720c */ /* 0x040fe20003f04070 */
[----:B------:R-:W-:Y:S01]  /*f600*/  @!P1 IMAD.IADD R21, R21, 0x1, -R0 ;  /* 0x0000000115159824 */ /* 0x000fe200078e0a00 */
[----:B------:R-:W-:Y:S01]  /*f610*/  ISETP.GT.U32.AND P2, PT, R0, R18, PT ;  /* 0x000000120000720c */ /* 0x000fe20003f44070 */
[----:B------:R-:W-:Y:S01]  /*f620*/  IMAD.HI.U32 R22, R3, R20, RZ ;  /* 0x0000001403167227 */ /* 0x000fe200078e00ff */
[----:B------:R-:W-:Y:S02]  /*f630*/  IABS R24, R16 ;  /* 0x0000001000187213 */ /* 0x000fe40000000000 */
[----:B-1----:R-:W-:Y:S01]  /*f640*/  MOV R10, R19 ;  /* 0x00000013000a7202 */ /* 0x002fe20000000f00 */
[----:B------:R-:W-:Y:S01]  /*f650*/  IMAD.MOV R22, RZ, RZ, -R22 ;  /* 0x000000ffff167224 */ /* 0x000fe200078e0a16 */
[----:B------:R-:W-:-:S03]  /*f660*/  IABS R19, R15 ;  /* 0x0000000f00137213 */ /* 0x000fc60000000000 */
[----:B------:R-:W-:Y:S01]  /*f670*/  @!P3 IMAD.MOV R10, RZ, RZ, -R10 ;  /* 0x000000ffff0ab224 */ /* 0x000fe200078e0a0a */
[C---:B------:R-:W-:Y:S01]  /*f680*/  ISETP.GT.U32.AND P3, PT, R0.reuse, R4, PT ;  /* 0x000000040000720c */ /* 0x040fe20003f64070 */
[----:B------:R-:W-:Y:S01]  /*f690*/  IMAD R20, R0, R22, R20 ;  /* 0x0000001600147224 */ /* 0x000fe200078e0214 */
[----:B------:R-:W-:Y:S01]  /*f6a0*/  IADD3 R22, R6, 0x149, RZ ;  /* 0x0000014906167810 */ /* 0x000fe20007ffe0ff */
[----:B------:R-:W-:Y:S01]  /*f6b0*/  @!P0 IMAD.IADD R5, R5, 0x1, -R0 ;  /* 0x0000000105058824 */ /* 0x000fe200078e0a00 */
[----:B------:R-:W-:Y:S01]  /*f6c0*/  @!P2 IADD3 R18, R18, -R0, RZ ;  /* 0x800000001212a210 */ /* 0x000fe20007ffe0ff */
[----:B------:R1:W-:Y:S01]  /*f6d0*/  STL [R1+0x43c], R10 ;  /* 0x00043c0a01007387 */ /* 0x0003e20000100800 */
[----:B------:R-:W-:Y:S01]  /*f6e0*/  ISETP.GE.AND P2, PT, R17, RZ, PT ;  /* 0x000000ff1100720c */ /* 0x000fe20003f46270 */
[----:B------:R-:W-:Y:S01]  /*f6f0*/  IMAD.HI.U32 R17, R3, R19, RZ ;  /* 0x0000001303117227 */ /* 0x000fe200078e00ff */
[C---:B------:R-:W-:Y:S02]  /*f700*/  ISETP.GT.U32.AND P1, PT, R0.reuse, R20, PT ;  /* 0x000000140000720c */ /* 0x040fe40003f24070 */
[----:B------:R-:W-:Y:S01]  /*f710*/  ISETP.GT.U32.AND P0, PT, R0, R5, PT ;  /* 0x000000050000720c */ /* 0x000fe20003f04070 */
[----:B------:R-:W-:-:S02]  /*f720*/  IMAD.MOV R17, RZ, RZ, -R17 ;  /* 0x000000ffff117224 */ /* 0x000fc400078e0a11 */
[----:B------:R-:W-:Y:S01]  /*f730*/  @!P3 IADD3 R4, R4, -R0, RZ ;  /* 0x800000000404b210 */ /* 0x000fe20007ffe0ff */
[----:B------:R-:W-:Y:S02]  /*f740*/  IMAD.MOV.U32 R12, RZ, RZ, R18 ;  /* 0x000000ffff0c7224 */ /* 0x000fe400078e0012 */
[C---:B------:R-:W-:Y:S01]  /*f750*/  IMAD R19, R0.reuse, R17, R19 ;  /* 0x0000001100137224 */ /* 0x040fe200078e0213 */
[----:B------:R-:W-:Y:S01]  /*f760*/  ISETP.GT.U32.AND P3, PT, R0, R4, PT ;  /* 0x000000040000720c */ /* 0x000fe20003f64070 */
[----:B------:R-:W-:Y:S01]  /*f770*/  IMAD.HI.U32 R18, R3, R24, RZ ;  /* 0x0000001803127227 */ /* 0x000fe200078e00ff */
[----:B------:R-:W-:Y:S02]  /*f780*/  @!P6 IADD3 R12, -R12, RZ, RZ ;  /* 0x000000ff0c0ce210 */ /* 0x000fe40007ffe1ff */
[----:B------:R-:W-:Y:S01]  /*f790*/  ISETP.GE.AND P6, PT, R11, RZ, PT ;  /* 0x000000ff0b00720c */ /* 0x000fe20003fc6270 */
[--C-:B------:R-:W-:Y:S01]  /*f7a0*/  @!P1 IMAD.IADD R20, R20, 0x1, -R0.reuse ;  /* 0x0000000114149824 */ /* 0x100fe200078e0a00 */
[----:B------:R-:W-:Y:S01]  /*f7b0*/  IADD3 R11, R6, 0x141, RZ ;  /* 0x00000141060b7810 */ /* 0x000fe20007ffe0ff */
[--C-:B------:R-:W-:Y:S01]  /*f7c0*/  @!P0 IMAD.IADD R5, R5, 0x1, -R0.reuse ;  /* 0x0000000105058824 */ /* 0x100fe200078e0a00 */
[----:B------:R-:W-:Y:S01]  /*f7d0*/  IADD3 R18, -R18, RZ, RZ ;  /* 0x000000ff12127210 */ /* 0x000fe20007ffe1ff */
[----:B------:R2:W-:Y:S01]  /*f7e0*/  STL [R1+0x438], R12 ;  /* 0x0004380c01007387 */ /* 0x0005e20000100800 */
[----:B------:R-:W-:Y:S01]  /*f7f0*/  ISETP.GT.U32.AND P1, PT, R0, R20, PT ;  /* 0x000000140000720c */ /* 0x000fe20003f24070 */
[----:B-1----:R-:W-:Y:S01]  /*f800*/  IMAD.MOV.U32 R10, RZ, RZ, R21 ;  /* 0x000000ffff0a7224 */ /* 0x002fe200078e0015 */
[----:B------:R-:W-:Y:S01]  /*f810*/  IABS R23, R11 ;  /* 0x0000000b00177213 */ /* 0x000fe20000000000 */
[----:B------:R-:W-:Y:S01]  /*f820*/  @!P3 IMAD.IADD R4, R4, 0x1, -R0 ;  /* 0x000000010404b824 */ /* 0x000fe200078e0a00 */
[C---:B------:R-:W-:Y:S01]  /*f830*/  ISETP.GT.U32.AND P3, PT, R0.reuse, R19, PT ;  /* 0x000000130000720c */ /* 0x040fe20003f64070 */
[----:B------:R-:W-:Y:S01]  /*f840*/  IMAD R24, R0, R18, R24 ;  /* 0x0000001200187224 */ /* 0x000fe200078e0218 */
[----:B------:R-:W-:Y:S01]  /*f850*/  ISETP.GE.AND P0, PT, R16, RZ, PT ;  /* 0x000000ff1000720c */ /* 0x000fe20003f06270 */
[----:B------:R-:W-:-:S04]  /*f860*/  IMAD.HI.U32 R18, R3, R23, RZ ;  /* 0x0000001703127227 */ /* 0x000fc800078e00ff */
[----:B--2---:R-:W-:Y:S01]  /*f870*/  IMAD.MOV.U32 R12, RZ, RZ, R5 ;  /* 0x000000ffff0c7224 */ /* 0x004fe200078e0005 */
[----:B------:R-:W-:Y:S01]  /*f880*/  IADD3 R5, R6, 0x142, RZ ;  /* 0x0000014206057810 */ /* 0x000fe20007ffe0ff */
[----:B------:R-:W-:Y:S02]  /*f890*/  IMAD.MOV R18, RZ, RZ, -R18 ;  /* 0x000000ffff127224 */ /* 0x000fe400078e0a12 */
[----:B------:R-:W-:Y:S01]  /*f8a0*/  @!P1 IMAD.IADD R20, R20, 0x1, -R0 ;  /* 0x0000000114149824 */ /* 0x000fe200078e0a00 */
[----:B------:R-:W-:Y:S01]  /*f8b0*/  IABS R17, R5 ;  /* 0x0000000500117213 */ /* 0x000fe20000000000 */
[----:B------:R-:W-:Y:S01]  /*f8c0*/  @!P4 IMAD.MOV R12, RZ, RZ, -R12 ;  /* 0x000000ffff0cc224 */ /* 0x000fe200078e0a0c */
[----:B------:R-:W-:Y:S01]  /*f8d0*/  @!P3 IADD3 R19, R19, -R0, RZ ;  /* 0x800000001313b210 */ /* 0x000fe20007ffe0ff */
[----:B------:R-:W-:Y:S01]  /*f8e0*/  @!P5 IMAD.MOV R10, RZ, RZ, -R10 ;  /* 0x000000ffff0ad224 */ /* 0x000fe200078e0a0a */
[C---:B------:R-:W-:Y:S01]  /*f8f0*/  ISETP.GT.U32.AND P1, PT, R0.reuse, R24, PT ;  /* 0x000000180000720c */ /* 0x040fe20003f24070 */
[C---:B------:R-:W-:Y:S01]  /*f900*/  IMAD R23, R0.reuse, R18, R23 ;  /* 0x0000001200177224 */ /* 0x040fe200078e0217 */
[----:B------:R-:W-:Y:S01]  /*f910*/  ISETP.GT.U32.AND P3, PT, R0, R19, PT ;  /* 0x000000130000720c */ /* 0x000fe20003f64070 */
[----:B------:R-:W-:Y:S01]  /*f920*/  VIADD R16, R6, 0x144 ;  /* 0x0000014406107836 */ /* 0x000fe20000000000 */
[----:B------:R-:W-:Y:S01]  /*f930*/  ISETP.GE.AND P4, PT, R11, RZ, PT ;  /* 0x000000ff0b00720c */ /* 0x000fe20003f86270 */
[----:B------:R-:W-:Y:S01]  /*f940*/  IMAD.HI.U32 R11, R3, R17, RZ ;  /* 0x00000011030b7227 */ /* 0x000fe200078e00ff */
[----:B------:R1:W-:Y:S01]  /*f950*/  STL [R1+0x434], R10 ;  /* 0x0004340a01007387 */ /* 0x0003e20000100800 */
[----:B------:R-:W-:-:S02]  /*f960*/  ISETP.GE.AND P5, PT, R15, RZ, PT ;  /* 0x000000ff0f00720c */ /* 0x000fc40003fa6270 */
[----:B------:R-:W-:Y:S01]  /*f970*/  VIADD R21, R6, 0x148 ;  /* 0x0000014806157836 */ /* 0x000fe20000000000 */
[----:B------:R-:W-:Y:S01]  /*f980*/  IADD3 R11, -R11, RZ, RZ ;  /* 0x000000ff0b0b7210 */ /* 0x000fe20007ffe1ff */
[----:B------:R2:W-:Y:S02]  /*f990*/  STL [R1+0x430], R12 ;  /* 0x0004300c01007387 */ /* 0x0005e40000100800 */
[--C-:B------:R-:W-:Y:S02]  /*f9a0*/  @!P1 IMAD.IADD R24, R24, 0x1, -R0.reuse ;  /* 0x0000000118189824 */ /* 0x100fe400078e0a00 */
[----:B------:R-:W-:Y:S01]  /*f9b0*/  @!P3 IMAD.IADD R19, R19, 0x1, -R0 ;  /* 0x000000011313b824 */ /* 0x000fe200078e0a00 */
[C---:B------:R-:W-:Y:S01]  /*f9c0*/  ISETP.GT.U32.AND P3, PT, R0.reuse, R23, PT ;  /* 0x000000170000720c */ /* 0x040fe20003f64070 */
[----:B-1----:R-:W-:Y:S01]  /*f9d0*/  IMAD.MOV.U32 R10, RZ, RZ, R4 ;  /* 0x000000ffff0a7224 */ /* 0x002fe200078e0004 */
[----:B------:R-:W-:Y:S01]  /*f9e0*/  ISETP.GT.U32.AND P1, PT, R0, R24, PT ;  /* 0x000000180000720c */ /* 0x000fe20003f24070 */
[----:B------:R-:W-:Y:S01]  /*f9f0*/  VIADD R4, R6, 0x143 ;  /* 0x0000014306047836 */ /* 0x000fe20000000000 */
[----:B--2---:R-:W-:Y:S01]  /*fa00*/  MOV R12, R20 ;  /* 0x00000014000c7202 */ /* 0x004fe20000000f00 */
[----:B------:R-:W-:Y:S01]  /*fa10*/  IMAD R17, R0, R11, R17 ;  /* 0x0000000b00117224 */ /* 0x000fe200078e0211 */
[----:B------:R-:W-:-:S02]  /*fa20*/  @!P2 IADD3 R10, -R10, RZ, RZ ;  /* 0x000000ff0a0aa210 */ /* 0x000fc40007ffe1ff */
[----:B------:R-:W-:Y:S01]  /*fa30*/  IABS R15, R4 ;  /* 0x00000004000f7213 */ /* 0x000fe20000000000 */
[----:B------:R-:W-:Y:S01]  /*fa40*/  @!P6 IMAD.MOV R12, RZ, RZ, -R12 ;  /* 0x000000ffff0ce224 */ /* 0x000fe200078e0a0c */
[C---:B------:R-:W-:Y:S01]  /*fa50*/  ISETP.GT.U32.AND P6, PT, R0.reuse, R17, PT ;  /* 0x000000110000720c */ /* 0x040fe20003fc4070 */
[----:B------:R1:W-:Y:S02]  /*fa60*/  STL [R1+0x42c], R10 ;  /* 0x00042c0a01007387 */ /* 0x0003e40000100800 */
[----:B------:R-:W-:Y:S01]  /*fa70*/  @!P3 IMAD.IADD R23, R23, 0x1, -R0 ;  /* 0x000000011717b824 */ /* 0x000fe200078e0a00 */
[----:B------:R-:W-:Y:S01]  /*fa80*/  ISETP.GE.AND P2, PT, R5, RZ, PT ;  /* 0x000000ff0500720c */ /* 0x000fe20003f46270 */
[C---:B------:R-:W-:Y:S01]  /*fa90*/  IMAD.HI.U32 R18, R3.reuse, R15, RZ ;  /* 0x0000000f03127227 */ /* 0x040fe200078e00ff */
[----:B------:R-:W-:Y:S01]  /*faa0*/  IABS R5, R16 ;  /* 0x0000001000057213 */ /* 0x000fe20000000000 */
[----:B------:R-:W-:Y:S01]  /*fab0*/  STL [R1+0x428], R12 ;  /* 0x0004280c01007387 */ /* 0x000fe20000100800 */
[----:B------:R-:W-:Y:S01]  /*fac0*/  ISETP.GT.U32.AND P3, PT, R0, R23, PT ;  /* 0x000000170000720c */ /* 0x000fe20003f64070 */
[----:B------:R-:W-:Y:S01]  /*fad0*/  IMAD.MOV R18, RZ, RZ, -R18 ;  /* 0x000000ffff127224 */ /* 0x000fe200078e0a12 */
[----:B------:R-:W-:Y:S01]  /*fae0*/  @!P1 IADD3 R24, R24, -R0, RZ ;  /* 0x8000000018189210 */ /* 0x000fe20007ffe0ff */
[----:B------:R-:W-:Y:S01]  /*faf0*/  IMAD.HI.U32 R11, R3, R5, RZ ;  /* 0x00000005030b7227 */ /* 0x000fe200078e00ff */
[----:B------:R-:W-:-:S02]  /*fb00*/  ISETP.GE.AND P1, PT, R16, RZ, PT ;  /* 0x000000ff1000720c */ /* 0x000fc40003f26270 */
[----:B------:R-:W-:Y:S01]  /*fb10*/  IADD3 R20, R6, 0x146, RZ ;  /* 0x0000014606147810 */ /* 0x000fe20007ffe0ff */
[----:B-1----:R-:W-:Y:S01]  /*fb20*/  IMAD.MOV.U32 R10, RZ, RZ, R19 ;  /* 0x000000ffff0a7224 */ /* 0x002fe200078e0013 */
[----:B------:R-:W-:Y:S01]  /*fb30*/  IADD3 R11, -R11, RZ, RZ ;  /* 0x000000ff0b0b7210 */ /* 0x000fe20007ffe1ff */
[----:B------:R-:W-:Y:S01]  /*fb40*/  @!P6 IMAD.IADD R17, R17, 0x1, -R0 ;  /* 0x000000011111e824 */ /* 0x000fe200078e0a00 */
[----:B------:R-:W-:Y:S01]  /*fb50*/  IABS R28, R20 ;  /* 0x00000014001c7213 */ /* 0x000fe20000000000 */
[----:B------:R-:W-:Y:S01]  /*fb60*/  @!P5 IMAD.MOV R10, RZ, RZ, -R10 ;  /* 0x000000ffff0ad224 */ /* 0x000fe200078e0a0a */
[----:B------:R-:W-:Y:S01]  /*fb70*/  ISETP.GE.AND P5, PT, R4, RZ, PT ;  /* 0x000000ff0400720c */ /* 0x000fe20003fa6270 */
[C---:B------:R-:W-:Y:S01]  /*fb80*/  IMAD R4, R0.reuse, R18, R15 ;  /* 0x0000001200047224 */ /* 0x040fe200078e020f */
[----:B------:R-:W-:Y:S01]  /*fb90*/  ISETP.GT.U32.AND P6, PT, R0, R17, PT ;  /* 0x000000110000720c */ /* 0x000fe20003fc4070 */
[----:B------:R-:W-:Y:S01]  /*fba0*/  VIADD R15, R6, 0x145 ;  /* 0x00000145060f7836 */ /* 0x000fe20000000000 */
[----:B------:R1:W-:Y:S01]  /*fbb0*/  STL [R1+0x424], R10 ;  /* 0x0004240a01007387 */ /* 0x0003e20000100800 */
[----:B------:R-:W-:Y:S01]  /*fbc0*/  @!P3 IMAD.IADD R23, R23, 0x1, -R0 ;  /* 0x000000011717b824 */ /* 0x000fe200078e0a00 */
[C---:B------:R-:W-:Y:S01]  /*fbd0*/  ISETP.GT.U32.AND P3, PT, R0.reuse, R4, PT ;  /* 0x000000040000720c */ /* 0x040fe20003f64070 */
[----:B------:R-:W-:Y:S01]  /*fbe0*/  IMAD R5, R0, R11, R5 ;  /* 0x0000000b00057224 */ /* 0x000fe200078e0205 */
[----:B------:R-:W-:Y:S01]  /*fbf0*/  IABS R16, R15 ;  /* 0x0000000f00107213 */ /* 0x000fe20000000000 */
[----:B------:R-:W-:Y:S01]  /*fc00*/  IMAD.HI.U32 R27, R3, R28, RZ ;  /* 0x0000001c031b7227 */ /* 0x000fe200078e00ff */
[----:B------:R-:W-:-:S02]  /*fc10*/  IABS R11, R21 ;  /* 0x00000015000b7213 */ /* 0x000fc40000000000 */
[----:B------:R-:W-:Y:S01]  /*fc20*/  IABS R18, R22 ;  /* 0x0000001600127213 */ /* 0x000fe20000000000 */
[----:B------:R-:W-:Y:S01]  /*fc30*/  IMAD.HI.U32 R19, R3, R16, RZ ;  /* 0x0000001003137227 */ /* 0x000fe200078e00ff */
[----:B-1----:R-:W-:-:S03]  /*fc40*/  MOV R10, R24 ;  /* 0x00000018000a7202 */ /* 0x002fc60000000f00 */
[--C-:B------:R-:W-:Y:S01]  /*fc50*/  @!P6 IMAD.IADD R17, R17, 0x1, -R0.reuse ;  /* 0x000000011111e824 */ /* 0x100fe200078e0a00 */
[----:B------:R-:W-:Y:S01]  /*fc60*/  IADD3 R19, -R19, RZ, RZ ;  /* 0x000000ff13137210 */ /* 0x000fe20007ffe1ff */
[----:B------:R-:W-:Y:S01]  /*fc70*/  @!P3 IMAD.IADD R4, R4, 0x1, -R0 ;  /* 0x000000010404b824 */ /* 0x000fe200078e0a00 */
[----:B------:R-:W-:Y:S01]  /*fc80*/  ISETP.GT.U32.AND P6, PT, R0, R5, PT ;  /* 0x000000050000720c */ /* 0x000fe20003fc4070 */
[----:B------:R-:W-:Y:S01]  /*fc90*/  IMAD.MOV R27, RZ, RZ, -R27 ;  /* 0x000000ffff1b7224 */ /* 0x000fe200078e0a1b */
[----:B------:R-:W-:Y:S01]  /*fca0*/  @!P0 IADD3 R10, -R10, RZ, RZ ;  /* 0x000000ff0a0a8210 */ /* 0x000fe20007ffe1ff */
[C---:B------:R-:W-:Y:S02]  /*fcb0*/  IMAD R16, R0.reuse, R19, R16 ;  /* 0x0000001300107224 */ /* 0x040fe400078e0210 */
[C---:B------:R-:W-:Y:S02]  /*fcc0*/  IMAD R27, R0.reuse, R27, R28 ;  /* 0x0000001b001b7224 */ /* 0x040fe400078e021c */
[----:B------:R1:W-:Y:S01]  /*fcd0*/  STL [R1+0x418], R10 ;  /* 0x0004180a01007387 */ /* 0x0003e20000100800 */
[----:B------:R-:W-:Y:S01]  /*fce0*/  ISETP.GT.U32.AND P3, PT, R0, R16, PT ;  /* 0x000000100000720c */ /* 0x000fe20003f64070 */
[----:B------:R-:W-:-:S04]  /*fcf0*/  IMAD.HI.U32 R30, R3, R11, RZ ;  /* 0x0000000b031e7227 */ /* 0x000fc800078e00ff */
[----:B------:R-:W-:Y:S01]  /*fd00*/  @!P6 IMAD.IADD R5, R5, 0x1, -R0 ;  /* 0x000000010505e824 */ /* 0x000fe200078e0a00 */
[C---:B------:R-:W-:Y:S01]  /*fd10*/  ISETP.GT.U32.AND P6, PT, R0.reuse, R27, PT ;  /* 0x0000001b0000720c */ /* 0x040fe20003fc4070 */
[----:B------:R-:W-:Y:S02]  /*fd20*/  IMAD.MOV R30, RZ, RZ, -R30 ;  /* 0x000000ffff1e7224 */ /* 0x000fe400078e0a1e */
[----:B-1----:R-:W-:Y:S01]  /*fd30*/  IMAD.MOV.U32 R10, RZ, RZ, R23 ;  /* 0x000000ffff0a7224 */ /* 0x002fe200078e0017 */
[----:B------:R-:W-:Y:S01]  /*fd40*/  ISETP.GT.U32.AND P0, PT, R0, R5, PT ;  /* 0x000000050000720c */ /* 0x000fe20003f04070 */
[----:B------:R-:W-:-:S03]  /*fd50*/  IMAD.HI.U32 R19, R3, R18, RZ ;  /* 0x0000001203137227 */ /* 0x000fc600078e00ff */
[----:B------:R-:W-:Y:S01]  /*fd60*/  @!P4 IADD3 R10, -R10, RZ, RZ ;  /* 0x000000ff0a0ac210 */ /* 0x000fe20007ffe1ff */
[--C-:B------:R-:W-:Y:S01]  /*fd70*/  @!P3 IMAD.IADD R16, R16, 0x1, -R0.reuse ;  /* 0x000000011010b824 */ /* 0x100fe200078e0a00 */
[C---:B------:R-:W-:Y:S01]  /*fd80*/  ISETP.GT.U32.AND P3, PT, R0.reuse, R4, PT ;  /* 0x000000040000720c */ /* 0x040fe20003f64070 */
[C---:B------:R-:W-:Y:S01]  /*fd90*/  IMAD R11, R0.reuse, R30, R11 ;  /* 0x0000001e000b7224 */ /* 0x040fe200078e020b */
[----:B------:R-:W-:Y:S01]  /*fda0*/  IADD3 R19, -R19, RZ, RZ ;  /* 0x000000ff13137210 */ /* 0x000fe20007ffe1ff */
[----:B------:R1:W-:Y:S01]  /*fdb0*/  STL [R1+0x414], R10 ;  /* 0x0004140a01007387 */ /* 0x0003e20000100800 */
[----:B------:R-:W-:Y:S01]  /*fdc0*/  @!P6 IMAD.IADD R27, R27, 0x1, -R0 ;  /* 0x000000011b1be824 */ /* 0x000fe200078e0a00 */
[----:B------:R-:W-:Y:S01]  /*fdd0*/  ISETP.GT.U32.AND P6, PT, R0, R16, PT ;  /* 0x000000100000720c */ /* 0x000fe20003fc4070 */
[----:B------:R-:W-:Y:S02]  /*fde0*/  VIADD R28, R6, 0x14a ;  /* 0x0000014a061c7836 */ /* 0x000fe40000000000 */
[C---:B------:R-:W-:Y:S01]  /*fdf0*/  IMAD R18, R0.reuse, R19, R18 ;  /* 0x0000001300127224 */ /* 0x040fe200078e0212 */
[----:B------:R-:W-:Y:S01]  /*fe00*/  ISETP.GT.U32.AND P4, PT, R0, R27, PT ;  /* 0x0000001b0000720c */ /* 0x000fe20003f84070 */
[----:B------:R-:W-:Y:S01]  /*fe10*/  @!P0 IMAD.IADD R5, R5, 0x1, -R0 ;  /* 0x0000000105058824 */ /* 0x000fe200078e0a00 */
[----:B------:R-:W-:Y:S01]  /*fe20*/  IABS R24, R28 ;  /* 0x0000001c00187213 */ /* 0x000fe20000000000 */
[----:B------:R-:W-:Y:S01]  /*fe30*/  VIADD R19, R6, 0x14b ;  /* 0x0000014b06137836 */ /* 0x000fe20000000000 */
[----:B------:R-:W-:Y:S01]  /*fe40*/  @!P3 IADD3 R4, R4, -R0, RZ ;  /* 0x800000000404b210 */ /* 0x000fe20007ffe0ff */
[----:B-1----:R-:W-:Y:S01]  /*fe50*/  IMAD.MOV.U32 R10, RZ, RZ, R17 ;  /* 0x000000ffff0a7224 */ /* 0x002fe200078e0011 */
[----:B------:R-:W-:-:S02]  /*fe60*/  ISETP.GT.U32.AND P3, PT, R0, R11, PT ;  /* 0x0000000b0000720c */ /* 0x000fc40003f64070 */
[----:B------:R-:W-:Y:S01]  /*fe70*/  ISETP.GE.AND P0, PT, R15, RZ, PT ;  /* 0x000000ff0f00720c */ /* 0x000fe20003f06270 */
[----:B------:R-:W-:Y:S01]  /*fe80*/  @!P2 IMAD.MOV R10, RZ, RZ, -R10 ;  /* 0x000000ffff0aa224 */ /* 0x000fe200078e0a0a */
[----:B------:R-:W-:Y:S01]  /*fe90*/  ISETP.GT.U32.AND P2, PT, R0, R26, PT ;  /* 0x0000001a0000720c */ /* 0x000fe20003f44070 */
[----:B------:R-:W-:Y:S01]  /*fea0*/  @!P6 IMAD.IADD R16, R16, 0x1, -R0 ;  /* 0x000000011010e824 */ /* 0x000fe200078e0a00 */
[----:B------:R-:W-:Y:S01]  /*feb0*/  ISETP.GT.U32.AND P6, PT, R0, R18, PT ;  /* 0x000000120000720c */ /* 0x000fe20003fc4070 */
[----:B------:R-:W-:Y:S01]  /*fec0*/  IMAD.MOV.U32 R12, RZ, RZ, R4 ;  /* 0x000000ffff0c7224 */ /* 0x000fe200078e0004 */
[----:B------:R1:W-:Y:S01]  /*fed0*/  STL [R1+0x410], R10 ;  /* 0x0004100a01007387 */ /* 0x0003e20000100800 */
[----:B------:R-:W-:Y:S01]  /*fee0*/  IABS R23, R19 ;  /* 0x0000001300177213 */ /* 0x000fe20000000000 */
[----:B------:R-:W-:Y:S01]  /*fef0*/  IMAD.HI.U32 R15, R3, R24, RZ ;  /* 0x00000018030f7227 */ /* 0x000fe200078e00ff */
[-C--:B------:R-:W-:Y:S02]  /*ff00*/  @!P4 IADD3 R27, R27, -R0.reuse, RZ ;  /* 0x800000001b1bc210 */ /* 0x080fe40007ffe0ff */
[----:B------:R-:W-:Y:S01]  /*ff10*/  @!P5 IADD3 R12, -R12, RZ, RZ ;  /* 0x000000ff0c0cd210 */ /* 0x000fe20007ffe1ff */
[----:B------:R-:W-:Y:S01]  /*ff20*/  @!P3 IMAD.IADD R11, R11, 0x1, -R0 ;  /* 0x000000010b0bb824 */ /* 0x000fe200078e0a00 */
[----:B------:R-:W-:Y:S01]  /*ff30*/  ISETP.GE.AND P4, PT, R20, RZ, PT ;  /* 0x000000ff1400720c */ /* 0x000fe20003f86270 */
[----:B------:R-:W-:Y:S01]  /*ff40*/  IMAD.HI.U32 R17, R3, R23, RZ ;  /* 0x0000001703117227 */ /* 0x000fe200078e00ff */
[----:B------:R-:W-:Y:S01]  /*ff50*/  @!P2 IADD3 R26, R26, -R0, RZ ;  /* 0x800000001a1aa210 */ /* 0x000fe20007ffe0ff */
[----:B------:R2:W-:Y:S01]  /*ff60*/  STL [R1+0x408], R12 ;  /* 0x0004080c01007387 */ /* 0x0005e20000100800 */
[----:B------:R-:W-:Y:S01]  /*ff70*/  ISETP.GE.AND P2, PT, R25, RZ, PT ;  /* 0x000000ff1900720c */ /* 0x000fe20003f46270 */
[----:B-1----:R-:W-:Y:S01]  /*ff80*/  IMAD.MOV.U32 R10, RZ, RZ, R5 ;  /* 0x000000ffff0a7224 */ /* 0x002fe200078e0005 */
[C---:B------:R-:W-:Y:S01]  /*ff90*/  ISETP.GT.U32.AND P5, PT, R0.reuse, R26, PT ;  /* 0x0000001a0000720c */ /* 0x040fe20003fa4070 */
[----:B------:R-:W-:Y:S01]  /*ffa0*/  IMAD.MOV R15, RZ, RZ, -R15 ;  /* 0x000000ffff0f7224 */ /* 0x000fe200078e0a0f */
[----:B------:R-:W-:Y:S01]  /*ffb0*/  ISETP.GE.AND P3, PT, R21, RZ, PT ;  /* 0x000000ff1500720c */ /* 0x000fe20003f66270 */
[----:B------:R-:W-:Y:S01]  /*ffc0*/  @!P1 IMAD.MOV R10, RZ, RZ, -R10 ;  /* 0x000000ffff0a9224 */ /* 0x000fe200078e0a0a */
[----:B------:R-:W-:Y:S01]  /*ffd0*/  ISETP.GT.U32.AND P1, PT, R0, R11, PT ;  /* 0x0000000b0000720c */ /* 0x000fe20003f24070 */
[----:B------:R-:W-:Y:S01]  /*ffe0*/  @!P6 IMAD.IADD R18, R18, 0x1, -R0 ;  /* 0x000000011212e824 */ /* 0x000fe200078e0a00 */
[----:B------:R-:W-:Y:S01]  /*fff0*/  IADD3 R4, R6, 0x14c, RZ ;  /* 0x0000014c06047810 */ /* 0x000fe20007ffe0ff */
[----:B--2---:R-:W-:Y:S01]  /*10000*/  IMAD.MOV.U32 R12, RZ, RZ, R16 ;  /* 0x000000ffff0c7224 */ /* 0x004fe200078e0010 */
[----:B------:R1:W-:Y:S01]  /*10010*/  STL [R1+0x404], R10 ;  /* 0x0004040a01007387 */ /* 0x0003e20000100800 */
[----:B------:R-:W-:Y:S01]  /*10020*/  IMAD.MOV R17, RZ, RZ, -R17 ;  /* 0x000000ffff117224 */ /* 0x000fe200078e0a11 */
[C---:B------:R-:W-:Y:S01]  /*10030*/  ISETP.GT.U32.AND P6, PT, R0.reuse, R18, PT ;  /* 0x000000120000720c */ /* 0x040fe20003fc4070 */
[----:B------:R-:W-:Y:S01]  /*10040*/  IMAD R15, R0, R15, R24 ;  /* 0x0000000f000f7224 */ /* 0x000fe200078e0218 */
[----:B------:R-:W-:Y:S01]  /*10050*/  IABS R20, R4 ;  /* 0x0000000400147213 */ /* 0x000fe20000000000 */
[----:B------:R-:W-:Y:S01]  /*10060*/  @!P0 IMAD.MOV R12, RZ, RZ, -R12 ;  /* 0x000000ffff0c8224 */ /* 0x000fe200078e0a0c */
[----:B------:R-:W-:Y:S01]  /*10070*/  IADD3 R5, R6, 0x14d, RZ ;  /* 0x0000014d06057810 */ /* 0x000fe20007ffe0ff */
[C---:B------:R-:W-:Y:S01]  /*10080*/  IMAD R17, R0.reuse, R17, R23 ;  /* 0x0000001100117224 */ /* 0x040fe200078e0217 */
[----:B------:R-:W-:Y:S01]  /*10090*/  ISETP.GT.U32.AND P0, PT, R0, R15, PT ;  /* 0x0000000f0000720c */ /* 0x000fe20003f04070 */
[--C-:B------:R-:W-:Y:S01]  /*100a0*/  @!P5 IMAD.IADD R26, R26, 0x1, -R0.reuse ;  /* 0x000000011a1ad824 */ /* 0x100fe200078e0a00 */
[----:B------:R2:W-:Y:S01]  /*100b0*/  STL [R1+0x400], R12 ;  /* 0x0004000c01007387 */ /* 0x0005e20000100800 */
[----:B-1----:R-:W-:Y:S01]  /*100c0*/  IMAD.MOV.U32 R10, RZ, RZ, R27 ;  /* 0x000000ffff0a7224 */ /* 0x002fe200078e001b */
[----:B------:R-:W-:Y:S01]  /*100d0*/  ISETP.GT.U32.AND P5, PT, R0, R17, PT ;  /* 0x000000110000720c */ /* 0x000fe20003fa4070 */
[----:B------:R-:W-:Y:S01]  /*100e0*/  @!P1 IMAD.IADD R11, R11, 0x1, -R0 ;  /* 0x000000010b0b9824 */ /* 0x000fe200078e0a00 */
[----:B------:R-:W-:Y:S01]  /*100f0*/  IABS R23, R5 ;  /* 0x0000000500177213 */ /* 0x000fe20000000000 */
[----:B------:R-:W-:Y:S01]  /*10100*/  IMAD.HI.U32 R16, R3, R20, RZ ;  /* 0x0000001403107227 */ /* 0x000fe200078e00ff */
[----:B------:R-:W-:-:S02]  /*10110*/  @!P4 IADD3 R10, -R10, RZ, RZ ;  /* 0x000000ff0a0ac210 */ /* 0x000fc40007ffe1ff */
[----:B------:R-:W-:Y:S01]  /*10120*/  ISETP.GE.AND P4, PT, R22, RZ, PT ;  /* 0x000000ff1600720c */ /* 0x000fe20003f86270 */
[----:B------:R-:W-:Y:S01]  /*10130*/  VIADD R21, R6, 0x14e ;  /* 0x0000014e06157836 */ /* 0x000fe20000000000 */
[----:B------:R-:W-:Y:S01]  /*10140*/  IADD3 R16, -R16, RZ, RZ ;  /* 0x000000ff10107210 */ /* 0x000fe20007ffe1ff */
[----:B--2---:R-:W-:Y:S01]  /*10150*/  IMAD.MOV.U32 R12, RZ, RZ, R26 ;  /* 0x000000ffff0c7224 */ /* 0x004fe200078e001a */
[----:B------:R1:W-:Y:S01]  /*10160*/  STL [R1+0x3fc], R10 ;  /* 0x0003fc0a01007387 */ /* 0x0003e20000100800 */
[----:B------:R-:W-:Y:S01]  /*10170*/  @!P6 IADD3 R18, R18, -R0, RZ ;  /* 0x800000001212e210 */ /* 0x000fe20007ffe0ff */
[----:B------:R-:W-:Y:S01]  /*10180*/  @!P0 IMAD.IADD R15, R15, 0x1, -R0 ;  /* 0x000000010f0f8824 */ /* 0x000fe200078e0a00 */
[----:B------:R-:W-:Y:S01]  /*10190*/  ISETP.GE.AND P0, PT, R4, RZ, PT ;  /* 0x000000ff0400720c */ /* 0x000fe20003f06270 */
[----:B------:R-:W-:Y:S01]  /*101a0*/  IMAD R20, R0, R16, R20 ;  /* 0x0000001000147224 */ /* 0x000fe200078e0214 */
[----:B------:R-:W-:Y:S01]  /*101b0*/  @!P2 IADD3 R12, -R12, RZ, RZ ;  /* 0x000000ff0c0ca210 */ /* 0x000fe20007ffe1ff */
[----:B------:R-:W-:Y:S01]  /*101c0*/  @!P5 IMAD.IADD R17, R17, 0x1, -R0 ;  /* 0x000000011111d824 */ /* 0x000fe200078e0a00 */
[----:B------:R-:W-:Y:S01]  /*101d0*/  ISETP.GT.U32.AND P2, PT, R0, R15, PT ;  /* 0x0000000f0000720c */ /* 0x000fe20003f44070 */
[----:B------:R-:W-:Y:S01]  /*101e0*/  IMAD.HI.U32 R4, R3, R23, RZ ;  /* 0x0000001703047227 */ /* 0x000fe200078e00ff */
[----:B------:R-:W-:Y:S01]  /*101f0*/  ISETP.GE.AND P1, PT, R28, RZ, PT ;  /* 0x000000ff1c00720c */ /* 0x000fe20003f26270 */
[----:B------:R-:W-:Y:S01]  /*10200*/  STL [R1+0x3f8], R12 ;  /* 0x0003f80c01007387 */ /* 0x000fe20000100800 */
[----:B------:R-:W-:Y:S01]  /*10210*/  ISETP.GT.U32.AND P5, PT, R0, R17, PT ;  /* 0x000000110000720c */ /* 0x000fe20003fa4070 */
[----:B-1----:R-:W-:Y:S01]  /*10220*/  IMAD.MOV.U32 R10, RZ, RZ, R11 ;  /* 0x000000ffff0a7224 */ /* 0x002fe200078e000b */
[----:B------:R-:W-:Y:S01]  /*10230*/  ISETP.GE.AND P6, PT, R19, RZ, PT ;  /* 0x000000ff1300720c */ /* 0x000fe20003fc6270 */
[----:B------:R-:W-:Y:S01]  /*10240*/  IMAD.MOV R4, RZ, RZ, -R4 ;  /* 0x000000ffff047224 */ /* 0x000fe200078e0a04 */
[----:B------:R-:W-:Y:S01]  /*10250*/  IADD3 R22, R6, 0x152, RZ ;  /* 0x0000015206167810 */ /* 0x000fe20007ffe0ff */
[----:B------:R-:W-:Y:S01]  /*10260*/  @!P3 IMAD.MOV R10, RZ, RZ, -R10 ;  /* 0x000000ffff0ab224 */ /* 0x000fe200078e0a0a */
[----:B------:R-:W-:Y:S01]  /*10270*/  ISETP.GE.AND P3, PT, R5, RZ, PT ;  /* 0x000000ff0500720c */ /* 0x000fe20003f66270 */
[----:B------:R-:W-:Y:S01]  /*10280*/  IMAD R23, R0, R4, R23 ;  /* 0x0000000400177224 */ /* 0x000fe200078e0217 */
[----:B------:R-:W-:Y:S01]  /*10290*/  IABS R24, R22 ;  /* 0x0000001600187213 */ /* 0x000fe20000000000 */
[----:B------:R-:W-:Y:S01]  /*102a0*/  @!P2 IMAD.IADD R15, R15, 0x1, -R0 ;  /* 0x000000010f0fa824 */ /* 0x000fe200078e0a00 */
[----:B------:R1:W-:Y:S01]  /*102b0*/  STL [R1+0x3f4], R10 ;  /* 0x0003f40a01007387 */ /* 0x0003e20000100800 */
[----:B------:R-:W-:Y:S01]  /*102c0*/  ISETP.GE.AND P2, PT, R21, RZ, PT ;  /* 0x000000ff1500720c */ /* 0x000fe20003f46270 */
[C---:B------:R-:W-:Y:S01]  /*102d0*/  VIADD R4, R6.reuse, 0x150 ;  /* 0x0000015006047836 */ /* 0x040fe20000000000 */
[----:B------:R-:W-:Y:S01]  /*102e0*/  IABS R21, R21 ;  /* 0x0000001500157213 */ /* 0x000fe20000000000 */
[----:B------:R-:W-:Y:S01]  /*102f0*/  VIADD R5, R6, 0x14f ;  /* 0x0000014f06057836 */ /* 0x000fe20000000000 */
[----:B------:R-:W-:-:S02]  /*10300*/  @!P5 IADD3 R17, R17, -R0, RZ ;  /* 0x800000001111d210 */ /* 0x000fc40007ffe0ff */
[----:B------:R-:W-:Y:S01]  /*10310*/  ISETP.GT.U32.AND P5, PT, R0, R23, PT ;  /* 0x000000170000720c */ /* 0x000fe20003fa4070 */
[----:B------:R-:W-:Y:S01]  /*10320*/  IMAD.HI.U32 R16, R3, R21, RZ ;  /* 0x0000001503107227 */ /* 0x000fe200078e00ff */
[----:B------:R-:W-:Y:S02]  /*10330*/  IABS R19, R4 ;  /* 0x0000000400137213 */ /* 0x000fe40000000000 */
[----:B-1----:R-:W-:Y:S02]  /*10340*/  MOV R10, R18 ;  /* 0x00000012000a7202 */ /* 0x002fe40000000f00 */
[----:B------:R-:W-:Y:S02]  /*10350*/  IADD3 R16, -R16, RZ, RZ ;  /* 0x000000ff10107210 */ /* 0x000fe40007ffe1ff */
[----:B------:R-:W-:Y:S02]  /*10360*/  @!P4 IADD3 R10, -R10, RZ, RZ ;  /* 0x000000ff0a0ac210 */ /* 0x000fe40007ffe1ff */
[C---:B------:R-:W-:Y:S01]  /*10370*/  ISETP.GT.U32.AND P4, PT, R0.reuse, R20, PT ;  /* 0x000000140000720c */ /* 0x040fe20003f84070 */
[----:B------:R-:W-:Y:S01]  /*10380*/  IMAD R21, R0, R16, R21 ;  /* 0x0000001000157224 */ /* 0x000fe200078e0215 */
[----:B------:R-:W-:Y:S01]  /*10390*/  IABS R11, R5 ;  /* 0x00000005000b7213 */ /* 0x000fe20000000000 */
[----:B------:R1:W-:Y:S01]  /*103a0*/  STL [R1+0x3f0], R10 ;  /* 0x0003f00a01007387 */ /* 0x0003e20000100800 */
[----:B------:R-:W-:-:S05]  /*103b0*/  @!P5 IMAD.IADD R23, R23, 0x1, -R0 ;  /* 0x000000011717d824 */ /* 0x000fca00078e0a00 */
[----:B------:R-:W-:-:S04]  /*103c0*/  ISETP.GT.U32.AND P5, PT, R0, R23, PT ;  /* 0x000000170000720c */ /* 0x000fc80003fa4070 */
[----:B------:R-:W-:Y:S02]  /*103d0*/  @!P4 IMAD.IADD R20, R20, 0x1, -R0 ;  /* 0x000000011414c824 */ /* 0x000fe400078e0a00 */
[----:B-1----:R-:W-:Y:S02]  /*103e0*/  IMAD.MOV.U32 R10, RZ, RZ, R15 ;  /* 0x000000ffff0a7224 */ /* 0x002fe400078e000f */
[----:B------:R-:W-:Y:S01]  /*103f0*/  IMAD.HI.U32 R15, R3, R11, RZ ;  /* 0x0000000b030f7227 */ /* 0x000fe200078e00ff */
[----:B------:R-:W-:Y:S02]  /*10400*/  ISETP.GT.U32.AND P4, PT, R0, R20, PT ;  /* 0x000000140000720c */ /* 0x000fe40003f84070 */
[----:B------:R-:W-:Y:S01]  /*10410*/  @!P1 IADD3 R10, -R10, RZ, RZ ;  /* 0x000000ff0a0a9210 */ /* 0x000fe20007ffe1ff */
[----:B------:R-:W-:Y:S01]  /*10420*/  IMAD.MOV R15, RZ, RZ, -R15 ;  /* 0x000000ffff0f7224 */ /* 0x000fe200078e0a0f */
[----:B------:R-:W-:Y:S01]  /*10430*/  ISETP.GE.AND P1, PT, R5, RZ, PT ;  /* 0x000000ff0500720c */ /* 0x000fe20003f26270 */
[----:B------:R-:W-:-:S02]  /*10440*/  IMAD.HI.U32 R5, R3, R19, RZ ;  /* 0x0000001303057227 */ /* 0x000fc400078e00ff */
[----:B------:R1:W-:Y:S02]  /*10450*/  STL [R1+0x3ec], R10 ;  /* 0x0003ec0a01007387 */ /* 0x0003e40000100800 */
[----:B------:R-:W-:Y:S01]  /*10460*/  IMAD R11, R0, R15, R11 ;  /* 0x0000000f000b7224 */ /* 0x000fe200078e020b */
[----:B------:R-:W-:Y:S01]  /*10470*/  IADD3 R5, -R5, RZ, RZ ;  /* 0x000000ff05057210 */ /* 0x000fe20007ffe1ff */
[--C-:B------:R-:W-:Y:S02]  /*10480*/  @!P5 IMAD.IADD R23, R23, 0x1, -R0.reuse ;  /* 0x000000011717d824 */ /* 0x100fe400078e0a00 */
[----:B------:R-:W-:Y:S01]  /*10490*/  @!P4 IMAD.IADD R20, R20, 0x1, -R0 ;  /* 0x000000011414c824 */ /* 0x000fe200078e0a00 */
[C---:B------:R-:W-:Y:S01]  /*104a0*/  ISETP.GT.U32.AND P4, PT, R0.reuse, R21, PT ;  /* 0x000000150000720c */ /* 0x040fe20003f84070 */
[C---:B------:R-:W-:Y:S01]  /*104b0*/  IMAD R19, R0.reuse, R5, R19 ;  /* 0x0000000500137224 */ /* 0x040fe200078e0213 */
[----:B------:R-:W-:Y:S01]  /*104c0*/  ISETP.GT.U32.AND P5, PT, R0, R11, PT ;  /* 0x0000000b0000720c */ /* 0x000fe20003fa4070 */
[----:B-1----:R-:W-:Y:S01]  /*104d0*/  IMAD.MOV.U32 R10, RZ, RZ, R17 ;  /* 0x000000ffff0a7224 */ /* 0x002fe200078e0011 */
[C---:B------:R-:W-:Y:S01]  /*104e0*/  IADD3 R5, R6.reuse, 0x154, RZ ;  /* 0x0000015406057810 */ /* 0x040fe20007ffe0ff */
[----:B------:R-:W-:-:S02]  /*104f0*/  VIADD R17, R6, 0x153 ;  /* 0x0000015306117836 */ /* 0x000fc40000000000 */
[----:B------:R-:W-:Y:S01]  /*10500*/  @!P6 IMAD.MOV R10, RZ, RZ, -R10 ;  /* 0x000000ffff0ae224 */ /* 0x000fe200078e0a0a */
[----:B------:R-:W-:Y:S01]  /*10510*/  ISETP.GE.AND P6, PT, R4, RZ, PT ;  /* 0x000000ff0400720c */ /* 0x000fe20003fc6270 */
[----:B------:R-:W-:Y:S01]  /*10520*/  VIADD R4, R6, 0x151 ;  /* 0x0000015106047836 */ /* 0x000fe20000000000 */
[----:B------:R-:W-:Y:S02]  /*10530*/  IABS R18, R17 ;  /* 0x0000001100127213 */ /* 0x000fe40000000000 */
[----:B------:R1:W-:Y:S01]  /*10540*/  STL [R1+0x3e8], R10 ;  /* 0x0003e80a01007387 */ /* 0x0003e20000100800 */
[--C-:B------:R-:W-:Y:S01]  /*10550*/  @!P4 IMAD.IADD R21, R21, 0x1, -R0.reuse ;  /* 0x000000011515c824 */ /* 0x100fe200078e0a00 */
[----:B------:R-:W-:Y:S01]  /*10560*/  IABS R15, R4 ;  /* 0x00000004000f7213 */ /* 0x000fe20000000000 */
[----:B------:R-:W-:Y:S01]  /*10570*/  @!P5 IMAD.IADD R11, R11, 0x1, -R0 ;  /* 0x000000010b0bd824 */ /* 0x000fe200078e0a00 */
[----:B------:R-:W-:Y:S02]  /*10580*/  IABS R16, R5 ;  /* 0x0000000500107213 */ /* 0x000fe40000000000 */
[----:B------:R-:W-:-:S02]  /*10590*/  ISETP.GT.U32.AND P4, PT, R0, R21, PT ;  /* 0x000000150000720c */ /* 0x000fc40003f84070 */
[----:B------:R-:W-:Y:S01]  /*105a0*/  ISETP.GT.U32.AND P5, PT, R0, R11, PT ;  /* 0x0000000b0000720c */ /* 0x000fe20003fa4070 */
[----:B-1----:R-:W-:Y:S02]  /*105b0*/  IMAD.MOV.U32 R10, RZ, RZ, R20 ;  /* 0x000000ffff0a7224 */ /* 0x002fe400078e0014 */
[----:B------:R-:W-:-:S03]  /*105c0*/  IMAD.HI.U32 R20, R3, R15, RZ ;  /* 0x0000000f03147227 */ /* 0x000fc600078e00ff */
[----:B------:R-:W-:Y:S02]  /*105d0*/  @!P0 IADD3 R10, -R10, RZ, RZ ;  /* 0x000000ff0a0a8210 */ /* 0x000fe40007ffe1ff */
[----:B------:R-:W-:Y:S02]  /*105e0*/  ISETP.GT.U32.AND P0, PT, R0, R19, PT ;  /* 0x000000130000720c */ /* 0x000fe40003f04070 */
[----:B------:R-:W-:Y:S01]  /*105f0*/  IADD3 R20, -R20, RZ, RZ ;  /* 0x000000ff14147210 */ /* 0x000fe20007ffe1ff */
[----:B------:R1:W-:Y:S01]  /*10600*/  STL [R1+0x3e4], R10 ;  /* 0x0003e40a01007387 */ /* 0x0003e20000100800 */
[----:B------:R-:W-:Y:S01]  /*10610*/  @!P4 IMAD.IADD R21, R21, 0x1, -R0 ;  /* 0x000000011515c824 */ /* 0x000fe200078e0a00 */
[----:B------:R-:W-:Y:S02]  /*10620*/  @!P5 IADD3 R11, R11, -R0, RZ ;  /* 0x800000000b0bd210 */ /* 0x000fe40007ffe0ff */
[----:B------:R-:W-:-:S03]  /*10630*/  ISETP.GE.AND P5, PT, R22, RZ, PT ;  /* 0x000000ff1600720c */ /* 0x000fc60003fa6270 */
[----:B------:R-:W-:Y:S02]  /*10640*/  IMAD.MOV.U32 R12, RZ, RZ, R11 ;  /* 0x000000ffff0c7224 */ /* 0x000fe400078e000b */
[----:B-1----:R-:W-:Y:S01]  /*10650*/  IMAD.MOV.U32 R10, RZ, RZ, R23 ;  /* 0x000000ffff0a7224 */ /* 0x002fe200078e0017 */
[----:B------:R-:W-:Y:S01]  /*10660*/  @!P0 IADD3 R19, R19, -R0, RZ ;  /* 0x8000000013138210 */ /* 0x000fe20007ffe0ff */
[----:B------:R-:W-:-:S03]  /*10670*/  IMAD.HI.U32 R23, R3, R24, RZ ;  /* 0x0000001803177227 */ /* 0x000fc600078e00ff */
[----:B------:R-:W-:Y:S01]  /*10680*/  ISETP.GT.U32.AND P0, PT, R0, R19, PT ;  /* 0x000000130000720c */ /* 0x000fe20003f04070 */
[----:B------:R-:W-:Y:S01]  /*10690*/  @!P3 IMAD.MOV R10, RZ, RZ, -R10 ;  /* 0x000000ffff0ab224 */ /* 0x000fe200078e0a0a */
[----:B------:R-:W-:Y:S01]  /*106a0*/  ISETP.GE.AND P3, PT, R4, RZ, PT ;  /* 0x000000ff0400720c */ /* 0x000fe20003f66270 */
[C---:B------:R-:W-:Y:S02]  /*106b0*/  IMAD R4, R0.reuse, R20, R15 ;  /* 0x0000001400047224 */ /* 0x040fe400078e020f */
[C---:B------:R-:W-:Y:S01]  /*106c0*/  IMAD.HI.U32 R15, R3.reuse, R18, RZ ;  /* 0x00000012030f7227 */ /* 0x040fe200078e00ff */
[----:B------:R1:W-:Y:S02]  /*106d0*/  STL [R1+0x3e0], R10 ;  /* 0x0003e00a01007387 */ /* 0x0003e40000100800 */
[----:B------:R-:W-:Y:S01]  /*106e0*/  ISETP.GT.U32.AND P4, PT, R0, R4, PT ;  /* 0x000000040000720c */ /* 0x000fe20003f84070 */
[----:B------:R-:W-:Y:S02]  /*106f0*/  IMAD.MOV R15, RZ, RZ, -R15 ;  /* 0x000000ffff0f7224 */ /* 0x000fe400078e0a0f */
[----:B------:R-:W-:-:S02]  /*10700*/  IMAD.HI.U32 R20, R3, R16, RZ ;  /* 0x0000001003147227 */ /* 0x000fc400078e00ff */
[----:B------:R-:W-:Y:S02]  /*10710*/  @!P0 IADD3 R19, R19, -R0, RZ ;  /* 0x8000000013138210 */ /* 0x000fe40007ffe0ff */
[----:B------:R-:W-:Y:S01]  /*10720*/  IMAD.MOV R23, RZ, RZ, -R23 ;  /* 0x000000ffff177224 */ /* 0x000fe200078e0a17 */
[----:B-1----:R-:W-:Y:S01]  /*10730*/  MOV R10, R21 ;  /* 0x00000015000a7202 */ /* 0x002fe20000000f00 */
[C---:B------:R-:W-:Y:S02]  /*10740*/  IMAD R18, R0.reuse, R15, R18 ;  /* 0x0000000f00127224 */ /* 0x040fe400078e0212 */
[----:B------:R-:W-:Y:S02]  /*10750*/  IMAD.MOV R20, RZ, RZ, -R20 ;  /* 0x000000ffff147224 */ /* 0x000fe400078e0a14 */
[----:B------:R-:W-:Y:S01]  /*10760*/  @!P2 IMAD.MOV R10, RZ, RZ, -R10 ;  /* 0x000000ffff0aa224 */ /* 0x000fe200078e0a0a */
[----:B------:R-:W-:Y:S01]  /*10770*/  ISETP.GT.U32.AND P0, PT, R0, R18, PT ;  /* 0x000000120000720c */ /* 0x000fe20003f04070 */
[----:B------:R-:W-:-:S02]  /*10780*/  VIADD R15, R6, 0x155 ;  /* 0x00000155060f7836 */ /* 0x000fc40000000000 */
[C---:B------:R-:W-:Y:S01]  /*10790*/  IMAD R24, R0.reuse, R23, R24 ;  /* 0x0000001700187224 */ /* 0x040fe200078e0218 */
[----:B------:R1:W-:Y:S01]  /*107a0*/  STL [R1+0x3dc], R10 ;  /* 0x0003dc0a01007387 */ /* 0x0003e20000100800 */
[----:B------:R-:W-:Y:S01]  /*107b0*/  IMAD R16, R0, R20, R16 ;  /* 0x0000001400107224 */ /* 0x000fe200078e0210 */
[----:B------:R-:W-:Y:S01]  /*107c0*/  IABS R20, R15 ;  /* 0x0000000f00147213 */ /* 0x000fe20000000000 */
[----:B------:R-:W-:Y:S01]  /*107d0*/  @!P4 IMAD.IADD R4, R4, 0x1, -R0 ;  /* 0x000000010404c824 */ /* 0x000fe200078e0a00 */
[C---:B------:R-:W-:Y:S01]  /*107e0*/  ISETP.GT.U32.AND P2, PT, R0.reuse, R24, PT ;  /* 0x000000180000720c */ /* 0x040fe20003f44070 */
[----:B------:R-:W-:Y:S01]  /*107f0*/  @!P1 IMAD.MOV R12, RZ, RZ, -R12 ;  /* 0x000000ffff0c9224 */ /* 0x000fe200078e0a0c */
[----:B------:R-:W-:Y:S01]  /*10800*/  ISETP.GE.AND P1, PT, R17, RZ, PT ;  /* 0x000000ff1100720c */ /* 0x000fe20003f26270 */
[----:B------:R-:W-:Y:S01]  /*10810*/  IMAD.MOV.U32 R11, RZ, RZ, R20 ;  /* 0x000000ffff0b7224 */ /* 0x000fe200078e0014 */
[----:B------:R-:W-:Y:S01]  /*10820*/  ISETP.GT.U32.AND P4, PT, R0, R4, PT ;  /* 0x000000040000720c */ /* 0x000fe20003f84070 */
[----:B------:R-:W-:Y:S01]  /*10830*/  VIADD R17, R6, 0x156 ;  /* 0x0000015606117836 */ /* 0x000fe20000000000 */
[----:B-1----:R-:W-:Y:S01]  /*10840*/  MOV R10, R19 ;  /* 0x00000013000a7202 */ /* 0x002fe20000000f00 */
[----:B------:R-:W-:Y:S01]  /*10850*/  IMAD.HI.U32 R19, R3, R11, RZ ;  /* 0x0000000b03137227 */ /* 0x000fe200078e00ff */
[----:B------:R-:W-:Y:S02]  /*10860*/  STL [R1+0x3d8], R12 ;  /* 0x0003d80c01007387 */ /* 0x000fe40000100800 */
[----:B------:R-:W-:Y:S01]  /*10870*/  @!P6 IADD3 R10, -R10, RZ, RZ ;  /* 0x000000ff0a0ae210 */ /* 0x000fe20007ffe1ff */
[--C-:B------:R-:W-:Y:S01]  /*10880*/  @!P0 IMAD.IADD R18, R18, 0x1, -R0.reuse ;  /* 0x0000000112128824 */ /* 0x100fe200078e0a00 */
[----:B------:R-:W-:Y:S01]  /*10890*/  ISETP.GT.U32.AND P6, PT, R0, R16, PT ;  /* 0x000000100000720c */ /* 0x000fe20003fc4070 */
[--C-:B------:R-:W-:Y:S01]  /*108a0*/  @!P2 IMAD.IADD R24, R24, 0x1, -R0.reuse ;  /* 0x000000011818a824 */ /* 0x100fe200078e0a00 */
[----:B------:R-:W-:Y:S01]  /*108b0*/  IADD3 R19, -R19, RZ, RZ ;  /* 0x000000ff13137210 */ /* 0x000fe20007ffe1ff */
[----:B------:R1:W-:Y:S01]  /*108c0*/  STL [R1+0x3d4], R10 ;  /* 0x0003d40a01007387 */ /* 0x0003e20000100800 */
[----:B------:R-:W-:Y:S01]  /*108d0*/  IABS R23, R17 ;  /* 0x0000001100177213 */ /* 0x000fe20000000000 */
[----:B------:R-:W-:Y:S01]  /*108e0*/  @!P4 IMAD.IADD R4, R4, 0x1, -R0 ;  /* 0x000000010404c824 */ /* 0x000fe200078e0a00 */
[C---:B------:R-:W-:Y:S01]  /*108f0*/  ISETP.GT.U32.AND P0, PT, R0.reuse, R24, PT ;  /* 0x000000180000720c */ /* 0x040fe20003f04070 */
[----:B------:R-:W-:Y:S01]  /*10900*/  IMAD R11, R0, R19, R11 ;  /* 0x00000013000b7224 */ /* 0x000fe200078e020b */
[----:B------:R-:W-:Y:S01]  /*10910*/  ISETP.GE.AND P2, PT, R15, RZ, PT ;  /* 0x000000ff0f00720c */ /* 0x000fe20003f46270 */
[----:B------:R-:W-:Y:S01]  /*10920*/  IMAD.HI.U32 R19, R3, R23, RZ ;  /* 0x0000001703137227 */ /* 0x000fe200078e00ff */
[----:B------:R-:W-:-:S02]  /*10930*/  ISETP.GE.AND P4, PT, R5, RZ, PT ;  /* 0x000000ff0500720c */ /* 0x000fc40003f86270 */
[----:B------:R-:W-:Y:S01]  /*10940*/  IADD3 R5, R6, 0x158, RZ ;  /* 0x0000015806057810 */ /* 0x000fe20007ffe0ff */
[----:B------:R-:W-:Y:S01]  /*10950*/  IMAD.MOV R19, RZ, RZ, -R19 ;  /* 0x000000ffff137224 */ /* 0x000fe200078e0a13 */
[----:B------:R-:W-:Y:S01]  /*10960*/  @!P6 IADD3 R16, R16, -R0, RZ ;  /* 0x800000001010e210 */ /* 0x000fe20007ffe0ff */
[----:B-1----:R-:W-:Y:S01]  /*10970*/  IMAD.MOV.U32 R10, RZ, RZ, R4 ;  /* 0x000000ffff0a7224 */ /* 0x002fe200078e0004 */
[C---:B------:R-:W-:Y:S01]  /*10980*/  ISETP.GT.U32.AND P6, PT, R0.reuse, R18, PT ;  /* 0x000000120000720c */ /* 0x040fe20003fc4070 */
[C---:B------:R-:W-:Y:S01]  /*10990*/  IMAD R23, R0.reuse, R19, R23 ;  /* 0x0000001300177224 */ /* 0x040fe200078e0217 */
[----:B------:R-:W-:Y:S01]  /*109a0*/  IABS R21, R5 ;  /* 0x0000000500157213 */ /* 0x000fe20000000000 */
[----:B------:R-:W-:Y:S01]  /*109b0*/  @!P3 IMAD.MOV R10, RZ, RZ, -R10 ;  /* 0x000000ffff0ab224 */ /* 0x000fe200078e0a0a */
[----:B------:R-:W-:Y:S01]  /*109c0*/  ISETP.GT.U32.AND P3, PT, R0, R16, PT ;  /* 0x000000100000720c */ /* 0x000fe20003f64070 */
[----:B------:R-:W-:Y:S01]  /*109d0*/  VIADD R15, R6, 0x157 ;  /* 0x00000157060f7836 */ /* 0x000fe20000000000 */
[----:B------:R-:W-:Y:S01]  /*109e0*/  @!P0 IADD3 R24, R24, -R0, RZ ;  /* 0x8000000018188210 */ /* 0x000fe20007ffe0ff */
[----:B------:R-:W-:Y:S01]  /*109f0*/  VIADD R4, R6, 0x159 ;  /* 0x0000015906047836 */ /* 0x000fe20000000000 */
[----:B------:R-:W-:Y:S01]  /*10a00*/  ISETP.GT.U32.AND P0, PT, R0, R11, PT ;  /* 0x0000000b0000720c */ /* 0x000fe20003f04070 */
[----:B------:R1:W-:Y:S01]  /*10a10*/  STL [R1+0x3d0], R10 ;  /* 0x0003d00a01007387 */ /* 0x0003e20000100800 */
[----:B------:R-:W-:-:S02]  /*10a20*/  IABS R22, R15 ;  /* 0x0000000f00167213 */ /* 0x000fc40000000000 */
[----:B------:R-:W-:Y:S01]  /*10a30*/  IABS R20, R4 ;  /* 0x0000000400147213 */ /* 0x000fe20000000000 */
[----:B------:R-:W-:Y:S01]  /*10a40*/  @!P6 IMAD.IADD R18, R18, 0x1, -R0 ;  /* 0x000000011212e824 */ /* 0x000fe200078e0a00 */
[----:B------:R-:W-:Y:S01]  /*10a50*/  ISETP.GT.U32.AND P6, PT, R0, R23, PT ;  /* 0x000000170000720c */ /* 0x000fe20003fc4070 */
[----:B------:R-:W-:-:S04]  /*10a60*/  IMAD.HI.U32 R19, R3, R22, RZ ;  /* 0x0000001603137227 */ /* 0x000fc800078e00ff */
[----:B------:R-:W-:Y:S01]  /*10a70*/  @!P3 IMAD.IADD R16, R16, 0x1, -R0 ;  /* 0x000000011010b824 */ /* 0x000fe200078e0a00 */
[----:B------:R-:W-:Y:S01]  /*10a80*/  ISETP.GE.AND P3, PT, R17, RZ, PT ;  /* 0x000000ff1100720c */ /* 0x000fe20003f66270 */
[----:B------:R-:W-:Y:S01]  /*10a90*/  IMAD.HI.U32 R17, R3, R21, RZ ;  /* 0x0000001503117227 */ /* 0x000fe200078e00ff */
[----:B------:R-:W-:Y:S02]  /*10aa0*/  @!P0 IADD3 R11, R11, -R0, RZ ;  /* 0x800000000b0b8210 */ /* 0x000fe40007ffe0ff */
[----:B------:R-:W-:Y:S01]  /*10ab0*/  ISETP.GE.AND P0, PT, R15, RZ, PT ;  /* 0x000000ff0f00720c */ /* 0x000fe20003f06270 */
[----:B-1----:R-:W-:Y:S01]  /*10ac0*/  IMAD.MOV.U32 R10, RZ, RZ, R24 ;  /* 0x000000ffff0a7224 */ /* 0x002fe200078e0018 */
[----:B------:R-:W-:Y:S01]  /*10ad0*/  IADD3 R17, -R17, RZ, RZ ;  /* 0x000000ff11117210 */ /* 0x000fe20007ffe1ff */
[----:B------:R-:W-:Y:S02]  /*10ae0*/  @!P6 IMAD.IADD R23, R23, 0x1, -R0 ;  /* 0x000000011717e824 */ /* 0x000fe400078e0a00 */
[----:B------:R-:W-:-:S02]  /*10af0*/  IMAD.MOV R19, RZ, RZ, -R19 ;  /* 0x000000ffff137224 */ /* 0x000fc400078e0a13 */
[----:B------:R-:W-:Y:S01]  /*10b00*/  IMAD.HI.U32 R15, R3, R20, RZ ;  /* 0x00000014030f7227 */ /* 0x000fe200078e00ff */
[----:B------:R-:W-:-:S03]  /*10b10*/  ISETP.GT.U32.AND P6, PT, R0, R23, PT ;  /* 0x000000170000720c */ /* 0x000fc60003fc4070 */
[----:B------:R-:W-:Y:S01]  /*10b20*/  @!P5 IMAD.MOV R10, RZ, RZ, -R10 ;  /* 0x000000ffff0ad224 */ /* 0x000fe200078e0a0a */
[----:B------:R-:W-:Y:S01]  /*10b30*/  IADD3 R15, -R15, RZ, RZ ;  /* 0x000000ff0f0f7210 */ /* 0x000fe20007ffe1ff */
[----:B------:R-:W-:Y:S01]  /*10b40*/  IMAD.MOV.U32 R12, RZ, RZ, R18 ;  /* 0x000000ffff0c7224 */ /* 0x000fe200078e0012 */
[C---:B------:R-:W-:Y:S01]  /*10b50*/  ISETP.GT.U32.AND P5, PT, R0.reuse, R11, PT ;  /* 0x0000000b0000720c */ /* 0x040fe20003fa4070 */
[C---:B------:R-:W-:Y:S01]  /*10b60*/  IMAD R22, R0.reuse, R19, R22 ;  /* 0x0000001300167224 */ /* 0x040fe200078e0216 */
[----:B------:R1:W-:Y:S01]  /*10b70*/  STL [R1+0x3cc], R10 ;  /* 0x0003cc0a01007387 */ /* 0x0003e20000100800 */
[----:B------:R-:W-:Y:S01]  /*10b80*/  IMAD R21, R0, R17, R21 ;  /* 0x0000001100157224 */ /* 0x000fe200078e0215 */
[----:B------:R-:W-:Y:S01]  /*10b90*/  @!P1 IADD3 R12, -R12, RZ, RZ ;  /* 0x000000ff0c0c9210 */ /* 0x000fe20007ffe1ff */
[C---:B------:R-:W-:Y:S01]  /*10ba0*/  IMAD R20, R0.reuse, R15, R20 ;  /* 0x0000000f00147224 */ /* 0x040fe200078e0214 */
[----:B------:R-:W-:Y:S01]  /*10bb0*/  ISETP.GT.U32.AND P1, PT, R0, R22, PT ;  /* 0x000000160000720c */ /* 0x000fe20003f24070 */
[----:B------:R-:W-:-:S02]  /*10bc0*/  @!P6 IMAD.IADD R23, R23, 0x1, -R0 ;  /* 0x000000011717e824 */ /* 0x000fc400078e0a00 */
[----:B------:R-:W-:Y:S01]  /*10bd0*/  VIADD R19, R6, 0x15a ;  /* 0x0000015a06137836 */ /* 0x000fe20000000000 */
[----:B------:R-:W-:Y:S01]  /*10be0*/  ISETP.GT.U32.AND P6, PT, R0, R20, PT ;  /* 0x000000140000720c */ /* 0x000fe20003fc4070 */
[----:B------:R2:W-:Y:S01]  /*10bf0*/  STL [R1+0x3c8], R12 ;  /* 0x0003c80c01007387 */ /* 0x0005e20000100800 */
[----:B-1----:R-:W-:Y:S01]  /*10c00*/  IMAD.MOV.U32 R10, RZ, RZ, R16 ;  /* 0x000000ffff0a7224 */ /* 0x002fe200078e0010 */
[-C--:B------:R-:W-:Y:S01]  /*10c10*/  @!P5 IADD3 R11, R11, -R0.reuse, RZ ;  /* 0x800000000b0bd210 */ /* 0x080fe20007ffe0ff */
[----:B------:R-:W-:Y:S01]  /*10c20*/  VIADD R16, R6, 0x15b ;  /* 0x0000015b06107836 */ /* 0x000fe20000000000 */
[----:B------:R-:W-:Y:S01]  /*10c30*/  IABS R15, R19 ;  /* 0x00000013000f7213 */ /* 0x000fe20000000000 */
[----:B------:R-:W-:Y:S01]  /*10c40*/  @!P4 IMAD.MOV R10, RZ, RZ, -R10 ;  /* 0x000000ffff0ac224 */ /* 0x000fe200078e0a0a */
[----:B------:R-:W-:Y:S02]  /*10c50*/  ISETP.GT.U32.AND P4, PT, R0, R21, PT ;  /* 0x000000150000720c */ /* 0x000fe40003f84070 */
[----:B------:R-:W-:-:S02]  /*10c60*/  @!P1 IADD3 R22, R22, -R0, RZ ;  /* 0x8000000016169210 */ /* 0x000fc40007ffe0ff */
[----:B------:R-:W-:Y:S01]  /*10c70*/  ISETP.GE.AND P5, PT, R5, RZ, PT ;  /* 0x000000ff0500720c */ /* 0x000fe20003fa6270 */
[----:B------:R-:W-:Y:S01]  /*10c80*/  IMAD.HI.U32 R5, R3, R15, RZ ;  /* 0x0000000f03057227 */ /* 0x000fe200078e00ff */
[----:B------:R-:W-:Y:S01]  /*10c90*/  IABS R18, R16 ;  /* 0x0000001000127213 */ /* 0x000fe20000000000 */
[----:B------:R1:W-:Y:S01]  /*10ca0*/  STL [R1+0x3c4], R10 ;  /* 0x0003c40a01007387 */ /* 0x0003e20000100800 */
[----:B------:R-:W-:Y:S01]  /*10cb0*/  ISETP.GE.AND P1, PT, R4, RZ, PT ;  /* 0x000000ff0400720c */ /* 0x000fe20003f26270 */
[--C-:B------:R-:W-:Y:S01]  /*10cc0*/  @!P6 IMAD.IADD R20, R20, 0x1, -R0.reuse ;  /* 0x000000011414e824 */ /* 0x100fe200078e0a00 */
[----:B--2---:R-:W-:Y:S01]  /*10cd0*/  MOV R12, R23 ;  /* 0x00000017000c7202 */ /* 0x004fe20000000f00 */
[----:B------:R-:W-:Y:S02]  /*10ce0*/  IMAD.MOV R5, RZ, RZ, -R5 ;  /* 0x000000ffff057224 */ /* 0x000fe400078e0a05 */
[----:B------:R-:W-:Y:S01]  /*10cf0*/  @!P4 IMAD.IADD R21, R21, 0x1, -R0 ;  /* 0x000000011515c824 */ /* 0x000fe200078e0a00 */
[C---:B------:R-:W-:Y:S01]  /*10d00*/  ISETP.GT.U32.AND P4, PT, R0.reuse, R22, PT ;  /* 0x000000160000720c */ /* 0x040fe20003f84070 */
[C---:B------:R-:W-:Y:S01]  /*10d10*/  IMAD R15, R0.reuse, R5, R15 ;  /* 0x00000005000f7224 */ /* 0x040fe200078e020f */
[----:B-1----:R-:W-:Y:S01]  /*10d20*/  MOV R10, R11 ;  /* 0x0000000b000a7202 */ /* 0x002fe20000000f00 */
[----:B------:R-:W-:Y:S01]  /*10d30*/  IMAD.HI.U32 R11, R3, R18, RZ ;  /* 0x00000012030b7227 */ /* 0x000fe200078e00ff */
[----:B------:R-:W-:-:S02]  /*10d40*/  ISETP.GT.U32.AND P6, PT, R0, R21, PT ;  /* 0x000000150000720c */ /* 0x000fc40003fc4070 */
[----:B------:R-:W-:Y:S01]  /*10d50*/  @!P2 IADD3 R10, -R10, RZ, RZ ;  /* 0x000000ff0a0aa210 */ /* 0x000fe20007ffe1ff */
[----:B------:R-:W-:Y:S01]  /*10d60*/  IMAD.MOV R11, RZ, RZ, -R11 ;  /* 0x000000ffff0b7224 */ /* 0x000fe200078e0a0b */
[----:B------:R-:W-:Y:S01]  /*10d70*/  ISETP.GT.U32.AND P2, PT, R0, R20, PT ;  /* 0x000000140000720c */ /* 0x000fe20003f44070 */
[----:B------:R-:W-:Y:S02]  /*10d80*/  VIADD R4, R6, 0x15c ;  /* 0x0000015c06047836 */ /* 0x000fe40000000000 */
[----:B------:R-:W-:Y:S02]  /*10d90*/  IMAD R18, R0, R11, R18 ;  /* 0x0000000b00127224 */ /* 0x000fe400078e0212 */
[----:B------:R-:W-:Y:S01]  /*10da0*/  @!P4 IADD3 R22, R22, -R0, RZ ;  /* 0x800000001616c210 */ /* 0x000fe20007ffe0ff */
[----:B------:R-:W-:Y:S01]  /*10db0*/  VIADD R5, R6, 0x15d ;  /* 0x0000015d06057836 */ /* 0x000fe20000000000 */
[C---:B------:R-:W-:Y:S01]  /*10dc0*/  ISETP.GT.U32.AND P4, PT, R0.reuse, R15, PT ;  /* 0x0000000f0000720c */ /* 0x040fe20003f84070 */
[----:B------:R1:W-:Y:S01]  /*10dd0*/  STL [R1+0x3c0], R10 ;  /* 0x0003c00a01007387 */ /* 0x0003e20000100800 */
[----:B------:R-:W-:Y:S01]  /*10de0*/  IABS R24, R4 ;  /* 0x0000000400187213 */ /* 0x000fe20000000000 */
[----:B------:R-:W-:Y:S01]  /*10df0*/  @!P6 IMAD.IADD R21, R21, 0x1, -R0 ;  /* 0x000000011515e824 */ /* 0x000fe200078e0a00 */
[----:B------:R-:W-:Y:S01]  /*10e00*/  ISETP.GT.U32.AND P6, PT, R0, R18, PT ;  /* 0x000000120000720c */ /* 0x000fe20003fc4070 */
[----:B------:R-:W-:Y:S01]  /*10e10*/  @!P3 IMAD.MOV R12, RZ, RZ, -R12 ;  /* 0x000000ffff0cb224 */ /* 0x000fe200078e0a0c */
[----:B------:R-:W-:Y:S01]  /*10e20*/  IABS R17, R5 ;  /* 0x0000000500117213 */ /* 0x000fe20000000000 */
[----:B------:R-:W-:Y:S01]  /*10e30*/  IMAD.HI.U32 R25, R3, R24, RZ ;  /* 0x0000001803197227 */ /* 0x000fe200078e00ff */
[----:B------:R-:W-:-:S02]  /*10e40*/  @!P2 IADD3 R20, R20, -R0, RZ ;  /* 0x800000001414a210 */ /* 0x000fc40007ffe0ff */
[----:B------:R-:W-:Y:S01]  /*10e50*/  ISETP.GE.AND P2, PT, R19, RZ, PT ;  /* 0x000000ff1300720c */ /* 0x000fe20003f46270 */
[----:B------:R-:W-:Y:S01]  /*10e60*/  IMAD.MOV R25, RZ, RZ, -R25 ;  /* 0x000000ffff197224 */ /* 0x000fe200078e0a19 */
[----:B-1----:R-:W-:Y:S01]  /*10e70*/  MOV R10, R22 ;  /* 0x00000016000a7202 */ /* 0x002fe20000000f00 */
[--C-:B------:R-:W-:Y:S01]  /*10e80*/  @!P4 IMAD.IADD R15, R15, 0x1, -R0.reuse ;  /* 0x000000010f0fc824 */ /* 0x100fe200078e0a00 */
[----:B------:R1:W-:Y:S01]  /*10e90*/  STL [R1+0x3bc], R12 ;  /* 0x0003bc0c01007387 */ /* 0x0003e20000100800 */
[----:B------:R-:W-:Y:S01]  /*10ea0*/  IMAD.HI.U32 R19, R3, R17, RZ ;  /* 0x0000001103137227 */ /* 0x000fe200078e00ff */
[----:B------:R-:W-:Y:S02]  /*10eb0*/  @!P0 IADD3 R10, -R10, RZ, RZ ;  /* 0x000000ff0a0a8210 */ /* 0x000fe40007ffe1ff */
[----:B------:R-:W-:Y:S01]  /*10ec0*/  ISETP.GE.AND P4, PT, R16, RZ, PT ;  /* 0x000000ff1000720c */ /* 0x000fe20003f86270 */
[----:B------:R-:W-:Y:S01]  /*10ed0*/  @!P6 IMAD.IADD R18, R18, 0x1, -R0 ;  /* 0x000000011212e824 */ /* 0x000fe200078e0a00 */
[C---:B------:R-:W-:Y:S01]  /*10ee0*/  ISETP.GT.U32.AND P6, PT, R0.reuse, R15, PT ;  /* 0x0000000f0000720c */ /* 0x040fe20003fc4070 */
[----:B------:R2:W-:Y:S01]  /*10ef0*/  STL [R1+0x3b8], R10 ;  /* 0x0003b80a01007387 */ /* 0x0005e20000100800 */
[----:B------:R-:W-:-:S02]  /*10f00*/  IMAD R16, R0, R25, R24 ;  /* 0x0000001900107224 */ /* 0x000fc400078e0218 */
[----:B-1----:R-:W-:Y:S01]  /*10f10*/  IMAD.MOV.U32 R12, RZ, RZ, R21 ;  /* 0x000000ffff0c7224 */ /* 0x002fe200078e0015 */
[C---:B------:R-:W-:Y:S01]  /*10f20*/  ISETP.GT.U32.AND P0, PT, R0.reuse, R18, PT ;  /* 0x000000120000720c */ /* 0x040fe20003f04070 */
[----:B------:R-:W-:Y:S01]  /*10f30*/  IMAD.MOV R19, RZ, RZ, -R19 ;  /* 0x000000ffff137224 */ /* 0x000fe200078e0a13 */
[----:B------:R-:W-:Y:S01]  /*10f40*/  ISETP.GT.U32.AND P3, PT, R0, R16, PT ;  /* 0x000000100000720c */ /* 0x000fe20003f64070 */
[----:B------:R-:W-:Y:S01]  /*10f50*/  @!P5 IMAD.MOV R12, RZ, RZ, -R12 ;  /* 0x000000ffff0cd224 */ /* 0x000fe200078e0a0c */
[----:B------:R-:W-:Y:S01]  /*10f60*/  ISETP.GE.AND P5, PT, R4, RZ, PT ;  /* 0x000000ff0400720c */ /* 0x000fe20003fa6270 */
[----:B------:R-:W-:Y:S02]  /*10f70*/  IMAD R4, R0, R19, R17 ;  /* 0x0000001300047224 */ /* 0x000fe400078e0211 */
[----:B--2---:R-:W-:Y:S01]  /*10f80*/  IMAD.MOV.U32 R10, RZ, RZ, R20 ;  /* 0x000000ffff0a7224 */ /* 0x004fe200078e0014 */
[----:B------:R-:W-:Y:S01]  /*10f90*/  @!P6 IADD3 R15, R15, -R0, RZ ;  /* 0x800000000f0fe210 */ /* 0x000fe20007ffe0ff */
[----:B------:R-:W-:Y:S01]  /*10fa0*/  VIADD R11, R6, 0x15e ;  /* 0x0000015e060b7836 */ /* 0x000fe20000000000 */
[----:B------:R-:W-:Y:S01]  /*10fb0*/  STL [R1+0x3b4], R12 ;  /* 0x0003b40c01007387 */ /* 0x000fe20000100800 */
[----:B------:R-:W-:Y:S01]  /*10fc0*/  ISETP.GT.U32.AND P6, PT, R0, R4, PT ;  /* 0x000000040000720c */ /* 0x000fe20003fc4070 */
[----:B------:R-:W-:Y:S01]  /*10fd0*/  VIADD R17, R6, 0x161 ;  /* 0x0000016106117836 */ /* 0x000fe20000000000 */
[----:B------:R-:W-:Y:S01]  /*10fe0*/  @!P1 IADD3 R10, -R10, RZ, RZ ;  /* 0x000000ff0a0a9210 */ /* 0x000fe20007ffe1ff */
[--C-:B------:R-:W-:Y:S01]  /*10ff0*/  @!P0 IMAD.IADD R18, R18, 0x1, -R0.reuse ;  /* 0x0000000112128824 */ /* 0x100fe200078e0a00 */
[----:B------:R-:W-:Y:S01]  /*11000*/  IABS R26, R11 ;  /* 0x0000000b001a7213 */ /* 0x000fe20000000000 */
[----:B------:R-:W-:Y:S01]  /*11010*/  @!P3 IMAD.IADD R16, R16, 0x1, -R0 ;  /* 0x000000011010b824 */ /* 0x000fe200078e0a00 */
[----:B------:R-:W-:Y:S01]  /*11020*/  ISETP.GE.AND P1, PT, R5, RZ, PT ;  /* 0x000000ff0500720c */ /* 0x000fe20003f26270 */
[----:B------:R1:W-:Y:S01]  /*11030*/  STL [R1+0x3b0], R10 ;  /* 0x0003b00a01007387 */ /* 0x0003e20000100800 */
[C---:B------:R-:W-:Y:S01]  /*11040*/  VIADD R5, R6.reuse, 0x15f ;  /* 0x0000015f06057836 */ /* 0x040fe20000000000 */
[----:B------:R-:W-:Y:S01]  /*11050*/  ISETP.GE.AND P0, PT, R11, RZ, PT ;  /* 0x000000ff0b00720c */ /* 0x000fe20003f06270 */
[----:B------:R-:W-:Y:S01]  /*11060*/  IMAD.HI.U32 R20, R3, R26, RZ ;  /* 0x0000001a03147227 */ /* 0x000fe200078e00ff */
[----:B------:R-:W-:-:S02]  /*11070*/  IADD3 R11, R6, 0x160, RZ ;  /* 0x00000160060b7810 */ /* 0x000fc40007ffe0ff */
[----:B------:R-:W-:Y:S01]  /*11080*/  IABS R25, R5 ;  /* 0x0000000500197213 */ /* 0x000fe20000000000 */
[----:B------:R-:W-:Y:S01]  /*11090*/  IMAD.MOV R20, RZ, RZ, -R20 ;  /* 0x000000ffff147224 */ /* 0x000fe200078e0a14 */
[----:B------:R-:W-:Y:S01]  /*110a0*/  IABS R21, R11 ;  /* 0x0000000b00157213 */ /* 0x000fe20000000000 */
[----:B------:R-:W-:Y:S01]  /*110b0*/  @!P6 IMAD.IADD R4, R4, 0x1, -R0 ;  /* 0x000000010404e824 */ /* 0x000fe200078e0a00 */
[----:B-1----:R-:W-:Y:S01]  /*110c0*/  MOV R10, R15 ;  /* 0x0000000f000a7202 */ /* 0x002fe20000000f00 */
[C---:B------:R-:W-:Y:S01]  /*110d0*/  IMAD R26, R0.reuse, R20, R26 ;  /* 0x00000014001a7224 */ /* 0x040fe200078e021a */
[C---:B------:R-:W-:Y:S01]  /*110e0*/  ISETP.GT.U32.AND P6, PT, R0.reuse, R16, PT ;  /* 0x000000100000720c */ /* 0x040fe20003fc4070 */
[----:B------:R-:W-:Y:S01]  /*110f0*/  IMAD.HI.U32 R15, R3, R25, RZ ;  /* 0x00000019030f7227 */ /* 0x000fe200078e00ff */
[----:B------:R-:W-:Y:S02]  /*11100*/  IABS R24, R17 ;  /* 0x0000001100187213 */ /* 0x000fe40000000000 */
[----:B------:R-:W-:Y:S01]  /*11110*/  ISETP.GE.AND P3, PT, R5, RZ, PT ;  /* 0x000000ff0500720c */ /* 0x000fe20003f66270 */
[----:B------:R-:W-:Y:S01]  /*11120*/  @!P2 IMAD.MOV R10, RZ, RZ, -R10 ;  /* 0x000000ffff0aa224 */ /* 0x000fe200078e0a0a */
[----:B------:R-:W-:Y:S01]  /*11130*/  ISETP.GT.U32.AND P2, PT, R0, R4, PT ;  /* 0x000000040000720c */ /* 0x000fe20003f44070 */
[----:B------:R-:W-:-:S02]  /*11140*/  IMAD.MOV R15, RZ, RZ, -R15 ;  /* 0x000000ffff0f7224 */ /* 0x000fc400078e0a0f */
[----:B------:R-:W-:Y:S01]  /*11150*/  VIADD R5, R6, 0x162 ;  /* 0x0000016206057836 */ /* 0x000fe20000000000 */
[----:B------:R1:W-:Y:S01]  /*11160*/  STL [R1+0x3ac], R10 ;  /* 0x0003ac0a01007387 */ /* 0x0003e20000100800 */
[----:B------:R-:W-:Y:S02]  /*11170*/  IMAD R25, R0, R15, R25 ;  /* 0x0000000f00197224 */ /* 0x000fe400078e0219 */
[----:B------:R-:W-:Y:S01]  /*11180*/  @!P6 IADD3 R16, R16, -R0, RZ ;  /* 0x800000001010e210 */ /* 0x000fe20007ffe0ff */
[----:B------:R-:W-:Y:S01]  /*11190*/  IMAD.HI.U32 R15, R3, R24, RZ ;  /* 0x00000018030f7227 */ /* 0x000fe200078e00ff */
[----:B------:R-:W-:Y:S02]  /*111a0*/  IABS R23, R5 ;  /* 0x0000000500177213 */ /* 0x000fe40000000000 */
[----:B------:R-:W-:Y:S01]  /*111b0*/  ISETP.GT.U32.AND P6, PT, R0, R25, PT ;  /* 0x000000190000720c */ /* 0x000fe20003fc4070 */
[----:B------:R-:W-:Y:S01]  /*111c0*/  VIADD R20, R6, 0x166 ;  /* 0x0000016606147836 */ /* 0x000fe20000000000 */
[----:B------:R-:W-:Y:S01]  /*111d0*/  IADD3 R15, -R15, RZ, RZ ;  /* 0x000000ff0f0f7210 */ /* 0x000fe20007ffe1ff */
[----:B------:R-:W-:Y:S01]  /*111e0*/  @!P2 IMAD.IADD R4, R4, 0x1, -R0 ;  /* 0x000000010404a824 */ /* 0x000fe200078e0a00 */
[----:B-1----:R-:W-:Y:S01]  /*111f0*/  MOV R10, R18 ;  /* 0x00000012000a7202 */ /* 0x002fe20000000f00 */
[----:B------:R-:W-:Y:S01]  /*11200*/  IMAD.HI.U32 R18, R3, R21, RZ ;  /* 0x0000001503127227 */ /* 0x000fe200078e00ff */
[----:B------:R-:W-:-:S03]  /*11210*/  ISETP.GE.AND P2, PT, R11, RZ, PT ;  /* 0x000000ff0b00720c */ /* 0x000fc60003f46270 */
[----:B------:R-:W-:Y:S01]  /*11220*/  @!P4 IMAD.MOV R10, RZ, RZ, -R10 ;  /* 0x000000ffff0ac224 */ /* 0x000fe200078e0a0a */
[C---:B------:R-:W-:Y:S01]  /*11230*/  ISETP.GT.U32.AND P4, PT, R0.reuse, R26, PT ;  /* 0x0000001a0000720c */ /* 0x040fe20003f84070 */
[----:B------:R-:W-:Y:S02]  /*11240*/  IMAD.MOV R18, RZ, RZ, -R18 ;  /* 0x000000ffff127224 */ /* 0x000fe400078e0a12 */
[----:B------:R-:W-:Y:S01]  /*11250*/  @!P6 IMAD.IADD R25, R25, 0x1, -R0 ;  /* 0x000000011919e824 */ /* 0x000fe200078e0a00 */
[----:B------:R1:W-:Y:S01]  /*11260*/  STL [R1+0x3a8], R10 ;  /* 0x0003a80a01007387 */ /* 0x0003e20000100800 */
[----:B------:R-:W-:Y:S01]  /*11270*/  IMAD R21, R0, R18, R21 ;  /* 0x0000001200157224 */ /* 0x000fe200078e0215 */
[----:B------:R-:W-:Y:S01]  /*11280*/  IADD3 R18, R6, 0x165, RZ ;  /* 0x0000016506127810 */ /* 0x000fe20007ffe0ff */
[C---:B------:R-:W-:Y:S01]  /*11290*/  IMAD R24, R0.reuse, R15, R24 ;  /* 0x0000000f00187224 */ /* 0x040fe200078e0218 */
[----:B------:R-:W-:Y:S01]  /*112a0*/  ISETP.GT.U32.AND P6, PT, R0, R25, PT ;  /* 0x000000190000720c */ /* 0x000fe20003fc4070 */
[----:B------:R-:W-:Y:S01]  /*112b0*/  IMAD.HI.U32 R11, R3, R23, RZ ;  /* 0x00000017030b7227 */ /* 0x000fe200078e00ff */
[----:B------:R-:W-:-:S03]  /*112c0*/  IABS R15, R18 ;  /* 0x00000012000f7213 */ /* 0x000fc60000000000 */
[----:B------:R-:W-:Y:S01]  /*112d0*/  @!P4 IMAD.IADD R26, R26, 0x1, -R0 ;  /* 0x000000011a1ac824 */ /* 0x000fe200078e0a00 */
[----:B------:R-:W-:Y:S01]  /*112e0*/  IADD3 R11, -R11, RZ, RZ ;  /* 0x000000ff0b0b7210 */ /* 0x000fe20007ffe1ff */
[----:B-1----:R-:W-:Y:S01]  /*112f0*/  IMAD.MOV.U32 R10, RZ, RZ, R16 ;  /* 0x000000ffff0a7224 */ /* 0x002fe200078e0010 */
[----:B------:R-:W-:Y:S02]  /*11300*/  ISETP.GE.AND P4, PT, R17, RZ, PT ;  /* 0x000000ff1100720c */ /* 0x000fe40003f86270 */
[----:B------:R-:W-:Y:S01]  /*11310*/  IADD3 R17, R6, 0x163, RZ ;  /* 0x0000016306117810 */ /* 0x000fe20007ffe0ff */
[----:B------:R-:W-:Y:S01]  /*11320*/  @!P5 IMAD.MOV R10, RZ, RZ, -R10 ;  /* 0x000000ffff0ad224 */ /* 0x000fe200078e0a0a */
[C---:B------:R-:W-:Y:S01]  /*11330*/  ISETP.GT.U32.AND P5, PT, R0.reuse, R26, PT ;  /* 0x0000001a0000720c */ /* 0x040fe20003fa4070 */
[----:B------:R-:W-:Y:S01]  /*11340*/  IMAD R23, R0, R11, R23 ;  /* 0x0000000b00177224 */ /* 0x000fe200078e0217 */
[----:B------:R-:W-:Y:S01]  /*11350*/  IABS R19, R17 ;  /* 0x0000001100137213 */ /* 0x000fe20000000000 */
[----:B------:R-:W-:Y:S01]  /*11360*/  @!P6 IMAD.IADD R25, R25, 0x1, -R0 ;  /* 0x000000011919e824 */ /* 0x000fe200078e0a00 */
[----:B------:R1:W-:Y:S01]  /*11370*/  STL [R1+0x3a4], R10 ;  /* 0x0003a40a01007387 */ /* 0x0003e20000100800 */
[----:B------:R-:W-:-:S02]  /*11380*/  IABS R11, R20 ;  /* 0x00000014000b7213 */ /* 0x000fc40000000000 */
[----:B------:R-:W-:Y:S01]  /*11390*/  ISETP.GT.U32.AND P6, PT, R0, R23, PT ;  /* 0x000000170000720c */ /* 0x000fe20003fc4070 */
[----:B------:R-:W-:-:S05]  /*113a0*/  IMAD.HI.U32 R22, R3, R19, RZ ;  /* 0x0000001303167227 */ /* 0x000fca00078e00ff */
[----:B------:R-:W-:Y:S01]  /*113b0*/  @!P5 IADD3 R26, R26, -R0, RZ ;  /* 0x800000001a1ad210 */ /* 0x000fe20007ffe0ff */
[----:B-1----:R-:W-:Y:S01]  /*113c0*/  IMAD.MOV.U32 R10, RZ, RZ, R4 ;  /* 0x000000ffff0a7224 */ /* 0x002fe200078e0004 */
[----:B------:R-:W-:Y:S01]  /*113d0*/  ISETP.GT.U32.AND P5, PT, R0, R24, PT ;  /* 0x000000180000720c */ /* 0x000fe20003fa4070 */
[----:B------:R-:W-:Y:S01]  /*113e0*/  VIADD R4, R6, 0x164 ;  /* 0x0000016406047836 */ /* 0x000fe20000000000 */
[----:B------:R-:W-:Y:S01]  /*113f0*/  IADD3 R22, -R22, RZ, RZ ;  /* 0x000000ff16167210 */ /* 0x000fe20007ffe1ff */
[----:B------:R-:W-:Y:S01]  /*11400*/  @!P1 IMAD.MOV R10, RZ, RZ, -R10 ;  /* 0x000000ffff0a9224 */ /* 0x000fe200078e0a0a */
[C---:B------:R-:W-:Y:S01]  /*11410*/  ISETP.GT.U32.AND P1, PT, R0.reuse, R21, PT ;  /* 0x000000150000720c */ /* 0x040fe20003f24070 */
[----:B------:R-:W-:Y:S01]  /*11420*/  @!P6 IMAD.IADD R23, R23, 0x1, -R0 ;  /* 0x000000011717e824 */ /* 0x000fe200078e0a00 */
[----:B------:R-:W-:Y:S01]  /*11430*/  IABS R16, R4 ;  /* 0x0000000400107213 */ /* 0x000fe20000000000 */
[----:B------:R-:W-:Y:S01]  /*11440*/  IMAD R19, R0, R22, R19 ;  /* 0x0000001600137224 */ /* 0x000fe200078e0213 */
[----:B------:R1:W-:Y:S01]  /*11450*/  STL [R1+0x3a0], R10 ;  /* 0x0003a00a01007387 */ /* 0x0003e20000100800 */
[----:B------:R-:W-:Y:S01]  /*11460*/  IMAD.MOV.U32 R12, RZ, RZ, R26 ;  /* 0x000000ffff0c7224 */ /* 0x000fe200078e001a */
[----:B------:R-:W-:Y:S01]  /*11470*/  IADD3 R26, R6, 0x169, RZ ;  /* 0x00000169061a7810 */ /* 0x000fe20007ffe0ff */
[----:B------:R-:W-:-:S03]  /*11480*/  IMAD.HI.U32 R22, R3, R15, RZ ;  /* 0x0000000f03167227 */ /* 0x000fc600078e00ff */
[----:B------:R-:W-:Y:S01]  /*11490*/  @!P0 IADD3 R12, -R12, RZ, RZ ;  /* 0x000000ff0c0c8210 */ /* 0x000fe20007ffe1ff */
[--C-:B------:R-:W-:Y:S01]  /*114a0*/  @!P5 IMAD.IADD R24, R24, 0x1, -R0.reuse ;  /* 0x000000011818d824 */ /* 0x100fe200078e0a00 */
[C---:B------:R-:W-:Y:S01]  /*114b0*/  ISETP.GT.U32.AND P0, PT, R0.reuse, R23, PT ;  /* 0x000000170000720c */ /* 0x040fe20003f04070 */
[----:B------:R-:W-:Y:S01]  /*114c0*/  @!P1 IMAD.IADD R21, R21, 0x1, -R0 ;  /* 0x0000000115159824 */ /* 0x000fe200078e0a00 */
[----:B------:R-:W-:Y:S01]  /*114d0*/  ISETP.GE.AND P1, PT, R5, RZ, PT ;  /* 0x000000ff0500720c */ /* 0x000fe20003f26270 */
[----:B------:R-:W-:Y:S01]  /*114e0*/  IMAD.HI.U32 R5, R3, R16, RZ ;  /* 0x0000001003057227 */ /* 0x000fe200078e00ff */
[C---:B------:R-:W-:Y:S01]  /*114f0*/  ISETP.GT.U32.AND P6, PT, R0.reuse, R24, PT ;  /* 0x000000180000720c */ /* 0x040fe20003fc4070 */
[----:B------:R2:W-:Y:S01]  /*11500*/  STL [R1+0x39c], R12 ;  /* 0x00039c0c01007387 */ /* 0x0005e20000100800 */
[----:B------:R-:W-:Y:S01]  /*11510*/  ISETP.GT.U32.AND P5, PT, R0, R21, PT ;  /* 0x000000150000720c */ /* 0x000fe20003fa4070 */
[----:B-1----:R-:W-:Y:S01]  /*11520*/  IMAD.MOV.U32 R10, RZ, RZ, R25 ;  /* 0x000000ffff0a7224 */ /* 0x002fe200078e0019 */
[----:B------:R-:W-:Y:S01]  /*11530*/  IADD3 R5, -R5, RZ, RZ ;  /* 0x000000ff05057210 */ /* 0x000fe20007ffe1ff */
[----:B------:R-:W-:Y:S01]  /*11540*/  IMAD.MOV R22, RZ, RZ, -R22 ;  /* 0x000000ffff167224 */ /* 0x000fe200078e0a16 */
[----:B------:R-:W-:Y:S01]  /*11550*/  IADD3 R25, R6, 0x16d, RZ ;  /* 0x0000016d06197810 */ /* 0x000fe20007ffe0ff */
[----:B------:R-:W-:Y:S01]  /*11560*/  @!P3 IMAD.MOV R10, RZ, RZ, -R10 ;  /* 0x000000ffff0ab224 */ /* 0x000fe200078e0a0a */
[----:B------:R-:W-:Y:S01]  /*11570*/  ISETP.GE.AND P3, PT, R17, RZ, PT ;  /* 0x000000ff1100720c */ /* 0x000fe20003f66270 */
[----:B------:R-:W-:Y:S01]  /*11580*/  IMAD R16, R0, R5, R16 ;  /* 0x0000000500107224 */ /* 0x000fe200078e0210 */
[----:B------:R-:W-:Y:S01]  /*11590*/  IADD3 R5, R6, 0x167, RZ ;  /* 0x0000016706057810 */ /* 0x000fe20007ffe0ff */
[----:B------:R-:W-:Y:S01]  /*115a0*/  IMAD.HI.U32 R17, R3, R11, RZ ;  /* 0x0000000b03117227 */ /* 0x000fe200078e00ff */
[----:B------:R1:W-:Y:S01]  /*115b0*/  STL [R1+0x398], R10 ;  /* 0x0003980a01007387 */ /* 0x0003e20000100800 */
[----:B------:R-:W-:-:S02]  /*115c0*/  @!P6 IADD3 R24, R24, -R0, RZ ;  /* 0x800000001818e210 */ /* 0x000fc40007ffe0ff */
[----:B------:R-:W-:Y:S01]  /*115d0*/  @!P5 IMAD.IADD R21, R21, 0x1, -R0 ;  /* 0x000000011515d824 */ /* 0x000fe200078e0a00 */
[C---:B------:R-:W-:Y:S01]  /*115e0*/  ISETP.GT.U32.AND P5, PT, R0.reuse, R19, PT ;  /* 0x000000130000720c */ /* 0x040fe20003fa4070 */
[----:B------:R-:W-:Y:S01]  /*115f0*/  IMAD.MOV R17, RZ, RZ, -R17 ;  /* 0x000000ffff117224 */ /* 0x000fe200078e0a11 */
[C---:B------:R-:W-:Y:S01]  /*11600*/  ISETP.GT.U32.AND P6, PT, R0.reuse, R16, PT ;  /* 0x000000100000720c */ /* 0x040fe20003fc4070 */
[----:B--2---:R-:W-:Y:S02]  /*11610*/  IMAD.MOV.U32 R12, RZ, RZ, R24 ;  /* 0x000000ffff0c7224 */ /* 0x004fe400078e0018 */
[----:B------:R-:W-:Y:S02]  /*11620*/  IMAD R11, R0, R17, R11 ;  /* 0x00000011000b7224 */ /* 0x000fe400078e020b */
[----:B-1----:R-:W-:Y:S02]  /*11630*/  IMAD.MOV.U32 R10, RZ, RZ, R21 ;  /* 0x000000ffff0a7224 */ /* 0x002fe400078e0015 */
[----:B------:R-:W-:Y:S01]  /*11640*/  @!P0 IMAD.IADD R23, R23, 0x1, -R0 ;  /* 0x0000000117178824 */ /* 0x000fe200078e0a00 */
[----:B------:R-:W-:Y:S01]  /*11650*/  ISETP.GE.AND P0, PT, R4, RZ, PT ;  /* 0x000000ff0400720c */ /* 0x000fe20003f06270 */
[----:B------:R-:W-:Y:S01]  /*11660*/  @!P4 IMAD.MOV R12, RZ, RZ, -R12 ;  /* 0x000000ffff0cc224 */ /* 0x000fe200078e0a0c */
[----:B------:R-:W-:Y:S01]  /*11670*/  @!P2 IADD3 R10, -R10, RZ, RZ ;  /* 0x000000ff0a0aa210 */ /* 0x000fe20007ffe1ff */
[----:B------:R-:W-:Y:S01]  /*11680*/  VIADD R17, R6, 0x168 ;  /* 0x0000016806117836 */ /* 0x000fe20000000000 */
[----:B------:R-:W-:Y:S01]  /*11690*/  @!P5 IADD3 R19, R19, -R0, RZ ;  /* 0x800000001313d210 */ /* 0x000fe20007ffe0ff */
[----:B------:R-:W-:Y:S01]  /*116a0*/  @!P6 IMAD.IADD R16, R16, 0x1, -R0 ;  /* 0x000000011010e824 */ /* 0x000fe200078e0a00 */
[C---:B------:R-:W-:Y:S01]  /*116b0*/  ISETP.GT.U32.AND P4, PT, R0.reuse, R11, PT ;  /* 0x0000000b0000720c */ /* 0x040fe20003f84070 */
[----:B------:R1:W-:Y:S01]  /*116c0*/  STL [R1+0x394], R10 ;  /* 0x0003940a01007387 */ /* 0x0003e20000100800 */
[C---:B------:R-:W-:Y:S01]  /*116d0*/  ISETP.GT.U32.AND P2, PT, R0.reuse, R19, PT ;  /* 0x000000130000720c */ /* 0x040fe20003f44070 */
[----:B------:R-:W-:Y:S01]  /*116e0*/  IMAD R15, R0, R22, R15 ;  /* 0x00000016000f7224 */ /* 0x000fe200078e020f */
[----:B------:R-:W-:Y:S01]  /*116f0*/  IABS R4, R5 ;  /* 0x0000000500047213 */ /* 0x000fe20000000000 */
[----:B------:R-:W-:Y:S01]  /*11700*/  STL [R1+0x390], R12 ;  /* 0x0003900c01007387 */ /* 0x000fe20000100800 */
[----:B------:R-:W-:-:S02]  /*11710*/  IABS R22, R17 ;  /* 0x0000001100167213 */ /* 0x000fc40000000000 */
[C---:B------:R-:W-:Y:S01]  /*11720*/  ISETP.GT.U32.AND P6, PT, R0.reuse, R16, PT ;  /* 0x000000100000720c */ /* 0x040fe20003fc4070 */
[----:B------:R-:W-:Y:S01]  /*11730*/  IMAD.HI.U32 R21, R3, R4, RZ ;  /* 0x0000000403157227 */ /* 0x000fe200078e00ff */
[----:B------:R-:W-:Y:S02]  /*11740*/  ISETP.GT.U32.AND P5, PT, R0, R15, PT ;  /* 0x0000000f0000720c */ /* 0x000fe40003fa4070 */
[----:B-1----:R-:W-:Y:S01]  /*11750*/  MOV R10, R23 ;  /* 0x00000017000a7202 */ /* 0x002fe20000000f00 */
[----:B------:R-:W-:Y:S02]  /*11760*/  IMAD.MOV R21, RZ, RZ, -R21 ;  /* 0x000000ffff157224 */ /* 0x000fe400078e0a15 */
[--C-:B------:R-:W-:Y:S01]  /*11770*/  @!P2 IMAD.IADD R19, R19, 0x1, -R0.reuse ;  /* 0x000000011313a824 */ /* 0x100fe200078e0a00 */
[----:B------:R-:W-:Y:S01]  /*11780*/  @!P1 IADD3 R10, -R10, RZ, RZ ;  /* 0x000000ff0a0a9210 */ /* 0x000fe20007ffe1ff */
[----:B------:R-:W-:Y:S01]  /*11790*/  @!P4 IMAD.IADD R11, R11, 0x1, -R0 ;  /* 0x000000010b0bc824 */ /* 0x000fe200078e0a00 */
[----:B------:R-:W-:Y:S01]  /*117a0*/  ISETP.GE.AND P1, PT, R18, RZ, PT ;  /* 0x000000ff1200720c */ /* 0x000fe20003f26270 */
[----:B------:R-:W-:Y:S01]  /*117b0*/  IMAD.MOV.U32 R18, RZ, RZ, R22 ;  /* 0x000000ffff127224 */ /* 0x000fe200078e0016 */
[----:B------:R-:W-:Y:S01]  /*117c0*/  ISETP.GE.AND P2, PT, R20, RZ, PT ;  /* 0x000000ff1400720c */ /* 0x000fe20003f46270 */
[----:B------:R1:W-:Y:S01]  /*117d0*/  STL [R1+0x38c], R10 ;  /* 0x00038c0a01007387 */ /* 0x0003e20000100800 */
[----:B------:R-:W-:Y:S01]  /*117e0*/  IMAD R4, R0, R21, R4 ;  /* 0x0000001500047224 */ /* 0x000fe200078e0204 */
[----:B------:R-:W-:Y:S01]  /*117f0*/  @!P6 IADD3 R16, R16, -R0, RZ ;  /* 0x800000001010e210 */ /* 0x000fe20007ffe0ff */
[----:B------:R-:W-:Y:S01]  /*11800*/  IMAD.HI.U32 R20, R3, R18, RZ ;  /* 0x0000001203147227 */ /* 0x000fe200078e00ff */
[----:B------:R-:W-:-:S02]  /*11810*/  ISETP.GE.AND P4, PT, R5, RZ, PT ;  /* 0x000000ff0500720c */ /* 0x000fc40003f86270 */
[----:B------:R-:W-:Y:S01]  /*11820*/  ISETP.GT.U32.AND P6, PT, R0, R4, PT ;  /* 0x000000040000720c */ /* 0x000fe20003fc4070 */
[----:B------:R-:W-:Y:S01]  /*11830*/  @!P5 IMAD.IADD R15, R15, 0x1, -R0 ;  /* 0x000000010f0fd824 */ /* 0x000fe200078e0a00 */
[----:B------:R-:W-:Y:S01]  /*11840*/  IADD3 R20, -R20, RZ, RZ ;  /* 0x000000ff14147210 */ /* 0x000fe20007ffe1ff */
[----:B------:R-:W-:Y:S02]  /*11850*/  VIADD R22, R6, 0x16e ;  /* 0x0000016e06167836 */ /* 0x000fe40000000000 */
[----:B-1----:R-:W-:Y:S01]  /*11860*/  IMAD.MOV.U32 R10, RZ, RZ, R19 ;  /* 0x000000ffff0a7224 */ /* 0x002fe200078e0013 */
[C---:B------:R-:W-:Y:S01]  /*11870*/  ISETP.GT.U32.AND P5, PT, R0.reuse, R15, PT ;  /* 0x0000000f0000720c */ /* 0x040fe20003fa4070 */
[C---:B------:R-:W-:Y:S01]  /*11880*/  IMAD R5, R0.reuse, R20, R18 ;  /* 0x0000001400057224 */ /* 0x040fe200078e0212 */
[----:B------:R-:W-:Y:S01]  /*11890*/  IABS R24, R22 ;  /* 0x0000001600187213 */ /* 0x000fe20000000000 */
[----:B------:R-:W-:Y:S01]  /*118a0*/  @!P3 IMAD.MOV R10, RZ, RZ, -R10 ;  /* 0x000000ffff0ab224 */ /* 0x000fe200078e0a0a */
[----:B------:R-:W-:Y:S01]  /*118b0*/  ISETP.GT.U32.AND P3, PT, R0, R11, PT ;  /* 0x0000000b0000720c */ /* 0x000fe20003f64070 */
[----:B------:R-:W-:-:S02]  /*118c0*/  VIADD R19, R6, 0x16a ;  /* 0x0000016a06137836 */ /* 0x000fc40000000000 */
[--C-:B------:R-:W-:Y:S01]  /*118d0*/  @!P6 IMAD.IADD R4, R4, 0x1, -R0.reuse ;  /* 0x000000010404e824 */ /* 0x100fe200078e0a00 */
[----:B------:R1:W-:Y:S04]  /*118e0*/  STL [R1+0x388], R10 ;  /* 0x0003880a01007387 */ /* 0x0003e80000100800 */
[----:B------:R-:W-:Y:S01]  /*118f0*/  ISETP.GT.U32.AND P6, PT, R0, R4, PT ;  /* 0x000000040000720c */ /* 0x000fe20003fc4070 */
[--C-:B------:R-:W-:Y:S01]  /*11900*/  @!P5 IMAD.IADD R15, R15, 0x1, -R0.reuse ;  /* 0x000000010f0fd824 */ /* 0x100fe200078e0a00 */
[----:B------:R-:W-:Y:S02]  /*11910*/  ISETP.GE.AND P5, PT, R17, RZ, PT ;  /* 0x000000ff1100720c */ /* 0x000fe40003fa6270 */
[----:B------:R-:W-:Y:S01]  /*11920*/  IADD3 R17, R6, 0x16b, RZ ;  /* 0x0000016b06117810 */ /* 0x000fe20007ffe0ff */
[----:B------:R-:W-:Y:S01]  /*11930*/  @!P3 IMAD.IADD R11, R11, 0x1, -R0 ;  /* 0x000000010b0bb824 */ /* 0x000fe200078e0a00 */
[----:B------:R-:W-:Y:S01]  /*11940*/  ISETP.GT.U32.AND P3, PT, R0, R5, PT ;  /* 0x000000050000720c */ /* 0x000fe20003f64070 */
[----:B-1----:R-:W-:-:S02]  /*11950*/  IMAD.MOV.U32 R10, RZ, RZ, R16 ;  /* 0x000000ffff0a7224 */ /* 0x002fc400078e0010 */
[----:B------:R-:W-:Y:S02]  /*11960*/  IMAD.MOV.U32 R12, RZ, RZ, R15 ;  /* 0x000000ffff0c7224 */ /* 0x000fe400078e000f */
[----:B------:R-:W-:Y:S01]  /*11970*/  VIADD R16, R6, 0x16c ;  /* 0x0000016c06107836 */ /* 0x000fe20000000000 */
[----:B------:R-:W-:Y:S01]  /*11980*/  @!P0 IADD3 R10, -R10, RZ, RZ ;  /* 0x000000ff0a0a8210 */ /* 0x000fe20007ffe1ff */
[----:B------:R-:W-:Y:S01]  /*11990*/  @!P1 IMAD.MOV R12, RZ, RZ, -R12 ;  /* 0x000000ffff0c9224 */ /* 0x000fe200078e0a0c */
[----:B------:R-:W-:Y:S02]  /*119a0*/  ISETP.GE.AND P0, PT, R26, RZ, PT ;  /* 0x000000ff1a00720c */ /* 0x000fe40003f06270 */
[----:B------:R-:W-:Y:S01]  /*119b0*/  IABS R26, R26 ;  /* 0x0000001a001a7213 */ /* 0x000fe20000000000 */
[----:B------:R1:W-:Y:S01]  /*119c0*/  STL [R1+0x384], R10 ;  /* 0x0003840a01007387 */ /* 0x0003e20000100800 */
[----:B------:R-:W-:Y:S01]  /*119d0*/  ISETP.GE.AND P1, PT, R19, RZ, PT ;  /* 0x000000ff1300720c */ /* 0x000fe20003f26270 */
[----:B------:R-:W-:Y:S01]  /*119e0*/  @!P3 IMAD.IADD R5, R5, 0x1, -R0 ;  /* 0x000000010505b824 */ /* 0x000fe200078e0a00 */
[----:B------:R-:W-:Y:S01]  /*119f0*/  IABS R19, R19 ;  /* 0x0000001300137213 */ /* 0x000fe20000000000 */
[C---:B------:R-:W-:Y:S01]  /*11a00*/  IMAD.HI.U32 R18, R3.reuse, R26, RZ ;  /* 0x0000001a03127227 */ /* 0x040fe200078e00ff */
[----:B------:R-:W-:Y:S01]  /*11a10*/  @!P6 IADD3 R4, R4, -R0, RZ ;  /* 0x800000000404e210 */ /* 0x000fe20007ffe0ff */
[----:B------:R-:W-:Y:S01]  /*11a20*/  STL [R1+0x380], R12 ;  /* 0x0003800c01007387 */ /* 0x000fe20000100800 */
[----:B------:R-:W-:Y:S01]  /*11a30*/  ISETP.GT.U32.AND P3, PT, R0, R5, PT ;  /* 0x000000050000720c */ /* 0x000fe20003f64070 */
[----:B------:R-:W-:Y:S01]  /*11a40*/  IMAD.MOV R18, RZ, RZ, -R18 ;  /* 0x000000ffff127224 */ /* 0x000fe200078e0a12 */
[----:B------:R-:W-:Y:S01]  /*11a50*/  ISETP.GE.AND P6, PT, R16, RZ, PT ;  /* 0x000000ff1000720c */ /* 0x000fe20003fc6270 */
[----:B------:R-:W-:Y:S01]  /*11a60*/  IMAD.HI.U32 R15, R3, R19, RZ ;  /* 0x00000013030f7227 */ /* 0x000fe200078e00ff */
[----:B-1----:R-:W-:-:S02]  /*11a70*/  MOV R10, R11 ;  /* 0x0000000b000a7202 */ /* 0x002fc40000000f00 */
[----:B------:R-:W-:Y:S01]  /*11a80*/  IABS R16, R16 ;  /* 0x0000001000107213 */ /* 0x000fe20000000000 */
[C---:B------:R-:W-:Y:S02]  /*11a90*/  IMAD R26, R0.reuse, R18, R26 ;  /* 0x00000012001a7224 */ /* 0x040fe400078e021a */
[----:B------:R-:W-:Y:S01]  /*11aa0*/  @!P2 IMAD.MOV R10, RZ, RZ, -R10 ;  /* 0x000000ffff0aa224 */ /* 0x000fe200078e0a0a */
[----:B------:R-:W-:Y:S01]  /*11ab0*/  ISETP.GE.AND P2, PT, R17, RZ, PT ;  /* 0x000000ff1100720c */ /* 0x000fe20003f46270 */
[----:B------:R-:W-:Y:S01]  /*11ac0*/  IMAD.MOV R15, RZ, RZ, -R15 ;  /* 0x000000ffff0f7224 */ /* 0x000fe200078e0a0f */
[----:B------:R-:W-:Y:S01]  /*11ad0*/  IABS R17, R17 ;  /* 0x0000001100117213 */ /* 0x000fe20000000000 */
[----:B------:R-:W-:Y:S01]  /*11ae0*/  @!P3 IMAD.IADD R5, R5, 0x1, -R0 ;  /* 0x000000010505b824 */ /* 0x000fe200078e0a00 */
[----:B------:R1:W-:Y:S01]  /*11af0*/  STL [R1+0x37c], R10 ;  /* 0x00037c0a01007387 */ /* 0x0003e20000100800 */
[----:B------:R-:W-:Y:S02]  /*11b00*/  IMAD R19, R0, R15, R19 ;  /* 0x0000000f00137224 */ /* 0x000fe400078e0213 */
[----:B------:R-:W-:-:S03]  /*11b10*/  IMAD.HI.U32 R11, R3, R17, RZ ;  /* 0x00000011030b7227 */ /* 0x000fc600078e00ff */
[----:B------:R-:W-:Y:S01]  /*11b20*/  ISETP.GT.U32.AND P3, PT, R0, R19, PT ;  /* 0x000000130000720c */ /* 0x000fe20003f64070 */
[----:B------:R-:W-:Y:S02]  /*11b30*/  IMAD.MOV R11, RZ, RZ, -R11 ;  /* 0x000000ffff0b7224 */ /* 0x000fe400078e0a0b */
[----:B------:R-:W-:Y:S01]  /*11b40*/  VIADD R15, R6, 0x16f ;  /* 0x0000016f060f7836 */ /* 0x000fe20000000000 */
[----:B-1----:R-:W-:Y:S01]  /*11b50*/  MOV R10, R4 ;  /* 0x00000004000a7202 */ /* 0x002fe20000000f00 */
[----:B------:R-:W-:Y:S01]  /*11b60*/  IMAD R17, R0, R11, R17 ;  /* 0x0000000b00117224 */ /* 0x000fe200078e0211 */
[----:B------:R-:W-:Y:S01]  /*11b70*/  IABS R11, R25 ;  /* 0x00000019000b7213 */ /* 0x000fe20000000000 */
[----:B------:R-:W-:Y:S01]  /*11b80*/  IMAD.HI.U32 R4, R3, R16, RZ ;  /* 0x0000001003047227 */ /* 0x000fe200078e00ff */
[----:B------:R-:W-:Y:S02]  /*11b90*/  @!P4 IADD3 R10, -R10, RZ, RZ ;  /* 0x000000ff0a0ac210 */ /* 0x000fe40007ffe1ff */
[----:B------:R-:W-:Y:S01]  /*11ba0*/  ISETP.GT.U32.AND P4, PT, R0, R26, PT ;  /* 0x0000001a0000720c */ /* 0x000fe20003f84070 */
[----:B------:R-:W-:Y:S01]  /*11bb0*/  IMAD.MOV R4, RZ, RZ, -R4 ;  /* 0x000000ffff047224 */ /* 0x000fe200078e0a04 */
[----:B------:R-:W-:Y:S01]  /*11bc0*/  IABS R21, R15 ;  /* 0x0000000f00157213 */ /* 0x000fe20000000000 */
[----:B------:R1:W-:Y:S01]  /*11bd0*/  STL [R1+0x378], R10 ;  /* 0x0003780a01007387 */ /* 0x0003e20000100800 */
[----:B------:R-:W-:-:S02]  /*11be0*/  @!P3 IMAD.IADD R19, R19, 0x1, -R0 ;  /* 0x000000011313b824 */ /* 0x000fc400078e0a00 */
[----:B------:R-:W-:-:S03]  /*11bf0*/  IMAD.HI.U32 R18, R3, R11, RZ ;  /* 0x0000000b03127227 */ /* 0x000fc600078e00ff */
[C---:B------:R-:W-:Y:S01]  /*11c00*/  ISETP.GT.U32.AND P3, PT, R0.reuse, R19, PT ;  /* 0x000000130000720c */ /* 0x040fe20003f64070 */
[----:B------:R-:W-:Y:S01]  /*11c10*/  IMAD R16, R0, R4, R16 ;  /* 0x0000000400107224 */ /* 0x000fe200078e0210 */
[----:B------:R-:W-:Y:S01]  /*11c20*/  IADD3 R18, -R18, RZ, RZ ;  /* 0x000000ff12127210 */ /* 0x000fe20007ffe1ff */
[----:B------:R-:W-:-:S04]  /*11c30*/  IMAD.HI.U32 R4, R3, R24, RZ ;  /* 0x0000001803047227 */ /* 0x000fc800078e00ff */
[----:B-1----:R-:W-:Y:S01]  /*11c40*/  IMAD.MOV.U32 R10, RZ, RZ, R5 ;  /* 0x000000ffff0a7224 */ /* 0x002fe200078e0005 */
[----:B------:R-:W-:Y:S01]  /*11c50*/  IADD3 R5, R6, 0x170, RZ ;  /* 0x0000017006057810 */ /* 0x000fe20007ffe0ff */
[----:B------:R-:W-:Y:S02]  /*11c60*/  @!P4 IMAD.IADD R26, R26, 0x1, -R0 ;  /* 0x000000011a1ac824 */ /* 0x000fe400078e0a00 */
[----:B------:R-:W-:Y:S01]  /*11c70*/  IMAD.MOV R4, RZ, RZ, -R4 ;  /* 0x000000ffff047224 */ /* 0x000fe200078e0a04 */
[----:B------:R-:W-:Y:S01]  /*11c80*/  @!P5 IADD3 R10, -R10, RZ, RZ ;  /* 0x000000ff0a0ad210 */ /* 0x000fe20007ffe1ff */
[C---:B------:R-:W-:Y:S01]  /*11c90*/  IMAD R11, R0.reuse, R18, R11 ;  /* 0x00000012000b7224 */ /* 0x040fe200078e020b */
[C---:B------:R-:W-:Y:S01]  /*11ca0*/  ISETP.GT.U32.AND P5, PT, R0.reuse, R17, PT ;  /* 0x000000110000720c */ /* 0x040fe20003fa4070 */
[C---:B------:R-:W-:Y:S01]  /*11cb0*/  IMAD R24, R0.reuse, R4, R24 ;  /* 0x0000000400187224 */ /* 0x040fe200078e0218 */
[C---:B------:R-:W-:Y:S01]  /*11cc0*/  ISETP.GT.U32.AND P4, PT, R0.reuse, R26, PT ;  /* 0x0000001a0000720c */ /* 0x040fe20003f84070 */
[----:B------:R-:W-:Y:S01]  /*11cd0*/  @!P3 IMAD.IADD R19, R19, 0x1, -R0 ;  /* 0x000000011313b824 */ /* 0x000fe200078e0a00 */
[----:B------:R-:W-:Y:S01]  /*11ce0*/  ISETP.GT.U32.AND P3, PT, R0, R11, PT ;  /* 0x0000000b0000720c */ /* 0x000fe20003f64070 */
[----:B------:R1:W-:Y:S01]  /*11cf0*/  STL [R1+0x374], R10 ;  /* 0x0003740a01007387 */ /* 0x0003e20000100800 */
[----:B------:R-:W-:Y:S01]  /*11d00*/  IABS R23, R5 ;  /* 0x0000000500177213 */ /* 0x000fe20000000000 */
[----:B------:R-:W-:Y:S01]  /*11d10*/  IMAD.HI.U32 R20, R3, R21, RZ ;  /* 0x0000001503147227 */ /* 0x000fe200078e00ff */
[----:B------:R-:W-:-:S03]  /*11d20*/  IADD3 R4, R6, 0x171, RZ ;  /* 0x0000017106047810 */ /* 0x000fc60007ffe0ff */
[----:B------:R-:W-:Y:S01]  /*11d30*/  IMAD.HI.U32 R18, R3, R23, RZ ;  /* 0x0000001703127227 */ /* 0x000fe200078e00ff */
[----:B------:R-:W-:-:S03]  /*11d40*/  IADD3 R20, -R20, RZ, RZ ;  /* 0x000000ff14147210 */ /* 0x000fc60007ffe1ff */
[--C-:B------:R-:W-:Y:S02]  /*11d50*/  @!P5 IMAD.IADD R17, R17, 0x1, -R0.reuse ;  /* 0x000000011111d824 */ /* 0x100fe400078e0a00 */
[--C-:B------:R-:W-:Y:S01]  /*11d60*/  @!P4 IMAD.IADD R26, R26, 0x1, -R0.reuse ;  /* 0x000000011a1ac824 */ /* 0x100fe200078e0a00 */
[C---:B------:R-:W-:Y:S01]  /*11d70*/  ISETP.GT.U32.AND P4, PT, R0.reuse, R16, PT ;  /* 0x000000100000720c */ /* 0x040fe20003f84070 */
[----:B------:R-:W-:Y:S01]  /*11d80*/  @!P3 IMAD.IADD R11, R11, 0x1, -R0 ;  /* 0x000000010b0bb824 */ /* 0x000fe200078e0a00 */
[----:B------:R-:W-:Y:S01]  /*11d90*/  ISETP.GT.U32.AND P5, PT, R0, R17, PT ;  /* 0x000000110000720c */ /* 0x000fe20003fa4070 */
[----:B-1----:R-:W-:Y:S01]  /*11da0*/  IMAD.MOV.U32 R10, RZ, RZ, R26 ;  /* 0x000000ffff0a7224 */ /* 0x002fe200078e001a */
[----:B------:R-:W-:Y:S01]  /*11db0*/  ISETP.GE.AND P3, PT, R22, RZ, PT ;  /* 0x000000ff1600720c */ /* 0x000fe20003f66270 */
[----:B------:R-:W-:Y:S02]  /*11dc0*/  IMAD.MOV R18, RZ, RZ, -R18 ;  /* 0x000000ffff127224 */ /* 0x000fe400078e0a12 */
[----:B------:R-:W-:-:S02]  /*11dd0*/  @!P0 IMAD.MOV R10, RZ, RZ, -R10 ;  /* 0x000000ffff0a8224 */ /* 0x000fc400078e0a0a */
[C---:B------:R-:W-:Y:S02]  /*11de0*/  IMAD R23, R0.reuse, R18, R23 ;  /* 0x0000001200177224 */ /* 0x040fe400078e0217 */
[----:B------:R-:W-:Y:S01]  /*11df0*/  IMAD R21, R0, R20, R21 ;  /* 0x0000001400157224 */ /* 0x000fe200078e0215 */
[----:B------:R1:W-:Y:S01]  /*11e00*/  STL [R1+0x370], R10 ;  /* 0x0003700a01007387 */ /* 0x0003e20000100800 */
[----:B------:R-:W-:Y:S01]  /*11e10*/  @!P4 IMAD.IADD R16, R16, 0x1, -R0 ;  /* 0x000000011010c824 */ /* 0x000fe200078e0a00 */
[----:B------:R-:W-:Y:S02]  /*11e20*/  ISETP.GE.AND P4, PT, R25, RZ, PT ;  /* 0x000000ff1900720c */ /* 0x000fe40003f86270 */
[----:B------:R-:W-:Y:S02]  /*11e30*/  @!P5 IADD3 R17, R17, -R0, RZ ;  /* 0x800000001111d210 */ /* 0x000fe40007ffe0ff */
[C---:B------:R-:W-:Y:S02]  /*11e40*/  ISETP.GT.U32.AND P5, PT, R0.reuse, R24, PT ;  /* 0x000000180000720c */ /* 0x040fe40003fa4070 */
[----:B------:R-:W-:Y:S01]  /*11e50*/  IABS R25, R4 ;  /* 0x0000000400197213 */ /* 0x000fe20000000000 */
[----:B------:R-:W-:Y:S01]  /*11e60*/  IMAD.MOV.U32 R12, RZ, RZ, R17 ;  /* 0x000000ffff0c7224 */ /* 0x000fe200078e0011 */
[----:B------:R-:W-:Y:S01]  /*11e70*/  ISETP.GT.U32.AND P0, PT, R0, R16, PT ;  /* 0x000000100000720c */ /* 0x000fe20003f04070 */
[----:B-1----:R-:W-:Y:S01]  /*11e80*/  IMAD.MOV.U32 R10, RZ, RZ, R19 ;  /* 0x000000ffff0a7224 */ /* 0x002fe200078e0013 */
[----:B------:R-:W-:Y:S01]  /*11e90*/  MOV R22, R25 ;  /* 0x0000001900167202 */ /* 0x000fe20000000f00 */
[----:B------:R-:W-:Y:S01]  /*11ea0*/  @!P2 IMAD.MOV R12, RZ, RZ, -R12 ;  /* 0x000000ffff0ca224 */ /* 0x000fe200078e0a0c */
[----:B------:R-:W-:Y:S01]  /*11eb0*/  ISETP.GE.AND P2, PT, R15, RZ, PT ;  /* 0x000000ff0f00720c */ /* 0x000fe20003f46270 */
[----:B------:R-:W-:Y:S01]  /*11ec0*/  VIADD R15, R6, 0x173 ;  /* 0x00000173060f7836 */ /* 0x000fe20000000000 */
[----:B------:R-:W-:Y:S01]  /*11ed0*/  @!P1 IADD3 R10, -R10, RZ, RZ ;  /* 0x000000ff0a0a9210 */ /* 0x000fe20007ffe1ff */
[----:B------:R-:W-:Y:S01]  /*11ee0*/  IMAD.HI.U32 R18, R3, R22, RZ ;  /* 0x0000001603127227 */ /* 0x000fe200078e00ff */
[----:B------:R-:W-:-:S03]  /*11ef0*/  ISETP.GT.U32.AND P1, PT, R0, R11, PT ;  /* 0x0000000b0000720c */ /* 0x000fc60003f24070 */
[--C-:B------:R-:W-:Y:S01]  /*11f00*/  @!P5 IMAD.IADD R24, R24, 0x1, -R0.reuse ;  /* 0x000000011818d824 */ /* 0x100fe200078e0a00 */
[----:B------:R-:W-:Y:S01]  /*11f10*/  IADD3 R18, -R18, RZ, RZ ;  /* 0x000000ff12127210 */ /* 0x000fe20007ffe1ff */
[----:B------:R-:W-:Y:S01]  /*11f20*/  @!P0 IMAD.IADD R16, R16, 0x1, -R0 ;  /* 0x0000000110108824 */ /* 0x000fe200078e0a00 */
[----:B------:R1:W-:Y:S01]  /*11f30*/  STL [R1+0x36c], R10 ;  /* 0x00036c0a01007387 */ /* 0x0003e20000100800 */
[C---:B------:R-:W-:Y:S02]  /*11f40*/  ISETP.GT.U32.AND P0, PT, R0.reuse, R21, PT ;  /* 0x000000150000720c */ /* 0x040fe40003f04070 */
[C---:B------:R-:W-:Y:S01]  /*11f50*/  ISETP.GT.U32.AND P5, PT, R0.reuse, R24, PT ;  /* 0x000000180000720c */ /* 0x040fe20003fa4070 */
[----:B------:R-:W-:Y:S01]  /*11f60*/  IMAD R22, R0, R18, R22 ;  /* 0x0000001200167224 */ /* 0x000fe200078e0216 */
[----:B------:R-:W-:Y:S01]  /*11f70*/  IADD3 R18, R6, 0x172, RZ ;  /* 0x0000017206127810 */ /* 0x000fe20007ffe0ff */
[----:B------:R-:W-:Y:S01]  /*11f80*/  STL [R1+0x368], R12 ;  /* 0x0003680c01007387 */ /* 0x000fe20000100800 */
[----:B------:R-:W-:Y:S01]  /*11f90*/  @!P1 IMAD.IADD R11, R11, 0x1, -R0 ;  /* 0x000000010b0b9824 */ /* 0x000fe200078e0a00 */
[----:B------:R-:W-:Y:S01]  /*11fa0*/  ISETP.GE.AND P1, PT, R5, RZ, PT ;  /* 0x000000ff0500720c */ /* 0x000fe20003f26270 */
[----:B-1----:R-:W-:Y:S01]  /*11fb0*/  IMAD.MOV.U32 R10, RZ, RZ, R16 ;  /* 0x000000ffff0a7224 */ /* 0x002fe200078e0010 */
[----:B------:R-:W-:-:S02]  /*11fc0*/  IABS R16, R18 ;  /* 0x0000001200107213 */ /* 0x000fc40000000000 */
[----:B------:R-:W-:Y:S01]  /*11fd0*/  IABS R5, R15 ;  /* 0x0000000f00057213 */ /* 0x000fe20000000000 */
[----:B------:R-:W-:Y:S01]  /*11fe0*/  @!P6 IMAD.MOV R10, RZ, RZ, -R10 ;  /* 0x000000ffff0ae224 */ /* 0x000fe200078e0a0a */
[----:B------:R-:W-:Y:S01]  /*11ff0*/  ISETP.GT.U32.AND P6, PT, R0, R23, PT ;  /* 0x000000170000720c */ /* 0x000fe20003fc4070 */
[----:B------:R-:W-:Y:S01]  /*12000*/  @!P0 IMAD.IADD R21, R21, 0x1, -R0 ;  /* 0x0000000115158824 */ /* 0x000fe200078e0a00 */
[----:B------:R-:W-:Y:S01]  /*12010*/  @!P5 IADD3 R24, R24, -R0, RZ ;  /* 0x800000001818d210 */ /* 0x000fe20007ffe0ff */
[C---:B------:R-:W-:Y:S01]  /*12020*/  IMAD.HI.U32 R17, R3.reuse, R16, RZ ;  /* 0x0000001003117227 */ /* 0x040fe200078e00ff */
[----:B------:R-:W-:Y:S01]  /*12030*/  ISETP.GT.U32.AND P5, PT, R0, R22, PT ;  /* 0x000000160000720c */ /* 0x000fe20003fa4070 */
[----:B------:R1:W-:Y:S01]  /*12040*/  STL [R1+0x364], R10 ;  /* 0x0003640a01007387 */ /* 0x0003e20000100800 */
[----:B------:R-:W-:Y:S01]  /*12050*/  ISETP.GE.AND P0, PT, R4, RZ, PT ;  /* 0x000000ff0400720c */ /* 0x000fe20003f06270 */
[----:B------:R-:W-:Y:S01]  /*12060*/  IMAD.HI.U32 R19, R3, R5, RZ ;  /* 0x0000000503137227 */ /* 0x000fe200078e00ff */
[----:B------:R-:W-:-:S02]  /*12070*/  IADD3 R17, -R17, RZ, RZ ;  /* 0x000000ff11117210 */ /* 0x000fc40007ffe1ff */
[----:B------:R-:W-:Y:S01]  /*12080*/  IADD3 R4, R6, 0x174, RZ ;  /* 0x0000017406047810 */ /* 0x000fe20007ffe0ff */
[----:B------:R-:W-:Y:S02]  /*12090*/  IMAD.MOV R19, RZ, RZ, -R19 ;  /* 0x000000ffff137224 */ /* 0x000fe400078e0a13 */
[--C-:B------:R-:W-:Y:S01]  /*120a0*/  @!P6 IMAD.IADD R23, R23, 0x1, -R0.reuse ;  /* 0x000000011717e824 */ /* 0x100fe200078e0a00 */
[----:B------:R-:W-:Y:S01]  /*120b0*/  ISETP.GT.U32.AND P6, PT, R0, R21, PT ;  /* 0x000000150000720c */ /* 0x000fe20003fc4070 */
[----:B-1----:R-:W-:Y:S01]  /*120c0*/  IMAD.MOV.U32 R10, RZ, RZ, R11 ;  /* 0x000000ffff0a7224 */ /* 0x002fe200078e000b */
[----:B------:R-:W-:Y:S01]  /*120d0*/  IADD3 R11, R6, 0x175, RZ ;  /* 0x00000175060b7810 */ /* 0x000fe20007ffe0ff */
[----:B------:R-:W-:Y:S01]  /*120e0*/  @!P5 IMAD.IADD R22, R22, 0x1, -R0 ;  /* 0x000000011616d824 */ /* 0x000fe200078e0a00 */
[C---:B------:R-:W-:Y:S01]  /*120f0*/  ISETP.GT.U32.AND P5, PT, R0.reuse, R23, PT ;  /* 0x000000170000720c */ /* 0x040fe20003fa4070 */
[----:B------:R-:W-:Y:S01]  /*12100*/  @!P4 IMAD.MOV R10, RZ, RZ, -R10 ;  /* 0x000000ffff0ac224 */ /* 0x000fe200078e0a0a */
[----:B------:R-:W-:Y:S01]  /*12110*/  IABS R27, R11 ;  /* 0x0000000b001b7213 */ /* 0x000fe20000000000 */
[C---:B------:R-:W-:Y:S01]  /*12120*/  IMAD R16, R0.reuse, R17, R16 ;  /* 0x0000001100107224 */ /* 0x040fe200078e0210 */
[C---:B------:R-:W-:Y:S01]  /*12130*/  ISETP.GT.U32.AND P4, PT, R0.reuse, R22, PT ;  /* 0x000000160000720c */ /* 0x040fe20003f84070 */
[C---:B------:R-:W-:Y:S01]  /*12140*/  IMAD R5, R0.reuse, R19, R5 ;  /* 0x0000001300057224 */ /* 0x040fe200078e0205 */
[----:B------:R-:W-:Y:S01]  /*12150*/  IABS R17, R4 ;  /* 0x0000000400117213 */ /* 0x000fe20000000000 */
[----:B------:R-:W-:Y:S01]  /*12160*/  IMAD.MOV.U32 R12, RZ, RZ, R24 ;  /* 0x000000ffff0c7224 */ /* 0x000fe200078e0018 */
[----:B------:R1:W-:Y:S01]  /*12170*/  STL [R1+0x360], R10 ;  /* 0x0003600a01007387 */ /* 0x0003e20000100800 */
[----:B------:R-:W-:Y:S01]  /*12180*/  @!P6 IMAD.IADD R21, R21, 0x1, -R0 ;  /* 0x000000011515e824 */ /* 0x000fe200078e0a00 */
[----:B------:R-:W-:Y:S01]  /*12190*/  ISETP.GT.U32.AND P6, PT, R0, R16, PT ;  /* 0x000000100000720c */ /* 0x000fe20003fc4070 */
[----:B------:R-:W-:-:S02]  /*121a0*/  IMAD.HI.U32 R20, R3, R17, RZ ;  /* 0x0000001103147227 */ /* 0x000fc400078e00ff */
[----:B------:R-:W-:Y:S02]  /*121b0*/  @!P5 IADD3 R23, R23, -R0, RZ ;  /* 0x800000001717d210 */ /* 0x000fe40007ffe0ff */
[----:B------:R-:W-:Y:S01]  /*121c0*/  IMAD.HI.U32 R19, R3, R27, RZ ;  /* 0x0000001b03137227 */ /* 0x000fe200078e00ff */
[----:B------:R-:W-:Y:S02]  /*121d0*/  ISETP.GE.AND P5, PT, R18, RZ, PT ;  /* 0x000000ff1200720c */ /* 0x000fe40003fa6270 */
[----:B------:R-:W-:Y:S01]  /*121e0*/  IADD3 R20, -R20, RZ, RZ ;  /* 0x000000ff14147210 */ /* 0x000fe20007ffe1ff */
[----:B------:R-:W-:Y:S01]  /*121f0*/  @!P4 IMAD.IADD R22, R22, 0x1, -R0 ;  /* 0x000000011616c824 */ /* 0x000fe200078e0a00 */
[----:B------:R-:W-:Y:S01]  /*12200*/  ISETP.GT.U32.AND P4, PT, R0, R5, PT ;  /* 0x000000050000720c */ /* 0x000fe20003f84070 */
[----:B------:R-:W-:Y:S01]  /*12210*/  @!P3 IMAD.MOV R12, RZ, RZ, -R12 ;  /* 0x000000ffff0cb224 */ /* 0x000fe200078e0a0c */
[----:B-1----:R-:W-:Y:S01]  /*12220*/  MOV R10, R21 ;  /* 0x00000015000a7202 */ /* 0x002fe20000000f00 */
[----:B------:R-:W-:Y:S01]  /*12230*/  @!P6 IMAD.IADD R16, R16, 0x1, -R0 ;  /* 0x000000011010e824 */ /* 0x000fe200078e0a00 */
[----:B------:R-:W-:Y:S01]  /*12240*/  ISETP.GE.AND P6, PT, R15, RZ, PT ;  /* 0x000000ff0f00720c */ /* 0x000fe20003fc6270 */
[C---:B------:R-:W-:Y:S01]  /*12250*/  VIADD R18, R6.reuse, 0x176 ;  /* 0x0000017606127836 */ /* 0x040fe20000000000 */
[----:B------:R-:W-:Y:S01]  /*12260*/  IADD3 R15, R6, 0x177, RZ ;  /* 0x00000177060f7810 */ /* 0x000fe20007ffe0ff */
[----:B------:R-:W-:Y:S01]  /*12270*/  IMAD.MOV R19, RZ, RZ, -R19 ;  /* 0x000000ffff137224 */ /* 0x000fe200078e0a13 */
[C---:B------:R-:W-:Y:S01]  /*12280*/  ISETP.GT.U32.AND P3, PT, R0.reuse, R16, PT ;  /* 0x000000100000720c */ /* 0x040fe20003f64070 */
[C---:B------:R-:W-:Y:S01]  /*12290*/  IMAD R17, R0.reuse, R20, R17 ;  /* 0x0000001400117224 */ /* 0x040fe200078e0211 */
[----:B------:R-:W-:Y:S01]  /*122a0*/  IABS R20, R18 ;  /* 0x0000001200147213 */ /* 0x000fe20000000000 */
[----:B------:R-:W-:Y:S01]  /*122b0*/  @!P2 IMAD.MOV R10, RZ, RZ, -R10 ;  /* 0x000000ffff0aa224 */ /* 0x000fe200078e0a0a */
[----:B------:R1:W-:Y:S01]  /*122c0*/  STL [R1+0x35c], R12 ;  /* 0x00035c0c01007387 */ /* 0x0003e20000100800 */
[----:B------:R-:W-:Y:S01]  /*122d0*/  @!P4 IMAD.IADD R5, R5, 0x1, -R0 ;  /* 0x000000010505c824 */ /* 0x000fe200078e0a00 */
[C---:B------:R-:W-:Y:S01]  /*122e0*/  ISETP.GT.U32.AND P2, PT, R0.reuse, R17, PT ;  /* 0x000000110000720c */ /* 0x040fe20003f44070 */
[C---:B------:R-:W-:Y:S01]  /*122f0*/  IMAD R27, R0.reuse, R19, R27 ;  /* 0x00000013001b7224 */ /* 0x040fe200078e021b */
[----:B------:R-:W-:Y:S01]  /*12300*/  IABS R19, R15 ;  /* 0x0000000f00137213 */ /* 0x000fe20000000000 */
[----:B------:R2:W-:Y:S01]  /*12310*/  STL [R1+0x358], R10 ;  /* 0x0003580a01007387 */ /* 0x0005e20000100800 */
[----:B------:R-:W-:Y:S01]  /*12320*/  ISETP.GT.U32.AND P4, PT, R0, R5, PT ;  /* 0x000000050000720c */ /* 0x000fe20003f84070 */
[----:B------:R-:W-:Y:S01]  /*12330*/  IMAD.HI.U32 R21, R3, R20, RZ ;  /* 0x0000001403157227 */ /* 0x000fe200078e00ff */
[----:B-1----:R-:W-:-:S03]  /*12340*/  MOV R12, R23 ;  /* 0x00000017000c7202 */ /* 0x002fc60000000f00 */
[----:B------:R-:W-:Y:S01]  /*12350*/  @!P3 IMAD.IADD R16, R16, 0x1, -R0 ;  /* 0x000000011010b824 */ /* 0x000fe200078e0a00 */
[----:B------:R-:W-:Y:S01]  /*12360*/  ISETP.GE.AND P3, PT, R11, RZ, PT ;  /* 0x000000ff0b00720c */ /* 0x000fe20003f66270 */
[----:B------:R-:W-:Y:S02]  /*12370*/  IMAD.MOV R21, RZ, RZ, -R21 ;  /* 0x000000ffff157224 */ /* 0x000fe400078e0a15 */
[----:B--2---:R-:W-:Y:S02]  /*12380*/  IMAD.MOV.U32 R10, RZ, RZ, R22 ;  /* 0x000000ffff0a7224 */ /* 0x004fe400078e0016 */
[----:B------:R-:W-:Y:S01]  /*12390*/  @!P1 IMAD.MOV R12, RZ, RZ, -R12 ;  /* 0x000000ffff0c9224 */ /* 0x000fe200078e0a0c */
[----:B------:R-:W-:Y:S01]  /*123a0*/  ISETP.GT.U32.AND P1, PT, R0, R27, PT ;  /* 0x0000001b0000720c */ /* 0x000fe20003f24070 */
[----:B------:R-:W-:Y:S01]  /*123b0*/  IMAD.HI.U32 R22, R3, R19, RZ ;  /* 0x0000001303167227 */ /* 0x000fe200078e00ff */
[----:B------:R-:W-:Y:S02]  /*123c0*/  @!P0 IADD3 R10, -R10, RZ, RZ ;  /* 0x000000ff0a0a8210 */ /* 0x000fe40007ffe1ff */
[----:B------:R1:W-:Y:S01]  /*123d0*/  STL [R1+0x354], R12 ;  /* 0x0003540c01007387 */ /* 0x0003e20000100800 */
[--C-:B------:R-:W-:Y:S01]  /*123e0*/  @!P4 IMAD.IADD R5, R5, 0x1, -R0.reuse ;  /* 0x000000010505c824 */ /* 0x100fe200078e0a00 */
[----:B------:R-:W-:Y:S01]  /*123f0*/  IADD3 R22, -R22, RZ, RZ ;  /* 0x000000ff16167210 */ /* 0x000fe20007ffe1ff */
[----:B------:R-:W-:Y:S01]  /*12400*/  @!P2 IMAD.IADD R17, R17, 0x1, -R0 ;  /* 0x000000011111a824 */ /* 0x000fe200078e0a00 */
[----:B------:R-:W-:Y:S01]  /*12410*/  ISETP.GE.AND P4, PT, R18, RZ, PT ;  /* 0x000000ff1200720c */ /* 0x000fe20003f86270 */
[C---:B------:R-:W-:Y:S01]  /*12420*/  IMAD R18, R0.reuse, R21, R20 ;  /* 0x0000001500127224 */ /* 0x040fe200078e0214 */
[----:B------:R2:W-:Y:S01]  /*12430*/  STL [R1+0x350], R10 ;  /* 0x0003500a01007387 */ /* 0x0005e20000100800 */
[----:B------:R-:W-:Y:S01]  /*12440*/  IMAD R19, R0, R22, R19 ;  /* 0x0000001600137224 */ /* 0x000fe200078e0213 */
[----:B------:R-:W-:Y:S01]  /*12450*/  ISETP.GE.AND P0, PT, R4, RZ, PT ;  /* 0x000000ff0400720c */ /* 0x000fe20003f06270 */
[----:B------:R-:W-:Y:S01]  /*12460*/  @!P1 IMAD.IADD R27, R27, 0x1, -R0 ;  /* 0x000000011b1b9824 */ /* 0x000fe200078e0a00 */
[----:B-1----:R-:W-:Y:S01]  /*12470*/  MOV R12, R16 ;  /* 0x00000010000c7202 */ /* 0x002fe20000000f00 */
[C---:B------:R-:W-:Y:S01]  /*12480*/  VIADD R11, R6.reuse, 0x179 ;  /* 0x00000179060b7836 */ /* 0x040fe20000000000 */
[----:B------:R-:W-:-:S02]  /*12490*/  IADD3 R4, R6, 0x178, RZ ;  /* 0x0000017806047810 */ /* 0x000fc40007ffe0ff */
[C---:B------:R-:W-:Y:S01]  /*124a0*/  ISETP.GT.U32.AND P1, PT, R0.reuse, R27, PT ;  /* 0x0000001b0000720c */ /* 0x040fe20003f24070 */
[----:B------:R-:W-:Y:S01]  /*124b0*/  @!P5 IMAD.MOV R12, RZ, RZ, -R12 ;  /* 0x000000ffff0cd224 */ /* 0x000fe200078e0a0c */
[C---:B------:R-:W-:Y:S01]  /*124c0*/  ISETP.GT.U32.AND P5, PT, R0.reuse, R18, PT ;  /* 0x000000120000720c */ /* 0x040fe20003fa4070 */
[----:B--2---:R-:W-:Y:S01]  /*124d0*/  IMAD.MOV.U32 R10, RZ, RZ, R5 ;  /* 0x000000ffff0a7224 */ /* 0x004fe200078e0005 */
[----:B------:R-:W-:Y:S02]  /*124e0*/  IABS R20, R4 ;  /* 0x0000000400147213 */ /* 0x000fe40000000000 */
[----:B------:R-:W-:Y:S01]  /*124f0*/  ISETP.GT.U32.AND P2, PT, R0, R17, PT ;  /* 0x000000110000720c */ /* 0x000fe20003f44070 */
[----:B------:R-:W-:Y:S01]  /*12500*/  STL [R1+0x34c], R12 ;  /* 0x00034c0c01007387 */ /* 0x000fe20000100800 */
[----:B------:R-:W-:Y:S01]  /*12510*/  @!P6 IADD3 R10, -R10, RZ, RZ ;  /* 0x000000ff0a0ae210 */ /* 0x000fe20007ffe1ff */
[----:B------:R-:W-:Y:S01]  /*12520*/  IMAD.HI.U32 R16, R3, R20, RZ ;  /* 0x0000001403107227 */ /* 0x000fe200078e00ff */
[----:B------:R-:W-:-:S02]  /*12530*/  ISETP.GT.U32.AND P6, PT, R0, R19, PT ;  /* 0x000000130000720c */ /* 0x000fc40003fc4070 */
[----:B------:R-:W-:Y:S01]  /*12540*/  IABS R5, R11 ;  /* 0x0000000b00057213 */ /* 0x000fe20000000000 */
[----:B------:R-:W-:Y:S01]  /*12550*/  IMAD.MOV R16, RZ, RZ, -R16 ;  /* 0x000000ffff107224 */ /* 0x000fe200078e0a10 */
[----:B------:R-:W-:Y:S01]  /*12560*/  @!P1 IADD3 R27, R27, -R0, RZ ;  /* 0x800000001b1b9210 */ /* 0x000fe20007ffe0ff */
[----:B------:R-:W-:Y:S01]  /*12570*/  @!P5 IMAD.IADD R18, R18, 0x1, -R0 ;  /* 0x000000011212d824 */ /* 0x000fe200078e0a00 */
[----:B------:R-:W-:Y:S01]  /*12580*/  ISETP.GE.AND P1, PT, R4, RZ, PT ;  /* 0x000000ff0400720c */ /* 0x000fe20003f26270 */
[----:B------:R-:W-:Y:S01]  /*12590*/  IMAD.HI.U32 R4, R3, R5, RZ ;  /* 0x0000000503047227 */ /* 0x000fe200078e00ff */
[----:B------:R1:W-:Y:S02]  /*125a0*/  STL [R1+0x348], R10 ;  /* 0x0003480a01007387 */ /* 0x0003e40000100800 */
[----:B------:R-:W-:Y:S01]  /*125b0*/  ISETP.GT.U32.AND P5, PT, R0, R18, PT ;  /* 0x000000120000720c */ /* 0x000fe20003fa4070 */
[----:B------:R-:W-:Y:S02]  /*125c0*/  IMAD.MOV R4, RZ, RZ, -R4 ;  /* 0x000000ffff047224 */ /* 0x000fe400078e0a04 */
[----:B------:R-:W-:-:S02]  /*125d0*/  @!P6 IMAD.IADD R19, R19, 0x1, -R0 ;  /* 0x000000011313e824 */ /* 0x000fc400078e0a00 */
[C---:B------:R-:W-:Y:S02]  /*125e0*/  IMAD R20, R0.reuse, R16, R20 ;  /* 0x0000001000147224 */ /* 0x040fe400078e0214 */
[--C-:B------:R-:W-:Y:S01]  /*125f0*/  @!P2 IMAD.IADD R17, R17, 0x1, -R0.reuse ;  /* 0x000000011111a824 */ /* 0x100fe200078e0a00 */
[C---:B------:R-:W-:Y:S01]  /*12600*/  ISETP.GT.U32.AND P6, PT, R0.reuse, R19, PT ;  /* 0x000000130000720c */ /* 0x040fe20003fc4070 */
[----:B------:R-:W-:Y:S01]  /*12610*/  IMAD R5, R0, R4, R5 ;  /* 0x0000000400057224 */ /* 0x000fe200078e0205 */
[----:B------:R-:W-:Y:S01]  /*12620*/  ISETP.GE.AND P2, PT, R15, RZ, PT ;  /* 0x000000ff0f00720c */ /* 0x000fe20003f46270 */
[----:B------:R-:W-:Y:S01]  /*12630*/  VIADD R15, R6, 0x17a ;  /* 0x0000017a060f7836 */ /* 0x000fe20000000000 */
[----:B-1----:R-:W-:Y:S01]  /*12640*/  MOV R10, R17 ;  /* 0x00000011000a7202 */ /* 0x002fe20000000f00 */
[----:B------:R-:W-:Y:S01]  /*12650*/  @!P5 IMAD.IADD R18, R18, 0x1, -R0 ;  /* 0x000000011212d824 */ /* 0x000fe200078e0a00 */
[----:B------:R-:W-:Y:S01]  /*12660*/  ISETP.GT.U32.AND P5, PT, R0, R20, PT ;  /* 0x000000140000720c */ /* 0x000fe20003fa4070 */
[----:B------:R-:W-:Y:S01]  /*12670*/  VIADD R16, R6, 0x17b ;  /* 0x0000017b06107836 */ /* 0x000fe20000000000 */
[----:B------:R-:W-:Y:S01]  /*12680*/  @!P0 IADD3 R10, -R10, RZ, RZ ;  /* 0x000000ff0a0a8210 */ /* 0x000fe20007ffe1ff */
[----:B------:R-:W-:Y:S01]  /*12690*/  VIADD R17, R6, 0x17c ;  /* 0x0000017c06117836 */ /* 0x000fe20000000000 */
[----:B------:R-:W-:-:S02]  /*126a0*/  IABS R21, R15 ;  /* 0x0000000f00157213 */ /* 0x000fc40000000000 */
[----:B------:R-:W-:Y:S01]  /*126b0*/  IABS R24, R16 ;  /* 0x0000001000187213 */ /* 0x000fe20000000000 */
[----:B------:R1:W-:Y:S01]  /*126c0*/  STL [R1+0x344], R10 ;  /* 0x0003440a01007387 */ /* 0x0003e20000100800 */
[----:B------:R-:W-:Y:S01]  /*126d0*/  @!P6 IADD3 R19, R19, -R0, RZ ;  /* 0x800000001313e210 */ /* 0x000fe20007ffe0ff */
[----:B------:R-:W-:Y:S01]  /*126e0*/  IMAD.HI.U32 R4, R3, R21, RZ ;  /* 0x0000001503047227 */ /* 0x000fe200078e00ff */
[----:B------:R-:W-:Y:S02]  /*126f0*/  ISETP.GT.U32.AND P6, PT, R0, R5, PT ;  /* 0x000000050000720c */ /* 0x000fe40003fc4070 */
[----:B------:R-:W-:Y:S01]  /*12700*/  ISETP.GE.AND P0, PT, R11, RZ, PT ;  /* 0x000000ff0b00720c */ /* 0x000fe20003f06270 */
[----:B------:R-:W-:Y:S01]  /*12710*/  @!P5 IMAD.IADD R20, R20, 0x1, -R0 ;  /* 0x000000011414d824 */ /* 0x000fe200078e0a00 */
[----:B------:R-:W-:Y:S01]  /*12720*/  IADD3 R11, R6, 0x17d, RZ ;  /* 0x0000017d060b7810 */ /* 0x000fe20007ffe0ff */
[----:B------:R-:W-:Y:S01]  /*12730*/  IMAD.HI.U32 R26, R3, R24, RZ ;  /* 0x00000018031a7227 */ /* 0x000fe200078e00ff */
[----:B------:R-:W-:-:S02]  /*12740*/  IABS R25, R17 ;  /* 0x0000001100197213 */ /* 0x000fc40000000000 */
[----:B-1----:R-:W-:Y:S01]  /*12750*/  MOV R10, R27 ;  /* 0x0000001b000a7202 */ /* 0x002fe20000000f00 */
[----:B------:R-:W-:Y:S01]  /*12760*/  IMAD.MOV R4, RZ, RZ, -R4 ;  /* 0x000000ffff047224 */ /* 0x000fe200078e0a04 */
[----:B------:R-:W-:Y:S01]  /*12770*/  IABS R22, R11 ;  /* 0x0000000b00167213 */ /* 0x000fe20000000000 */
[----:B------:R-:W-:Y:S01]  /*12780*/  IMAD.MOV R26, RZ, RZ, -R26 ;  /* 0x000000ffff1a7224 */ /* 0x000fe200078e0a1a */
[----:B------:R-:W-:Y:S01]  /*12790*/  MOV R12, R19 ;  /* 0x00000013000c7202 */ /* 0x000fe20000000f00 */
[----:B------:R-:W-:Y:S01]  /*127a0*/  @!P3 IMAD.MOV R10, RZ, RZ, -R10 ;  /* 0x000000ffff0ab224 */ /* 0x000fe200078e0a0a */
[----:B------:R-:W-:Y:S01]  /*127b0*/  @!P6 IADD3 R5, R5, -R0, RZ ;  /* 0x800000000505e210 */ /* 0x000fe20007ffe0ff */
[C---:B------:R-:W-:Y:S01]  /*127c0*/  IMAD R21, R0.reuse, R4, R21 ;  /* 0x0000000400157224 */ /* 0x040fe200078e0215 */
[----:B------:R-:W-:Y:S01]  /*127d0*/  ISETP.GT.U32.AND P6, PT, R0, R20, PT ;  /* 0x000000140000720c */ /* 0x000fe20003fc4070 */
[----:B------:R-:W-:Y:S01]  /*127e0*/  IMAD.HI.U32 R23, R3, R25, RZ ;  /* 0x0000001903177227 */ /* 0x000fe200078e00ff */
[----:B------:R1:W-:Y:S01]  /*127f0*/  STL [R1+0x338], R10 ;  /* 0x0003380a01007387 */ /* 0x0003e20000100800 */
[----:B------:R-:W-:-:S02]  /*12800*/  ISETP.GE.AND P3, PT, R15, RZ, PT ;  /* 0x000000ff0f00720c */ /* 0x000fc40003f66270 */
[C---:B------:R-:W-:Y:S01]  /*12810*/  IMAD R24, R0.reuse, R26, R24 ;  /* 0x0000001a00187224 */ /* 0x040fe200078e0218 */
[----:B------:R-:W-:Y:S01]  /*12820*/  ISETP.GT.U32.AND P5, PT, R0, R21, PT ;  /* 0x000000150000720c */ /* 0x000fe20003fa4070 */
[----:B------:R-:W-:Y:S02]  /*12830*/  IMAD.MOV R23, RZ, RZ, -R23 ;  /* 0x000000ffff177224 */ /* 0x000fe400078e0a17 */
[----:B------:R-:W-:Y:S02]  /*12840*/  VIADD R4, R6, 0x17e ;  /* 0x0000017e06047836 */ /* 0x000fe40000000000 */
[----:B------:R-:W-:Y:S01]  /*12850*/  IMAD R25, R0, R23, R25 ;  /* 0x0000001700197224 */ /* 0x000fe200078e0219 */
[----:B------:R-:W-:Y:S01]  /*12860*/  IADD3 R23, R6, 0x17f, RZ ;  /* 0x0000017f06177810 */ /* 0x000fe20007ffe0ff */
[----:B-1----:R-:W-:Y:S01]  /*12870*/  IMAD.MOV.U32 R10, RZ, RZ, R18 ;  /* 0x000000ffff0a7224 */ /* 0x002fe200078e0012 */
[----:B------:R-:W-:Y:S01]  /*12880*/  IABS R15, R4 ;  /* 0x00000004000f7213 */ /* 0x000fe20000000000 */
[----:B------:R-:W-:-:S04]  /*12890*/  IMAD.HI.U32 R18, R3, R22, RZ ;  /* 0x0000001603127227 */ /* 0x000fc800078e00ff */
[----:B------:R-:W-:Y:S01]  /*128a0*/  @!P4 IMAD.MOV R10, RZ, RZ, -R10 ;  /* 0x000000ffff0ac224 */ /* 0x000fe200078e0a0a */
[----:B------:R-:W-:Y:S01]  /*128b0*/  ISETP.GT.U32.AND P4, PT, R0, R5, PT ;  /* 0x000000050000720c */ /* 0x000fe20003f84070 */
[----:B------:R-:W-:Y:S01]  /*128c0*/  @!P6 IMAD.IADD R20, R20, 0x1, -R0 ;  /* 0x000000011414e824 */ /* 0x000fe200078e0a00 */
[----:B------:R-:W-:Y:S01]  /*128d0*/  ISETP.GT.U32.AND P6, PT, R0, R24, PT ;  /* 0x000000180000720c */ /* 0x000fe20003fc4070 */
[----:B------:R-:W-:Y:S01]  /*128e0*/  @!P2 IMAD.MOV R12, RZ, RZ, -R12 ;  /* 0x000000ffff0ca224 */ /* 0x000fe200078e0a0c */
[----:B------:R1:W-:Y:S01]  /*128f0*/  STL [R1+0x334], R10 ;  /* 0x0003340a01007387 */ /* 0x0003e20000100800 */
[----:B------:R-:W-:Y:S01]  /*12900*/  IADD3 R18, -R18, RZ, RZ ;  /* 0x000000ff12127210 */ /* 0x000fe20007ffe1ff */
[----:B------:R-:W-:Y:S01]  /*12910*/  IMAD.HI.U32 R19, R3, R15, RZ ;  /* 0x0000000f03137227 */ /* 0x000fe200078e00ff */
[----:B------:R-:W-:Y:S01]  /*12920*/  @!P5 IADD3 R21, R21, -R0, RZ ;  /* 0x800000001515d210 */ /* 0x000fe20007ffe0ff */
[----:B------:R2:W-:Y:S01]  /*12930*/  STL [R1+0x330], R12 ;  /* 0x0003300c01007387 */ /* 0x0005e20000100800 */
[----:B------:R-:W-:Y:S01]  /*12940*/  ISETP.GE.AND P2, PT, R16, RZ, PT ;  /* 0x000000ff1000720c */ /* 0x000fe20003f46270 */
[C---:B------:R-:W-:Y:S01]  /*12950*/  IMAD R22, R0.reuse, R18, R22 ;  /* 0x0000001200167224 */ /* 0x040fe200078e0216 */
[----:B------:R-:W-:Y:S01]  /*12960*/  ISETP.GT.U32.AND P5, PT, R0, R21, PT ;  /* 0x000000150000720c */ /* 0x000fe20003fa4070 */
[----:B------:R-:W-:Y:S01]  /*12970*/  IMAD.MOV R19, RZ, RZ, -R19 ;  /* 0x000000ffff137224 */ /* 0x000fe200078e0a13 */
[----:B------:R-:W-:Y:S01]  /*12980*/  @!P4 IADD3 R5, R5, -R0, RZ ;  /* 0x800000000505c210 */ /* 0x000fe20007ffe0ff */
[----:B-1----:R-:W-:Y:S01]  /*12990*/  IMAD.MOV.U32 R10, RZ, RZ, R20 ;  /* 0x000000ffff0a7224 */ /* 0x002fe200078e0014 */
[----:B------:R-:W-:Y:S01]  /*129a0*/  IADD3 R18, R6, 0x181, RZ ;  /* 0x0000018106127810 */ /* 0x000fe20007ffe0ff */
[----:B------:R-:W-:Y:S01]  /*129b0*/  @!P6 IMAD.IADD R24, R24, 0x1, -R0 ;  /* 0x000000011818e824 */ /* 0x000fe200078e0a00 */
[C---:B------:R-:W-:Y:S01]  /*129c0*/  ISETP.GT.U32.AND P6, PT, R0.reuse, R22, PT ;  /* 0x000000160000720c */ /* 0x040fe20003fc4070 */
[----:B------:R-:W-:Y:S01]  /*129d0*/  @!P1 IMAD.MOV R10, RZ, RZ, -R10 ;  /* 0x000000ffff0a9224 */ /* 0x000fe200078e0a0a */
[----:B------:R-:W-:Y:S01]  /*129e0*/  ISETP.GT.U32.AND P1, PT, R0, R25, PT ;  /* 0x000000190000720c */ /* 0x000fe20003f24070 */
[----:B------:R-:W-:Y:S01]  /*129f0*/  VIADD R16, R6, 0x180 ;  /* 0x0000018006107836 */ /* 0x000fe20000000000 */
[----:B------:R-:W-:-:S02]  /*12a00*/  IABS R20, R18 ;  /* 0x0000001200147213 */ /* 0x000fc40000000000 */
[----:B------:R1:W-:Y:S01]  /*12a10*/  STL [R1+0x32c], R10 ;  /* 0x00032c0a01007387 */ /* 0x0003e20000100800 */
[--C-:B------:R-:W-:Y:S01]  /*12a20*/  @!P5 IMAD.IADD R21, R21, 0x1, -R0.reuse ;  /* 0x000000011515d824 */ /* 0x100fe200078e0a00 */
[----:B------:R-:W-:Y:S01]  /*12a30*/  ISETP.GE.AND P5, PT, R11, RZ, PT ;  /* 0x000000ff0b00720c */ /* 0x000fe20003fa6270 */
[----:B------:R-:W-:Y:S01]  /*12a40*/  IMAD R11, R0, R19, R15 ;  /* 0x00000013000b7224 */ /* 0x000fe200078e020f */
[----:B------:R-:W-:Y:S02]  /*12a50*/  IABS R26, R16 ;  /* 0x00000010001a7213 */ /* 0x000fe40000000000 */
[----:B------:R-:W-:Y:S01]  /*12a60*/  IADD3 R19, R6, 0x182, RZ ;  /* 0x0000018206137810 */ /* 0x000fe20007ffe0ff */
[--C-:B------:R-:W-:Y:S01]  /*12a70*/  @!P6 IMAD.IADD R22, R22, 0x1, -R0.reuse ;  /* 0x000000011616e824 */ /* 0x100fe200078e0a00 */
[----:B--2---:R-:W-:Y:S01]  /*12a80*/  MOV R12, R21 ;  /* 0x00000015000c7202 */ /* 0x004fe20000000f00 */
[----:B------:R-:W-:Y:S01]  /*12a90*/  @!P1 IMAD.IADD R25, R25, 0x1, -R0 ;  /* 0x0000000119199824 */ /* 0x000fe200078e0a00 */
[C---:B------:R-:W-:Y:S01]  /*12aa0*/  ISETP.GT.U32.AND P1, PT, R0.reuse, R24, PT ;  /* 0x000000180000720c */ /* 0x040fe20003f24070 */
[----:B-1----:R-:W-:Y:S01]  /*12ab0*/  IMAD.MOV.U32 R10, RZ, RZ, R5 ;  /* 0x000000ffff0a7224 */ /* 0x002fe200078e0005 */
[----:B------:R-:W-:Y:S01]  /*12ac0*/  IABS R5, R23 ;  /* 0x0000001700057213 */ /* 0x000fe20000000000 */
[----:B------:R-:W-:Y:S01]  /*12ad0*/  IMAD.HI.U32 R27, R3, R26, RZ ;  /* 0x0000001a031b7227 */ /* 0x000fe200078e00ff */
[----:B------:R-:W-:-:S02]  /*12ae0*/  ISETP.GT.U32.AND P6, PT, R0, R22, PT ;  /* 0x000000160000720c */ /* 0x000fc40003fc4070 */
[----:B------:R-:W-:Y:S01]  /*12af0*/  ISETP.GE.AND P4, PT, R17, RZ, PT ;  /* 0x000000ff1100720c */ /* 0x000fe20003f86270 */
[----:B------:R-:W-:Y:S01]  /*12b00*/  @!P0 IMAD.MOV R10, RZ, RZ, -R10 ;  /* 0x000000ffff0a8224 */ /* 0x000fe200078e0a0a */
[----:B------:R-:W-:Y:S01]  /*12b10*/  ISETP.GT.U32.AND P0, PT, R0, R25, PT ;  /* 0x000000190000720c */ /* 0x000fe20003f04070 */
[----:B------:R-:W-:Y:S01]  /*12b20*/  IMAD.HI.U32 R15, R3, R5, RZ ;  /* 0x00000005030f7227 */ /* 0x000fe200078e00ff */
[----:B------:R-:W-:Y:S02]  /*12b30*/  IABS R17, R19 ;  /* 0x0000001300117213 */ /* 0x000fe40000000000 */
[----:B------:R1:W-:Y:S01]  /*12b40*/  STL [R1+0x328], R10 ;  /* 0x0003280a01007387 */ /* 0x0003e20000100800 */
[----:B------:R-:W-:Y:S01]  /*12b50*/  IMAD.MOV R15, RZ, RZ, -R15 ;  /* 0x000000ffff0f7224 */ /* 0x000fe200078e0a0f */
[----:B------:R-:W-:Y:S02]  /*12b60*/  @!P1 IADD3 R24, R24, -R0, RZ ;  /* 0x8000000018189210 */ /* 0x000fe40007ffe0ff */
[----:B------:R-:W-:Y:S01]  /*12b70*/  ISETP.GT.U32.AND P1, PT, R0, R11, PT ;  /* 0x0000000b0000720c */ /* 0x000fe20003f24070 */
[----:B------:R-:W-:Y:S01]  /*12b80*/  @!P6 IMAD.IADD R22, R22, 0x1, -R0 ;  /* 0x000000011616e824 */ /* 0x000fe200078e0a00 */
[----:B------:R-:W-:-:S02]  /*12b90*/  IADD3 R27, -R27, RZ, RZ ;  /* 0x000000ff1b1b7210 */ /* 0x000fc40007ffe1ff */
[----:B------:R-:W-:Y:S01]  /*12ba0*/  @!P3 IADD3 R12, -R12, RZ, RZ ;  /* 0x000000ff0c0cb210 */ /* 0x000fe20007ffe1ff */
[----:B------:R-:W-:Y:S01]  /*12bb0*/  @!P0 IMAD.IADD R25, R25, 0x1, -R0 ;  /* 0x0000000119198824 */ /* 0x000fe200078e0a00 */
[----:B------:R-:W-:Y:S01]  /*12bc0*/  ISETP.GE.AND P0, PT, R4, RZ, PT ;  /* 0x000000ff0400720c */ /* 0x000fe20003f06270 */
[C---:B------:R-:W-:Y:S02]  /*12bd0*/  IMAD R4, R0.reuse, R15, R5 ;  /* 0x0000000f00047224 */ /* 0x040fe400078e0205 */
[----:B-1----:R-:W-:Y:S01]  /*12be0*/  IMAD.MOV.U32 R10, RZ, RZ, R24 ;  /* 0x000000ffff0a7224 */ /* 0x002fe200078e0018 */
[----:B------:R1:W-:Y:S01]  /*12bf0*/  STL [R1+0x324], R12 ;  /* 0x0003240c01007387 */ /* 0x0003e20000100800 */
[----:B------:R-:W-:Y:S01]  /*12c00*/  IMAD.HI.U32 R5, R3, R20, RZ ;  /* 0x0000001403057227 */ /* 0x000fe200078e00ff */
[----:B------:R-:W-:Y:S02]  /*12c10*/  ISETP.GT.U32.AND P6, PT, R0, R4, PT ;  /* 0x000000040000720c */ /* 0x000fe40003fc4070 */
[----:B------:R-:W-:Y:S01]  /*12c20*/  @!P1 IADD3 R11, R11, -R0, RZ ;  /* 0x800000000b0b9210 */ /* 0x000fe20007ffe0ff */
[----:B------:R-:W-:Y:S01]  /*12c30*/  @!P2 IMAD.MOV R10, RZ, RZ, -R10 ;  /* 0x000000ffff0aa224 */ /* 0x000fe200078e0a0a */
[----:B------:R-:W-:Y:S01]  /*12c40*/  ISETP.GE.AND P1, PT, R23, RZ, PT ;  /* 0x000000ff1700720c */ /* 0x000fe20003f26270 */
[----:B------:R-:W-:-:S03]  /*12c50*/  IMAD.HI.U32 R15, R3, R17, RZ ;  /* 0x00000011030f7227 */ /* 0x000fc600078e00ff */
[----:B------:R2:W-:Y:S01]  /*12c60*/  STL [R1+0x320], R10 ;  /* 0x0003200a01007387 */ /* 0x0005e20000100800 */
[----:B------:R-:W-:Y:S02]  /*12c70*/  IMAD.MOV R5, RZ, RZ, -R5 ;  /* 0x000000ffff057224 */ /* 0x000fe400078e0a05 */
[----:B------:R-:W-:Y:S02]  /*12c80*/  IMAD R23, R0, R27, R26 ;  /* 0x0000001b00177224 */ /* 0x000fe400078e021a */
[----:B------:R-:W-:Y:S01]  /*12c90*/  @!P6 IMAD.IADD R4, R4, 0x1, -R0 ;  /* 0x000000010404e824 */ /* 0x000fe200078e0a00 */
[C---:B------:R-:W-:Y:S01]  /*12ca0*/  ISETP.GT.U32.AND P6, PT, R0.reuse, R11, PT ;  /* 0x0000000b0000720c */ /* 0x040fe20003fc4070 */
[----:B-1----:R-:W-:Y:S01]  /*12cb0*/  IMAD.MOV.U32 R12, RZ, RZ, R25 ;  /* 0x000000ffff0c7224 */ /* 0x002fe200078e0019 */
[C---:B------:R-:W-:Y:S01]  /*12cc0*/  ISETP.GT.U32.AND P3, PT, R0.reuse, R23, PT ;  /* 0x000000170000720c */ /* 0x040fe20003f64070 */
[----:B------:R-:W-:Y:S01]  /*12cd0*/  IMAD.MOV R15, RZ, RZ, -R15 ;  /* 0x000000ffff0f7224 */ /* 0x000fe200078e0a0f */
[----:B--2---:R-:W-:Y:S01]  /*12ce0*/  MOV R10, R22 ;  /* 0x00000016000a7202 */ /* 0x004fe20000000f00 */
[C---:B------:R-:W-:Y:S01]  /*12cf0*/  IMAD R20, R0.reuse, R5, R20 ;  /* 0x0000000500147224 */ /* 0x040fe200078e0214 */
[----:B------:R-:W-:Y:S01]  /*12d00*/  ISETP.GT.U32.AND P2, PT, R0, R4, PT ;  /* 0x000000040000720c */ /* 0x000fe20003f44070 */
[----:B------:R-:W-:-:S02]  /*12d10*/  VIADD R5, R6, 0x183 ;  /* 0x0000018306057836 */ /* 0x000fc40000000000 */
[----:B------:R-:W-:Y:S01]  /*12d20*/  @!P4 IMAD.MOV R12, RZ, RZ, -R12 ;  /* 0x000000ffff0cc224 */ /* 0x000fe200078e0a0c */
[C---:B------:R-:W-:Y:S01]  /*12d30*/  ISETP.GT.U32.AND P4, PT, R0.reuse, R20, PT ;  /* 0x000000140000720c */ /* 0x040fe20003f84070 */
[----:B------:R-:W-:Y:S01]  /*12d40*/  @!P5 IMAD.MOV R10, RZ, RZ, -R10 ;  /* 0x000000ffff0ad224 */ /* 0x000fe200078e0a0a */
[----:B------:R-:W-:Y:S01]  /*12d50*/  IABS R21, R5 ;  /* 0x0000000500157213 */ /* 0x000fe20000000000 */
[C---:B------:R-:W-:Y:S01]  /*12d60*/  IMAD R17, R0.reuse, R15, R17 ;  /* 0x0000000f00117224 */ /* 0x040fe200078e0211 */
[----:B------:R-:W-:Y:S01]  /*12d70*/  @!P6 IADD3 R11, R11, -R0, RZ ;  /* 0x800000000b0be210 */ /* 0x000fe20007ffe0ff */
[----:B------:R-:W-:Y:S01]  /*12d80*/  STL [R1+0x31c], R12 ;  /* 0x00031c0c01007387 */ /* 0x000fe20000100800 */
[----:B------:R-:W-:Y:S01]  /*12d90*/  @!P3 IMAD.IADD R23, R23, 0x1, -R0 ;  /* 0x000000011717b824 */ /* 0x000fe200078e0a00 */
[----:B------:R-:W-:Y:S01]  /*12da0*/  ISETP.GE.AND P3, PT, R19, RZ, PT ;  /* 0x000000ff1300720c */ /* 0x000fe20003f66270 */
[----:B------:R-:W-:Y:S01]  /*12db0*/  IMAD.HI.U32 R22, R3, R21, RZ ;  /* 0x0000001503167227 */ /* 0x000fe200078e00ff */
[----:B------:R1:W-:Y:S01]  /*12dc0*/  STL [R1+0x318], R10 ;  /* 0x0003180a01007387 */ /* 0x0003e20000100800 */
[----:B------:R-:W-:-:S02]  /*12dd0*/  ISETP.GT.U32.AND P6, PT, R0, R17, PT ;  /* 0x000000110000720c */ /* 0x000fc40003fc4070 */
[----:B------:R-:W-:Y:S01]  /*12de0*/  @!P2 IADD3 R4, R4, -R0, RZ ;  /* 0x800000000404a210 */ /* 0x000fe20007ffe0ff */
[----:B------:R-:W-:Y:S01]  /*12df0*/  IMAD.MOV R22, RZ, RZ, -R22 ;  /* 0x000000ffff167224 */ /* 0x000fe200078e0a16 */
[----:B------:R-:W-:Y:S01]  /*12e00*/  ISETP.GE.AND P5, PT, R16, RZ, PT ;  /* 0x000000ff1000720c */ /* 0x000fe20003fa6270 */
[----:B------:R-:W-:Y:S01]  /*12e10*/  VIADD R15, R6, 0x184 ;  /* 0x00000184060f7836 */ /* 0x000fe20000000000 */
[----:B------:R-:W-:Y:S01]  /*12e20*/  ISETP.GE.AND P2, PT, R18, RZ, PT ;  /* 0x000000ff1200720c */ /* 0x000fe20003f46270 */
[--C-:B------:R-:W-:Y:S01]  /*12e30*/  @!P4 IMAD.IADD R20, R20, 0x1, -R0.reuse ;  /* 0x000000011414c824 */ /* 0x100fe200078e0a00 */
[C---:B------:R-:W-:Y:S01]  /*12e40*/  ISETP.GT.U32.AND P4, PT, R0.reuse, R23, PT ;  /* 0x000000170000720c */ /* 0x040fe20003f84070 */
[----:B------:R-:W-:Y:S01]  /*12e50*/  IMAD R19, R0, R22, R21 ;  /* 0x0000001600137224 */ /* 0x000fe200078e0215 */
[----:B-1----:R-:W-:Y:S01]  /*12e60*/  MOV R10, R11 ;  /* 0x0000000b000a7202 */ /* 0x002fe20000000f00 */
[----:B------:R-:W-:Y:S01]  /*12e70*/  VIADD R21, R6, 0x185 ;  /* 0x0000018506157836 */ /* 0x000fe20000000000 */
[----:B------:R-:W-:Y:S01]  /*12e80*/  IABS R24, R15 ;  /* 0x0000000f00187213 */ /* 0x000fe20000000000 */
[----:B------:R-:W-:Y:S01]  /*12e90*/  @!P6 IMAD.IADD R17, R17, 0x1, -R0 ;  /* 0x000000011111e824 */ /* 0x000fe200078e0a00 */
[----:B------:R-:W-:-:S02]  /*12ea0*/  @!P0 IADD3 R10, -R10, RZ, RZ ;  /* 0x000000ff0a0a8210 */ /* 0x000fc40007ffe1ff */
[C---:B------:R-:W-:Y:S01]  /*12eb0*/  ISETP.GT.U32.AND P6, PT, R0.reuse, R20, PT ;  /* 0x000000140000720c */ /* 0x040fe20003fc4070 */
[----:B------:R-:W-:Y:S01]  /*12ec0*/  IMAD.MOV.U32 R16, RZ, RZ, R24 ;  /* 0x000000ffff107224 */ /* 0x000fe200078e0018 */
[----:B------:R-:W-:Y:S01]  /*12ed0*/  ISETP.GT.U32.AND P0, PT, R0, R17, PT ;  /* 0x000000110000720c */ /* 0x000fe20003f04070 */
[----:B------:R1:W-:Y:S01]  /*12ee0*/  STL [R1+0x314], R10 ;  /* 0x0003140a01007387 */ /* 0x0003e20000100800 */
[----:B------:R-:W-:Y:S01]  /*12ef0*/  IABS R11, R21 ;  /* 0x00000015000b7213 */ /* 0x000fe20000000000 */
[----:B------:R-:W-:Y:S01]  /*12f00*/  IMAD.HI.U32 R18, R3, R16, RZ ;  /* 0x0000001003127227 */ /* 0x000fe200078e00ff */
[----:B------:R-:W-:-:S03]  /*12f10*/  IADD3 R24, R6, 0x18d, RZ ;  /* 0x0000018d06187810 */ /* 0x000fc60007ffe0ff */
[----:B------:R-:W-:Y:S01]  /*12f20*/  @!P4 IMAD.IADD R23, R23, 0x1, -R0 ;  /* 0x000000011717c824 */ /* 0x000fe200078e0a00 */
[----:B------:R-:W-:Y:S01]  /*12f30*/  ISETP.GE.AND P4, PT, R5, RZ, PT ;  /* 0x000000ff0500720c */ /* 0x000fe20003f86270 */
[----:B------:R-:W-:Y:S02]  /*12f40*/  IMAD.MOV R18, RZ, RZ, -R18 ;  /* 0x000000ffff127224 */ /* 0x000fe400078e0a12 */
[----:B-1----:R-:W-:Y:S01]  /*12f50*/  IMAD.MOV.U32 R10, RZ, RZ, R4 ;  /* 0x000000ffff0a7224 */ /* 0x002fe200078e0004 */
[----:B------:R-:W-:Y:S01]  /*12f60*/  IADD3 R4, R6, 0x186, RZ ;  /* 0x0000018606047810 */ /* 0x000fe20007ffe0ff */
[----:B------:R-:W-:Y:S01]  /*12f70*/  IMAD R16, R0, R18, R16 ;  /* 0x0000001200107224 */ /* 0x000fe200078e0210 */
[----:B------:R-:W-:Y:S01]  /*12f80*/  @!P6 IADD3 R20, R20, -R0, RZ ;  /* 0x800000001414e210 */ /* 0x000fe20007ffe0ff */
[----:B------:R-:W-:Y:S01]  /*12f90*/  @!P1 IMAD.MOV R10, RZ, RZ, -R10 ;  /* 0x000000ffff0a9224 */ /* 0x000fe200078e0a0a */
[----:B------:R-:W-:Y:S01]  /*12fa0*/  ISETP.GT.U32.AND P1, PT, R0, R19, PT ;  /* 0x000000130000720c */ /* 0x000fe20003f24070 */
[----:B------:R-:W-:Y:S01]  /*12fb0*/  @!P0 IMAD.IADD R17, R17, 0x1, -R0 ;  /* 0x0000000111118824 */ /* 0x000fe200078e0a00 */
[----:B------:R-:W-:Y:S01]  /*12fc0*/  ISETP.GE.AND P0, PT, R15, RZ, PT ;  /* 0x000000ff0f00720c */ /* 0x000fe20003f06270 */
[----:B------:R-:W-:Y:S01]  /*12fd0*/  VIADD R15, R6, 0x187 ;  /* 0x00000187060f7836 */ /* 0x000fe20000000000 */
[----:B------:R1:W-:Y:S01]  /*12fe0*/  STL [R1+0x310], R10 ;  /* 0x0003100a01007387 */ /* 0x0003e20000100800 */
[----:B------:R-:W-:Y:S01]  /*12ff0*/  ISETP.GT.U32.AND P6, PT, R0, R16, PT ;  /* 0x000000100000720c */ /* 0x000fe20003fc4070 */
[----:B------:R-:W-:Y:S01]  /*13000*/  IMAD.HI.U32 R22, R3, R11, RZ ;  /* 0x0000000b03167227 */ /* 0x000fe200078e00ff */
[----:B------:R-:W-:-:S02]  /*13010*/  IABS R5, R4 ;  /* 0x0000000400057213 */ /* 0x000fc40000000000 */
[----:B------:R-:W-:Y:S01]  /*13020*/  MOV R12, R20 ;  /* 0x00000014000c7202 */ /* 0x000fe20000000f00 */
[----:B------:R-:W-:Y:S02]  /*13030*/  IMAD.MOV R22, RZ, RZ, -R22 ;  /* 0x000000ffff167224 */ /* 0x000fe400078e0a16 */
[----:B------:R-:W-:Y:S01]  /*13040*/  IMAD.HI.U32 R18, R3, R5, RZ ;  /* 0x0000000503127227 */ /* 0x000fe200078e00ff */
[----:B------:R-:W-:Y:S02]  /*13050*/  @!P1 IADD3 R19, R19, -R0, RZ ;  /* 0x8000000013139210 */ /* 0x000fe40007ffe0ff */
[----:B------:R-:W-:Y:S01]  /*13060*/  ISETP.GE.AND P1, PT, R21, RZ, PT ;  /* 0x000000ff1500720c */ /* 0x000fe20003f26270 */
[----:B-1----:R-:W-:Y:S01]  /*13070*/  IMAD.MOV.U32 R10, RZ, RZ, R23 ;  /* 0x000000ffff0a7224 */ /* 0x002fe200078e0017 */
[----:B------:R-:W-:Y:S01]  /*13080*/  IABS R21, R15 ;  /* 0x0000000f00157213 */ /* 0x000fe20000000000 */
[----:B------:R-:W-:Y:S01]  /*13090*/  @!P2 IMAD.MOV R12, RZ, RZ, -R12 ;  /* 0x000000ffff0ca224 */ /* 0x000fe200078e0a0c */
[----:B------:R-:W-:Y:S01]  /*130a0*/  IADD3 R18, -R18, RZ, RZ ;  /* 0x000000ff12127210 */ /* 0x000fe20007ffe1ff */
[----:B------:R-:W-:Y:S01]  /*130b0*/  @!P5 IMAD.MOV R10, RZ, RZ, -R10 ;  /* 0x000000ffff0ad224 */ /* 0x000fe200078e0a0a */
[----:B------:R-:W-:Y:S01]  /*130c0*/  ISETP.GT.U32.AND P5, PT, R0, R19, PT ;  /* 0x000000130000720c */ /* 0x000fe20003fa4070 */
[----:B------:R-:W-:-:S02]  /*130d0*/  @!P6 IMAD.IADD R16, R16, 0x1, -R0 ;  /* 0x000000011010e824 */ /* 0x000fc400078e0a00 */
[C---:B------:R-:W-:Y:S01]  /*130e0*/  IMAD R11, R0.reuse, R22, R11 ;  /* 0x00000016000b7224 */ /* 0x040fe200078e020b */
[----:B------:R1:W-:Y:S01]  /*130f0*/  STL [R1+0x30c], R10 ;  /* 0x00030c0a01007387 */ /* 0x0003e20000100800 */
[C---:B------:R-:W-:Y:S01]  /*13100*/  IMAD R5, R0.reuse, R18, R5 ;  /* 0x0000001200057224 */ /* 0x040fe200078e0205 */
[----:B------:R-:W-:Y:S01]  /*13110*/  ISETP.GT.U32.AND P6, PT, R0, R16, PT ;  /* 0x000000100000720c */ /* 0x000fe20003fc4070 */
[----:B------:R-:W-:Y:S01]  /*13120*/  VIADD R18, R6, 0x189 ;  /* 0x0000018906127836 */ /* 0x000fe20000000000 */
[----:B------:R2:W-:Y:S01]  /*13130*/  STL [R1+0x308], R12 ;  /* 0x0003080c01007387 */ /* 0x0005e20000100800 */
[----:B------:R-:W-:Y:S01]  /*13140*/  ISETP.GT.U32.AND P2, PT, R0, R11, PT ;  /* 0x0000000b0000720c */ /* 0x000fe20003f44070 */
[----:B------:R-:W-:Y:S02]  /*13150*/  VIADD R22, R6, 0x18b ;  /* 0x0000018b06167836 */ /* 0x000fe40000000000 */
[----:B------:R-:W-:Y:S01]  /*13160*/  IABS R28, R18 ;  /* 0x00000012001c7213 */ /* 0x000fe20000000000 */
[----:B------:R-:W-:Y:S01]  /*13170*/  @!P5 IMAD.IADD R19, R19, 0x1, -R0 ;  /* 0x000000011313d824 */ /* 0x000fe200078e0a00 */
[----:B------:R-:W-:Y:S01]  /*13180*/  ISETP.GT.U32.AND P5, PT, R0, R5, PT ;  /* 0x000000050000720c */ /* 0x000fe20003fa4070 */
[----:B-1----:R-:W-:-:S02]  /*13190*/  IMAD.MOV.U32 R10, RZ, RZ, R17 ;  /* 0x000000ffff0a7224 */ /* 0x002fc400078e0011 */
[----:B------:R-:W-:Y:S01]  /*131a0*/  IMAD.HI.U32 R17, R3, R21, RZ ;  /* 0x0000001503117227 */ /* 0x000fe200078e00ff */
[----:B--2---:R-:W-:Y:S02]  /*131b0*/  MOV R12, R19 ;  /* 0x00000013000c7202 */ /* 0x004fe40000000f00 */
[----:B------:R-:W-:Y:S02]  /*131c0*/  @!P3 IADD3 R10, -R10, RZ, RZ ;  /* 0x000000ff0a0ab210 */ /* 0x000fe40007ffe1ff */
[----:B------:R-:W-:Y:S01]  /*131d0*/  ISETP.GE.AND P3, PT, R4, RZ, PT ;  /* 0x000000ff0400720c */ /* 0x000fe20003f66270 */
[----:B------:R-:W-:Y:S01]  /*131e0*/  IMAD.MOV R4, RZ, RZ, -R17 ;  /* 0x000000ffff047224 */ /* 0x000fe200078e0a11 */
[----:B------:R-:W-:Y:S01]  /*131f0*/  @!P6 IADD3 R16, R16, -R0, RZ ;  /* 0x800000001010e210 */ /* 0x000fe20007ffe0ff */
[----:B------:R-:W-:Y:S01]  /*13200*/  @!P4 IMAD.MOV R12, RZ, RZ, -R12 ;  /* 0x000000ffff0cc224 */ /* 0x000fe200078e0a0c */
[----:B------:R1:W-:Y:S01]  /*13210*/  STL [R1+0x304], R10 ;  /* 0x0003040a01007387 */ /* 0x0003e20000100800 */
[----:B------:R-:W-:Y:S01]  /*13220*/  IMAD R21, R0, R4, R21 ;  /* 0x0000000400157224 */ /* 0x000fe200078e0215 */
[----:B------:R-:W-:Y:S01]  /*13230*/  ISETP.GE.AND P6, PT, R15, RZ, PT ;  /* 0x000000ff0f00720c */ /* 0x000fe20003fc6270 */
[--C-:B------:R-:W-:Y:S01]  /*13240*/  @!P2 IMAD.IADD R11, R11, 0x1, -R0.reuse ;  /* 0x000000010b0ba824 */ /* 0x100fe200078e0a00 */
[----:B------:R-:W-:Y:S01]  /*13250*/  IADD3 R17, R6, 0x18a, RZ ;  /* 0x0000018a06117810 */ /* 0x000fe20007ffe0ff */
[----:B------:R-:W-:Y:S01]  /*13260*/  @!P5 IMAD.IADD R5, R5, 0x1, -R0 ;  /* 0x000000010505d824 */ /* 0x000fe200078e0a00 */
[----:B------:R-:W-:Y:S01]  /*13270*/  ISETP.GT.U32.AND P4, PT, R0, R21, PT ;  /* 0x000000150000720c */ /* 0x000fe20003f84070 */
[----:B------:R-:W-:Y:S01]  /*13280*/  VIADD R15, R6, 0x188 ;  /* 0x00000188060f7836 */ /* 0x000fe20000000000 */
[C---:B------:R-:W-:Y:S01]  /*13290*/  ISETP.GT.U32.AND P2, PT, R0.reuse, R11, PT ;  /* 0x0000000b0000720c */ /* 0x040fe20003f44070 */
[----:B------:R2:W-:Y:S01]  /*132a0*/  STL [R1+0x300], R12 ;  /* 0x0003000c01007387 */ /* 0x0005e20000100800 */
[----:B-1----:R-:W-:Y:S01]  /*132b0*/  IMAD.MOV.U32 R10, RZ, RZ, R16 ;  /* 0x000000ffff0a7224 */ /* 0x002fe200078e0010 */
[----:B------:R-:W-:Y:S01]  /*132c0*/  ISETP.GT.U32.AND P5, PT, R0, R5, PT ;  /* 0x000000050000720c */ /* 0x000fe20003fa4070 */
[----:B------:R-:W-:Y:S01]  /*132d0*/  IMAD.HI.U32 R16, R3, R28, RZ ;  /* 0x0000001c03107227 */ /* 0x000fe200078e00ff */
[----:B------:R-:W-:-:S02]  /*132e0*/  IABS R27, R15 ;  /* 0x0000000f001b7213 */ /* 0x000fc40000000000 */
[----:B------:R-:W-:Y:S02]  /*132f0*/  @!P0 IADD3 R10, -R10, RZ, RZ ;  /* 0x000000ff0a0a8210 */ /* 0x000fe40007ffe1ff */
[----:B------:R-:W-:Y:S01]  /*13300*/  IADD3 R16, -R16, RZ, RZ ;  /* 0x000000ff10107210 */ /* 0x000fe20007ffe1ff */
[----:B------:R-:W-:Y:S01]  /*13310*/  IMAD.HI.U32 R19, R3, R27, RZ ;  /* 0x0000001b03137227 */ /* 0x000fe200078e00ff */
[----:B------:R-:W-:Y:S01]  /*13320*/  @!P4 IADD3 R21, R21, -R0, RZ ;  /* 0x800000001515c210 */ /* 0x000fe20007ffe0ff */
[----:B------:R1:W-:Y:S01]  /*13330*/  STL [R1+0x2fc], R10 ;  /* 0x0002fc0a01007387 */ /* 0x0003e20000100800 */
[----:B------:R-:W-:Y:S01]  /*13340*/  IABS R4, R17 ;  /* 0x0000001100047213 */ /* 0x000fe20000000000 */
[C---:B------:R-:W-:Y:S01]  /*13350*/  IMAD R28, R0.reuse, R16, R28 ;  /* 0x00000010001c7224 */ /* 0x040fe200078e021c */
[----:B------:R-:W-:Y:S01]  /*13360*/  ISETP.GT.U32.AND P4, PT, R0, R21, PT ;  /* 0x000000150000720c */ /* 0x000fe20003f84070 */
[--C-:B------:R-:W-:Y:S01]  /*13370*/  @!P2 IMAD.IADD R11, R11, 0x1, -R0.reuse ;  /* 0x000000010b0ba824 */ /* 0x100fe200078e0a00 */
[----:B------:R-:W-:Y:S01]  /*13380*/  ISETP.GE.AND P2, PT, R18, RZ, PT ;  /* 0x000000ff1200720c */ /* 0x000fe20003f46270 */
[----:B------:R-:W-:Y:S01]  /*13390*/  IMAD.MOV R18, RZ, RZ, -R19 ;  /* 0x000000ffff127224 */ /* 0x000fe200078e0a13 */
[----:B------:R-:W-:Y:S01]  /*133a0*/  ISETP.GE.AND P0, PT, R15, RZ, PT ;  /* 0x000000ff0f00720c */ /* 0x000fe20003f06270 */
[----:B------:R-:W-:Y:S01]  /*133b0*/  @!P5 IMAD.IADD R5, R5, 0x1, -R0 ;  /* 0x000000010505d824 */ /* 0x000fe200078e0a00 */
[----:B------:R-:W-:Y:S01]  /*133c0*/  ISETP.GE.AND P5, PT, R17, RZ, PT ;  /* 0x000000ff1100720c */ /* 0x000fe20003fa6270 */
[----:B------:R-:W-:Y:S01]  /*133d0*/  IMAD R27, R0, R18, R27 ;  /* 0x00000012001b7224 */ /* 0x000fe200078e021b */
[----:B------:R-:W-:Y:S01]  /*133e0*/  IADD3 R18, R6, 0x18c, RZ ;  /* 0x0000018c06127810 */ /* 0x000fe20007ffe0ff */
[----:B--2---:R-:W-:-:S02]  /*133f0*/  IMAD.MOV.U32 R12, RZ, RZ, R11 ;  /* 0x000000ffff0c7224 */ /* 0x004fc400078e000b */
[----:B-1----:R-:W-:Y:S01]  /*13400*/  IMAD.MOV.U32 R10, RZ, RZ, R5 ;  /* 0x000000ffff0a7224 */ /* 0x002fe200078e0005 */
[----:B------:R-:W-:Y:S01]  /*13410*/  IABS R11, R18 ;  /* 0x00000012000b7213 */ /* 0x000fe20000000000 */
[----:B------:R-:W-:Y:S01]  /*13420*/  @!P1 IMAD.MOV R12, RZ, RZ, -R12 ;  /* 0x000000ffff0c9224 */ /* 0x000fe200078e0a0c */
[----:B------:R-:W-:Y:S01]  /*13430*/  @!P4 IADD3 R21, R21, -R0, RZ ;  /* 0x800000001515c210 */ /* 0x000fe20007ffe0ff */
[C---:B------:R-:W-:Y:S01]  /*13440*/  IMAD.HI.U32 R15, R3.reuse, R4, RZ ;  /* 0x00000004030f7227 */ /* 0x040fe200078e00ff */
[C---:B------:R-:W-:Y:S02]  /*13450*/  ISETP.GT.U32.AND P4, PT, R0.reuse, R28, PT ;  /* 0x0000001c0000720c */ /* 0x040fe40003f84070 */
[----:B------:R-:W-:Y:S01]  /*13460*/  ISETP.GT.U32.AND P1, PT, R0, R27, PT ;  /* 0x0000001b0000720c */ /* 0x000fe20003f24070 */
[----:B------:R-:W-:Y:S01]  /*13470*/  @!P3 IMAD.MOV R10, RZ, RZ, -R10 ;  /* 0x000000ffff0ab224 */ /* 0x000fe200078e0a0a */
[----:B------:R-:W-:Y:S01]  /*13480*/  ISETP.GE.AND P3, PT, R22, RZ, PT ;  /* 0x000000ff1600720c */ /* 0x000fe20003f66270 */
[----:B------:R-:W-:Y:S01]  /*13490*/  IMAD.MOV R15, RZ, RZ, -R15 ;  /* 0x000000ffff0f7224 */ /* 0x000fe200078e0a0f */
[----:B------:R-:W-:Y:S01]  /*134a0*/  IABS R22, R22 ;  /* 0x0000001600167213 */ /* 0x000fe20000000000 */
[----:B------:R-:W-:Y:S01]  /*134b0*/  STL [R1+0x2f8], R12 ;  /* 0x0002f80c01007387 */ /* 0x000fe20000100800 */
[----:B------:R-:W-:-:S03]  /*134c0*/  IMAD.HI.U32 R17, R3, R11, RZ ;  /* 0x0000000b03117227 */ /* 0x000fc600078e00ff */
[----:B------:R1:W-:Y:S01]  /*134d0*/  STL [R1+0x2f0], R10 ;  /* 0x0002f00a01007387 */ /* 0x0003e20000100800 */
[----:B------:R-:W-:Y:S01]  /*134e0*/  IMAD R4, R0, R15, R4 ;  /* 0x0000000f00047224 */ /* 0x000fe200078e0204 */
[----:B------:R-:W-:Y:S01]  /*134f0*/  IABS R15, R24 ;  /* 0x00000018000f7213 */ /* 0x000fe20000000000 */
[----:B------:R-:W-:Y:S02]  /*13500*/  @!P4 IMAD.IADD R28, R28, 0x1, -R0 ;  /* 0x000000011c1cc824 */ /* 0x000fe400078e0a00 */
[----:B------:R-:W-:-:S03]  /*13510*/  IMAD.HI.U32 R20, R3, R22, RZ ;  /* 0x0000001603147227 */ /* 0x000fc600078e00ff */
[----:B------:R-:W-:Y:S01]  /*13520*/  ISETP.GT.U32.AND P4, PT, R0, R28, PT ;  /* 0x0000001c0000720c */ /* 0x000fe20003f84070 */
[----:B------:R-:W-:Y:S01]  /*13530*/  @!P1 IMAD.IADD R27, R27, 0x1, -R0 ;  /* 0x000000011b1b9824 */ /* 0x000fe200078e0a00 */
[----:B------:R-:W-:Y:S01]  /*13540*/  IADD3 R20, -R20, RZ, RZ ;  /* 0x000000ff14147210 */ /* 0x000fe20007ffe1ff */
[----:B-1----:R-:W-:Y:S02]  /*13550*/  IMAD.MOV.U32 R10, RZ, RZ, R21 ;  /* 0x000000ffff0a7224 */ /* 0x002fe400078e0015 */
[----:B------:R-:W-:Y:S01]  /*13560*/  VIADD R19, R6, 0x18e ;  /* 0x0000018e06137836 */ /* 0x000fe20000000000 */
[C---:B------:R-:W-:Y:S01]  /*13570*/  ISETP.GT.U32.AND P1, PT, R0.reuse, R27, PT ;  /* 0x0000001b0000720c */ /* 0x040fe20003f24070 */
[----:B------:R-:W-:Y:S01]  /*13580*/  @!P6 IMAD.MOV R10, RZ, RZ, -R10 ;  /* 0x000000ffff0ae224 */ /* 0x000fe200078e0a0a */
[C---:B------:R-:W-:Y:S01]  /*13590*/  ISETP.GT.U32.AND P6, PT, R0.reuse, R4, PT ;  /* 0x000000040000720c */ /* 0x040fe20003fc4070 */
[----:B------:R-:W-:Y:S01]  /*135a0*/  IMAD.MOV R17, RZ, RZ, -R17 ;  /* 0x000000ffff117224 */ /* 0x000fe200078e0a11 */
[----:B------:R-:W-:Y:S01]  /*135b0*/  IABS R23, R19 ;  /* 0x0000001300177213 */ /* 0x000fe20000000000 */
[C---:B------:R-:W-:Y:S01]  /*135c0*/  IMAD R22, R0.reuse, R20, R22 ;  /* 0x0000001400167224 */ /* 0x040fe200078e0216 */
[----:B------:R1:W-:Y:S01]  /*135d0*/  STL [R1+0x2ec], R10 ;  /* 0x0002ec0a01007387 */ /* 0x0003e20000100800 */
[----:B------:R-:W-:Y:S01]  /*135e0*/  IMAD R11, R0, R17, R11 ;  /* 0x00000011000b7224 */ /* 0x000fe200078e020b */
[----:B------:R-:W-:Y:S01]  /*135f0*/  @!P4 IADD3 R28, R28, -R0, RZ ;  /* 0x800000001c1cc210 */ /* 0x000fe20007ffe0ff */
[----:B------:R-:W-:Y:S01]  /*13600*/  IMAD.HI.U32 R16, R3, R15, RZ ;  /* 0x0000000f03107227 */ /* 0x000fe200078e00ff */
[----:B------:R-:W-:-:S03]  /*13610*/  ISETP.GT.U32.AND P4, PT, R0, R22, PT ;  /* 0x000000160000720c */ /* 0x000fc60003f84070 */
[----:B------:R-:W-:Y:S01]  /*13620*/  IMAD.HI.U32 R5, R3, R23, RZ ;  /* 0x0000001703057227 */ /* 0x000fe200078e00ff */
[----:B------:R-:W-:Y:S02]  /*13630*/  IADD3 R16, -R16, RZ, RZ ;  /* 0x000000ff10107210 */ /* 0x000fe40007ffe1ff */
[-C--:B------:R-:W-:Y:S01]  /*13640*/  @!P6 IADD3 R4, R4, -R0.reuse, RZ ;  /* 0x800000000404e210 */ /* 0x080fe20007ffe0ff */
[----:B------:R-:W-:Y:S01]  /*13650*/  IMAD.MOV R5, RZ, RZ, -R5 ;  /* 0x000000ffff057224 */ /* 0x000fe200078e0a05 */
[----:B------:R-:W-:Y:S01]  /*13660*/  ISETP.GT.U32.AND P6, PT, R0, R11, PT ;  /* 0x0000000b0000720c */ /* 0x000fe20003fc4070 */
[----:B------:R-:W-:Y:S01]  /*13670*/  VIADD R21, R6, 0x18f ;  /* 0x0000018f06157836 */ /* 0x000fe20000000000 */
[----:B------:R-:W-:Y:S01]  /*13680*/  @!P1 IADD3 R27, R27, -R0, RZ ;  /* 0x800000001b1b9210 */ /* 0x000fe20007ffe0ff */
[----:B------:R-:W-:Y:S01]  /*13690*/  IMAD R15, R0, R16, R15 ;  /* 0x00000010000f7224 */ /* 0x000fe200078e020f */
[----:B------:R-:W-:Y:S01]  /*136a0*/  ISETP.GE.AND P1, PT, R18, RZ, PT ;  /* 0x000000ff1200720c */ /* 0x000fe20003f26270 */
[----:B------:R-:W-:Y:S01]  /*136b0*/  IMAD R23, R0, R5, R23 ;  /* 0x0000000500177224 */ /* 0x000fe200078e0217 */
[----:B------:R-:W-:Y:S01]  /*136c0*/  IABS R16, R21 ;  /* 0x0000001500107213 */ /* 0x000fe20000000000 */
[----:B------:R-:W-:-:S02]  /*136d0*/  VIADD R5, R6, 0x190 ;  /* 0x0000019006057836 */ /* 0x000fc40000000000 */
[----:B------:R-:W-:Y:S01]  /*136e0*/  @!P4 IMAD.IADD R22, R22, 0x1, -R0 ;  /* 0x000000011616c824 */ /* 0x000fe200078e0a00 */
[----:B------:R-:W-:Y:S01]  /*136f0*/  ISETP.GT.U32.AND P4, PT, R0, R4, PT ;  /* 0x000000040000720c */ /* 0x000fe20003f84070 */
[----:B-1----:R-:W-:Y:S01]  /*13700*/  IMAD.MOV.U32 R10, RZ, RZ, R27 ;  /* 0x000000ffff0a7224 */ /* 0x002fe200078e001b */
[----:B------:R-:W-:Y:S01]  /*13710*/  IABS R25, R5 ;  /* 0x0000000500197213 */ /* 0x000fe20000000000 */
[----:B------:R-:W-:Y:S01]  /*13720*/  IMAD.HI.U32 R29, R3, R16, RZ ;  /* 0x00000010031d7227 */ /* 0x000fe200078e00ff */
[----:B------:R-:W-:-:S03]  /*13730*/  @!P6 IADD3 R11, R11, -R0, RZ ;  /* 0x800000000b0be210 */ /* 0x000fc60007ffe0ff */
[----:B------:R-:W-:Y:S01]  /*13740*/  @!P0 IMAD.MOV R10, RZ, RZ, -R10 ;  /* 0x000000ffff0a8224 */ /* 0x000fe200078e0a0a */
[C---:B------:R-:W-:Y:S01]  /*13750*/  ISETP.GT.U32.AND P0, PT, R0.reuse, R22, PT ;  /* 0x000000160000720c */ /* 0x040fe20003f04070 */
[----:B------:R-:W-:Y:S01]  /*13760*/  IMAD.HI.U32 R27, R3, R25, RZ ;  /* 0x00000019031b7227 */ /* 0x000fe200078e00ff */
[----:B------:R-:W-:Y:S02]  /*13770*/  ISETP.GT.U32.AND P6, PT, R0, R11, PT ;  /* 0x0000000b0000720c */ /* 0x000fe40003fc4070 */
[----:B------:R1:W-:Y:S01]  /*13780*/  STL [R1+0x2e4], R10 ;  /* 0x0002e40a01007387 */ /* 0x0003e20000100800 */
[----:B------:R-:W-:Y:S01]  /*13790*/  IADD3 R29, -R29, RZ, RZ ;  /* 0x000000ff1d1d7210 */ /* 0x000fe20007ffe1ff */
[----:B------:R-:W-:Y:S01]  /*137a0*/  IMAD.MOV R27, RZ, RZ, -R27 ;  /* 0x000000ffff1b7224 */ /* 0x000fe200078e0a1b */
[----:B------:R-:W-:Y:S01]  /*137b0*/  @!P4 IADD3 R4, R4, -R0, RZ ;  /* 0x800000000404c210 */ /* 0x000fe20007ffe0ff */
[----:B------:R-:W-:Y:S01]  /*137c0*/  VIADD R18, R6, 0x192 ;  /* 0x0000019206127836 */ /* 0x000fe20000000000 */
[C---:B------:R-:W-:Y:S01]  /*137d0*/  ISETP.GT.U32.AND P4, PT, R0.reuse, R23, PT ;  /* 0x000000170000720c */ /* 0x040fe20003f84070 */
[----:B------:R-:W-:-:S02]  /*137e0*/  IMAD R16, R0, R29, R16 ;  /* 0x0000001d00107224 */ /* 0x000fc400078e0210 */
[----:B------:R-:W-:Y:S01]  /*137f0*/  IMAD R25, R0, R27, R25 ;  /* 0x0000001b00197224 */ /* 0x000fe200078e0219 */
[----:B------:R-:W-:Y:S01]  /*13800*/  IABS R20, R18 ;  /* 0x0000001200147213 */ /* 0x000fe20000000000 */
[----:B-1----:R-:W-:Y:S02]  /*13810*/  IMAD.MOV.U32 R10, RZ, RZ, R28 ;  /* 0x000000ffff0a7224 */ /* 0x002fe400078e001c */
[----:B------:R-:W-:Y:S01]  /*13820*/  @!P0 IMAD.IADD R22, R22, 0x1, -R0 ;  /* 0x0000000116168824 */ /* 0x000fe200078e0a00 */
[C---:B------:R-:W-:Y:S01]  /*13830*/  ISETP.GT.U32.AND P0, PT, R0.reuse, R16, PT ;  /* 0x000000100000720c */ /* 0x040fe20003f04070 */
[----:B------:R-:W-:Y:S01]  /*13840*/  @!P2 IMAD.MOV R10, RZ, RZ, -R10 ;  /* 0x000000ffff0aa224 */ /* 0x000fe200078e0a0a */
[C---:B------:R-:W-:Y:S01]  /*13850*/  ISETP.GT.U32.AND P2, PT, R0.reuse, R15, PT ;  /* 0x0000000f0000720c */ /* 0x040fe20003f44070 */
[----:B------:R-:W-:Y:S01]  /*13860*/  @!P6 IMAD.IADD R11, R11, 0x1, -R0 ;  /* 0x000000010b0be824 */ /* 0x000fe200078e0a00 */
[----:B------:R-:W-:Y:S01]  /*13870*/  ISETP.GT.U32.AND P6, PT, R0, R25, PT ;  /* 0x000000190000720c */ /* 0x000fe20003fc4070 */
[----:B------:R-:W-:Y:S01]  /*13880*/  IMAD.MOV.U32 R12, RZ, RZ, R4 ;  /* 0x000000ffff0c7224 */ /* 0x000fe200078e0004 */
[----:B------:R1:W-:Y:S01]  /*13890*/  STL [R1+0x2dc], R10 ;  /* 0x0002dc0a01007387 */ /* 0x0003e20000100800 */
[----:B------:R-:W-:Y:S01]  /*138a0*/  @!P4 IADD3 R23, R23, -R0, RZ ;  /* 0x800000001717c210 */ /* 0x000fe20007ffe0ff */
[----:B------:R-:W-:Y:S01]  /*138b0*/  VIADD R17, R6, 0x191 ;  /* 0x0000019106117836 */ /* 0x000fe20000000000 */
[----:B------:R-:W-:Y:S01]  /*138c0*/  ISETP.GE.AND P4, PT, R19, RZ, PT ;  /* 0x000000ff1300720c */ /* 0x000fe20003f86270 */
[----:B------:R-:W-:-:S03]  /*138d0*/  IMAD.HI.U32 R29, R3, R20, RZ ;  /* 0x00000014031d7227 */ /* 0x000fc600078e00ff */
[-C--:B------:R-:W-:Y:S01]  /*138e0*/  @!P0 IADD3 R16, R16, -R0.reuse, RZ ;  /* 0x8000000010108210 */ /* 0x080fe20007ffe0ff */
[----:B------:R-:W-:Y:S01]  /*138f0*/  @!P5 IMAD.MOV R12, RZ, RZ, -R12 ;  /* 0x000000ffff0cd224 */ /* 0x000fe200078e0a0c */
[----:B------:R-:W-:Y:S01]  /*13900*/  IABS R26, R17 ;  /* 0x00000011001a7213 */ /* 0x000fe20000000000 */
[----:B------:R-:W-:Y:S01]  /*13910*/  @!P2 IMAD.IADD R15, R15, 0x1, -R0 ;  /* 0x000000010f0fa824 */ /* 0x000fe200078e0a00 */
[----:B------:R-:W-:Y:S01]  /*13920*/  @!P6 IADD3 R25, R25, -R0, RZ ;  /* 0x800000001919e210 */ /* 0x000fe20007ffe0ff */
[----:B-1----:R-:W-:Y:S01]  /*13930*/  IMAD.MOV.U32 R10, RZ, RZ, R22 ;  /* 0x000000ffff0a7224 */ /* 0x002fe200078e0016 */
[C---:B------:R-:W-:Y:S01]  /*13940*/  ISETP.GT.U32.AND P6, PT, R0.reuse, R23, PT ;  /* 0x000000170000720c */ /* 0x040fe20003fc4070 */
[----:B------:R-:W-:Y:S01]  /*13950*/  STL [R1+0x2b0], R12 ;  /* 0x0002b00c01007387 */ /* 0x000fe20000100800 */
[C---:B------:R-:W-:Y:S01]  /*13960*/  ISETP.GT.U32.AND P0, PT, R0.reuse, R15, PT ;  /* 0x0000000f0000720c */ /* 0x040fe20003f04070 */
[----:B------:R-:W-:Y:S01]  /*13970*/  @!P3 IMAD.MOV R10, RZ, RZ, -R10 ;  /* 0x000000ffff0ab224 */ /* 0x000fe200078e0a0a */
[----:B------:R-:W-:Y:S01]  /*13980*/  ISETP.GT.U32.AND P5, PT, R0, R16, PT ;  /* 0x000000100000720c */ /* 0x000fe20003fa4070 */
[----:B------:R-:W-:Y:S01]  /*13990*/  IMAD.HI.U32 R28, R3, R26, RZ ;  /* 0x0000001a031c7227 */ /* 0x000fe200078e00ff */
[----:B------:R-:W-:-:S02]  /*139a0*/  IADD3 R29, -R29, RZ, RZ ;  /* 0x000000ff1d1d7210 */ /* 0x000fc40007ffe1ff */
[----:B------:R-:W-:Y:S01]  /*139b0*/  ISETP.GE.AND P2, PT, R24, RZ, PT ;  /* 0x000000ff1800720c */ /* 0x000fe20003f46270 */
[----:B------:R1:W-:Y:S01]  /*139c0*/  STL [R1+0x2a8], R10 ;  /* 0x0002a80a01007387 */ /* 0x0003e20000100800 */
[----:B------:R-:W-:Y:S01]  /*139d0*/  ISETP.GT.U32.AND P3, PT, R0, R25, PT ;  /* 0x000000190000720c */ /* 0x000fe20003f64070 */
[C---:B------:R-:W-:Y:S02]  /*139e0*/  VIADD R24, R6.reuse, 0x193 ;  /* 0x0000019306187836 */ /* 0x040fe40000000000 */
[----:B------:R-:W-:Y:S01]  /*139f0*/  VIADD R19, R6, 0x194 ;  /* 0x0000019406137836 */ /* 0x000fe20000000000 */
[----:B------:R-:W-:Y:S01]  /*13a00*/  @!P6 IADD3 R23, R23, -R0, RZ ;  /* 0x800000001717e210 */ /* 0x000fe20007ffe0ff */
[C---:B------:R-:W-:Y:S02]  /*13a10*/  IMAD R20, R0.reuse, R29, R20 ;  /* 0x0000001d00147224 */ /* 0x040fe400078e0214 */
[----:B------:R-:W-:Y:S01]  /*13a20*/  @!P0 IMAD.IADD R15, R15, 0x1, -R0 ;  /* 0x000000010f0f8824 */ /* 0x000fe200078e0a00 */
[----:B------:R-:W-:Y:S01]  /*13a30*/  IABS R4, R19 ;  /* 0x0000001300047213 */ /* 0x000fe20000000000 */
[----:B------:R-:W-:Y:S01]  /*13a40*/  IMAD.MOV R28, RZ, RZ, -R28 ;  /* 0x000000ffff1c7224 */ /* 0x000fe200078e0a1c */
[----:B-1----:R-:W-:Y:S01]  /*13a50*/  MOV R10, R11 ;  /* 0x0000000b000a7202 */ /* 0x002fe20000000f00 */
[----:B------:R-:W-:Y:S01]  /*13a60*/  IMAD.MOV.U32 R12, RZ, RZ, R15 ;  /* 0x000000ffff0c7224 */ /* 0x000fe200078e000f */
[----:B------:R-:W-:Y:S01]  /*13a70*/  IABS R11, R24 ;  /* 0x00000018000b7213 */ /* 0x000fe20000000000 */
[C---:B------:R-:W-:Y:S01]  /*13a80*/  IMAD R26, R0.reuse, R28, R26 ;  /* 0x0000001c001a7224 */ /* 0x040fe200078e021a */
[----:B------:R-:W-:Y:S01]  /*13a90*/  ISETP.GT.U32.AND P6, PT, R0, R20, PT ;  /* 0x000000140000720c */ /* 0x000fe20003fc4070 */
[----:B------:R-:W-:Y:S01]  /*13aa0*/  @!P1 IMAD.MOV R10, RZ, RZ, -R10 ;  /* 0x000000ffff0a9224 */ /* 0x000fe200078e0a0a */
[----:B------:R-:W-:Y:S01]  /*13ab0*/  ISETP.GE.AND P0, PT, R21, RZ, PT ;  /* 0x000000ff1500720c */ /* 0x000fe20003f06270 */
[----:B------:R-:W-:Y:S01]  /*13ac0*/  @!P5 IMAD.IADD R16, R16, 0x1, -R0 ;  /* 0x000000011010d824 */ /* 0x000fe200078e0a00 */
[----:B------:R-:W-:Y:S01]  /*13ad0*/  ISETP.GE.AND P5, PT, R5, RZ, PT ;  /* 0x000000ff0500720c */ /* 0x000fe20003fa6270 */
[----:B------:R-:W-:Y:S01]  /*13ae0*/  IMAD.HI.U32 R21, R3, R11, RZ ;  /* 0x0000000b03157227 */ /* 0x000fe200078e00ff */
[----:B------:R1:W-:Y:S01]  /*13af0*/  STL [R1+0x2a0], R10 ;  /* 0x0002a00a01007387 */ /* 0x0003e20000100800 */
[----:B------:R-:W-:-:S02]  /*13b00*/  @!P2 IADD3 R12, -R12, RZ, RZ ;  /* 0x000000ff0c0ca210 */ /* 0x000fc40007ffe1ff */
[----:B------:R-:W-:Y:S01]  /*13b10*/  @!P3 IMAD.IADD R25, R25, 0x1, -R0 ;  /* 0x000000011919b824 */ /* 0x000fe200078e0a00 */
[----:B------:R-:W-:Y:S01]  /*13b20*/  ISETP.GE.AND P3, PT, R17, RZ, PT ;  /* 0x000000ff1100720c */ /* 0x000fe20003f66270 */
[----:B------:R-:W-:Y:S01]  /*13b30*/  IMAD.HI.U32 R5, R3, R4, RZ ;  /* 0x0000000403057227 */ /* 0x000fe200078e00ff */
[C---:B------:R-:W-:Y:S01]  /*13b40*/  ISETP.GT.U32.AND P1, PT, R0.reuse, R26, PT ;  /* 0x0000001a0000720c */ /* 0x040fe20003f24070 */
[----:B------:R2:W-:Y:S02]  /*13b50*/  STL [R1+0x298], R12 ;  /* 0x0002980c01007387 */ /* 0x0005e40000100800 */
[----:B------:R-:W-:Y:S01]  /*13b60*/  IMAD.MOV R17, RZ, RZ, -R21 ;  /* 0x000000ffff117224 */ /* 0x000fe200078e0a15 */
[----:B------:R-:W-:Y:S01]  /*13b70*/  IADD3 R5, -R5, RZ, RZ ;  /* 0x000000ff05057210 */ /* 0x000fe20007ffe1ff */
[----:B-1----:R-:W-:Y:S02]  /*13b80*/  IMAD.MOV.U32 R10, RZ, RZ, R23 ;  /* 0x000000ffff0a7224 */ /* 0x002fe400078e0017 */
[----:B------:R-:W-:-:S02]  /*13b90*/  IMAD R15, R0, R17, R11 ;  /* 0x00000011000f7224 */ /* 0x000fc400078e020b */
[----:B------:R-:W-:Y:S02]  /*13ba0*/  @!P4 IMAD.MOV R10, RZ, RZ, -R10 ;  /* 0x000000ffff0ac224 */ /* 0x000fe400078e0a0a */
[----:B--2---:R-:W-:Y:S02]  /*13bb0*/  IMAD.MOV.U32 R12, RZ, RZ, R16 ;  /* 0x000000ffff0c7224 */ /* 0x004fe400078e0010 */
[----:B------:R-:W-:Y:S01]  /*13bc0*/  @!P6 IMAD.IADD R20, R20, 0x1, -R0 ;  /* 0x000000011414e824 */ /* 0x000fe200078e0a00 */
[----:B------:R1:W-:Y:S01]  /*13bd0*/  STL [R1+0x280], R10 ;  /* 0x0002800a01007387 */ /* 0x0003e20000100800 */
[----:B------:R-:W-:Y:S01]  /*13be0*/  IMAD R4, R0, R5, R4 ;  /* 0x0000000500047224 */ /* 0x000fe200078e0204 */
[----:B------:R-:W-:Y:S01]  /*13bf0*/  @!P1 IADD3 R26, R26, -R0, RZ ;  /* 0x800000001a1a9210 */ /* 0x000fe20007ffe0ff */
[----:B------:R-:W-:Y:S01]  /*13c00*/  @!P0 IMAD.MOV R12, RZ, RZ, -R12 ;  /* 0x000000ffff0c8224 */ /* 0x000fe200078e0a0c */
[----:B------:R-:W-:Y:S01]  /*13c10*/  ISETP.GT.U32.AND P0, PT, R0, R15, PT ;  /* 0x0000000f0000720c */ /* 0x000fe20003f04070 */
[----:B------:R-:W-:Y:S01]  /*13c20*/  VIADD R11, R6, 0x195 ;  /* 0x00000195060b7836 */ /* 0x000fe20000000000 */
[----:B------:R-:W-:Y:S01]  /*13c30*/  ISETP.GT.U32.AND P4, PT, R0, R20, PT ;  /* 0x000000140000720c */ /* 0x000fe20003f84070 */
[----:B------:R-:W-:Y:S01]  /*13c40*/  VIADD R17, R6, 0x198 ;  /* 0x0000019806117836 */ /* 0x000fe20000000000 */
[----:B------:R-:W-:Y:S01]  /*13c50*/  ISETP.GT.U32.AND P2, PT, R0, R26, PT ;  /* 0x0000001a0000720c */ /* 0x000fe20003f44070 */
[----:B------:R-:W-:Y:S01]  /*13c60*/  STL [R1+0x270], R12 ;  /* 0x0002700c01007387 */ /* 0x000fe20000100800 */
[----:B-1----:R-:W-:Y:S01]  /*13c70*/  MOV R10, R25 ;  /* 0x00000019000a7202 */ /* 0x002fe20000000f00 */
[C---:B------:R-:W-:Y:S01]  /*13c80*/  VIADD R22, R6.reuse, 0x19c ;  /* 0x0000019c06167836 */ /* 0x040fe20000000000 */
[----:B------:R-:W-:-:S02]  /*13c90*/  IADD3 R5, R6, 0x196, RZ ;  /* 0x0000019606057810 */ /* 0x000fc40007ffe0ff */
[----:B------:R-:W-:Y:S01]  /*13ca0*/  IABS R21, R11 ;  /* 0x0000000b00157213 */ /* 0x000fe20000000000 */
[----:B------:R-:W-:Y:S01]  /*13cb0*/  @!P5 IMAD.MOV R10, RZ, RZ, -R10 ;  /* 0x000000ffff0ad224 */ /* 0x000fe200078e0a0a */
[----:B------:R-:W-:Y:S01]  /*13cc0*/  ISETP.GT.U32.AND P5, PT, R0, R4, PT ;  /* 0x000000040000720c */ /* 0x000fe20003fa4070 */
[--C-:B------:R-:W-:Y:S01]  /*13cd0*/  @!P0 IMAD.IADD R15, R15, 0x1, -R0.reuse ;  /* 0x000000010f0f8824 */ /* 0x100fe200078e0a00 */
[----:B------:R-:W-:Y:S02]  /*13ce0*/  IABS R16, R5 ;  /* 0x0000000500107213 */ /* 0x000fe40000000000 */
[----:B------:R-:W-:Y:S01]  /*13cf0*/  @!P4 IADD3 R20, R20, -R0, RZ ;  /* 0x800000001414c210 */ /* 0x000fe20007ffe0ff */
[----:B------:R-:W-:Y:S01]  /*13d00*/  @!P2 IMAD.IADD R26, R26, 0x1, -R0 ;  /* 0x000000011a1aa824 */ /* 0x000fe200078e0a00 */
[----:B------:R-:W-:Y:S01]  /*13d10*/  ISETP.GE.AND P4, PT, R11, RZ, PT ;  /* 0x000000ff0b00720c */ /* 0x000fe20003f86270 */
[----:B------:R-:W-:Y:S01]  /*13d20*/  IMAD.MOV.U32 R11, RZ, RZ, R16 ;  /* 0x000000ffff0b7224 */ /* 0x000fe200078e0010 */
[----:B------:R1:W-:Y:S01]  /*13d30*/  STL [R1+0x26c], R10 ;  /* 0x00026c0a01007387 */ /* 0x0003e20000100800 */
[----:B------:R-:W-:Y:S01]  /*13d40*/  IMAD.HI.U32 R16, R3, R21, RZ ;  /* 0x0000001503107227 */ /* 0x000fe200078e00ff */
[----:B------:R-:W-:-:S02]  /*13d50*/  ISETP.GE.AND P0, PT, R5, RZ, PT ;  /* 0x000000ff0500720c */ /* 0x000fc40003f06270 */
[----:B------:R-:W-:Y:S01]  /*13d60*/  ISETP.GE.AND P6, PT, R24, RZ, PT ;  /* 0x000000ff1800720c */ /* 0x000fe20003fc6270 */
[----:B------:R-:W-:Y:S01]  /*13d70*/  @!P5 IMAD.IADD R4, R4, 0x1, -R0 ;  /* 0x000000010404d824 */ /* 0x000fe200078e0a00 */
[----:B------:R-:W-:Y:S01]  /*13d80*/  ISETP.GT.U32.AND P5, PT, R0, R15, PT ;  /* 0x0000000f0000720c */ /* 0x000fe20003fa4070 */
[----:B------:R-:W-:Y:S01]  /*13d90*/  IMAD.MOV R16, RZ, RZ, -R16 ;  /* 0x000000ffff107224 */ /* 0x000fe200078e0a10 */
[----:B------:R-:W-:Y:S01]  /*13da0*/  ISETP.GE.AND P1, PT, R18, RZ, PT ;  /* 0x000000ff1200720c */ /* 0x000fe20003f26270 */
[----:B------:R-:W-:Y:S01]  /*13db0*/  IMAD.HI.U32 R5, R3, R11, RZ ;  /* 0x0000000b03057227 */ /* 0x000fe200078e00ff */
[----:B-1----:R-:W-:Y:S02]  /*13dc0*/  MOV R10, R26 ;  /* 0x0000001a000a7202 */ /* 0x002fe40000000f00 */
[----:B------:R-:W-:Y:S01]  /*13dd0*/  ISETP.GE.AND P2, PT, R19, RZ, PT ;  /* 0x000000ff1300720c */ /* 0x000fe20003f46270 */
[C---:B------:R-:W-:Y:S01]  /*13de0*/  IMAD R21, R0.reuse, R16, R21 ;  /* 0x0000001000157224 */ /* 0x040fe200078e0215 */
[----:B------:R-:W-:Y:S01]  /*13df0*/  IADD3 R5, -R5, RZ, RZ ;  /* 0x000000ff05057210 */ /* 0x000fe20007ffe1ff */
[----:B------:R-:W-:Y:S01]  /*13e00*/  @!P3 IMAD.MOV R10, RZ, RZ, -R10 ;  /* 0x000000ffff0ab224 */ /* 0x000fe200078e0a0a */
[----:B------:R-:W-:Y:S01]  /*13e10*/  ISETP.GT.U32.AND P3, PT, R0, R4, PT ;  /* 0x000000040000720c */ /* 0x000fe20003f64070 */
[----:B------:R-:W-:-:S02]  /*13e20*/  VIADD R19, R6, 0x199 ;  /* 0x0000019906137836 */ /* 0x000fc40000000000 */
[----:B------:R-:W-:Y:S01]  /*13e30*/  @!P5 IADD3 R15, R15, -R0, RZ ;  /* 0x800000000f0fd210 */ /* 0x000fe20007ffe0ff */
[----:B------:R1:W-:Y:S01]  /*13e40*/  STL [R1+0x268], R10 ;  /* 0x0002680a01007387 */ /* 0x0003e20000100800 */
[C---:B------:R-:W-:Y:S01]  /*13e50*/  ISETP.GT.U32.AND P5, PT, R0.reuse, R21, PT ;  /* 0x000000150000720c */ /* 0x040fe20003fa4070 */
[----:B------:R-:W-:Y:S01]  /*13e60*/  IMAD R11, R0, R5, R11 ;  /* 0x00000005000b7224 */ /* 0x000fe200078e020b */
[C---:B------:R-:W-:Y:S01]  /*13e70*/  IADD3 R5, R6.reuse, 0x19a, RZ ;  /* 0x0000019a06057810 */ /* 0x040fe20007ffe0ff */
[----:B------:R-:W-:Y:S02]  /*13e80*/  IMAD.MOV.U32 R12, RZ, RZ, R15 ;  /* 0x000000ffff0c7224 */ /* 0x000fe400078e000f */
[----:B------:R-:W-:Y:S01]  /*13e90*/  VIADD R26, R6, 0x19b ;  /* 0x0000019b061a7836 */ /* 0x000fe20000000000 */
[----:B------:R-:W-:Y:S01]  /*13ea0*/  IABS R18, R5 ;  /* 0x0000000500127213 */ /* 0x000fe20000000000 */
[----:B------:R-:W-:Y:S01]  /*13eb0*/  @!P6 IMAD.MOV R12, RZ, RZ, -R12 ;  /* 0x000000ffff0ce224 */ /* 0x000fe200078e0a0c */
[----:B------:R-:W-:Y:S01]  /*13ec0*/  ISETP.GT.U32.AND P6, PT, R0, R11, PT ;  /* 0x0000000b0000720c */ /* 0x000fe20003fc4070 */
[--C-:B------:R-:W-:Y:S01]  /*13ed0*/  @!P3 IMAD.IADD R4, R4, 0x1, -R0.reuse ;  /* 0x000000010404b824 */ /* 0x100fe200078e0a00 */
[----:B-1----:R-:W-:Y:S01]  /*13ee0*/  MOV R10, R20 ;  /* 0x00000014000a7202 */ /* 0x002fe20000000f00 */
[----:B------:R-:W-:Y:S01]  /*13ef0*/  VIADD R20, R6, 0x197 ;  /* 0x0000019706147836 */ /* 0x000fe20000000000 */
[----:B------:R-:W-:Y:S01]  /*13f00*/  ISETP.GE.AND P3, PT, R17, RZ, PT ;  /* 0x000000ff1100720c */ /* 0x000fe20003f66270 */
[----:B------:R-:W-:Y:S01]  /*13f10*/  @!P5 IMAD.IADD R21, R21, 0x1, -R0 ;  /* 0x000000011515d824 */ /* 0x000fe200078e0a00 */
[----:B------:R-:W-:Y:S01]  /*13f20*/  IABS R17, R17 ;  /* 0x0000001100117213 */ /* 0x000fe20000000000 */
[----:B------:R-:W-:Y:S01]  /*13f30*/  @!P1 IMAD.MOV R10, RZ, RZ, -R10 ;  /* 0x000000ffff0a9224 */ /* 0x000fe200078e0a0a */
[----:B------:R-:W-:-:S02]  /*13f40*/  ISETP.GE.AND P1, PT, R20, RZ, PT ;  /* 0x000000ff1400720c */ /* 0x000fc40003f26270 */
[----:B------:R-:W-:Y:S02]  /*13f50*/  IABS R20, R20 ;  /* 0x0000001400147213 */ /* 0x000fe40000000000 */
[----:B------:R1:W-:Y:S01]  /*13f60*/  STL [R1+0x264], R10 ;  /* 0x0002640a01007387 */ /* 0x0003e20000100800 */
[C---:B------:R-:W-:Y:S02]  /*13f70*/  ISETP.GT.U32.AND P5, PT, R0.reuse, R21, PT ;  /* 0x000000150000720c */ /* 0x040fe40003fa4070 */
[----:B------:R-:W-:Y:S01]  /*13f80*/  IMAD.HI.U32 R16, R3, R20, RZ ;  /* 0x0000001403107227 */ /* 0x000fe200078e00ff */
[----:B------:R-:W-:Y:S01]  /*13f90*/  @!P6 IADD3 R11, R11, -R0, RZ ;  /* 0x800000000b0be210 */ /* 0x000fe20007ffe0ff */
[----:B------:R-:W-:Y:S02]  /*13fa0*/  STL [R1+0x260], R12 ;  /* 0x0002600c01007387 */ /* 0x000fe40000100800 */
[----:B------:R-:W-:Y:S01]  /*13fb0*/  IMAD.MOV R15, RZ, RZ, -R16 ;  /* 0x000000ffff0f7224 */ /* 0x000fe200078e0a10 */
[----:B------:R-:W-:Y:S01]  /*13fc0*/  ISETP.GT.U32.AND P6, PT, R0, R11, PT ;  /* 0x0000000b0000720c */ /* 0x000fe20003fc4070 */
[----:B------:R-:W-:Y:S01]  /*13fd0*/  IMAD.HI.U32 R16, R3, R18, RZ ;  /* 0x0000001203107227 */ /* 0x000fe200078e00ff */
[----:B-1----:R-:W-:-:S03]  /*13fe0*/  MOV R10, R4 ;  /* 0x00000004000a7202 */ /* 0x002fc60000000f00 */
[----:B------:R-:W-:Y:S01]  /*13ff0*/  IMAD R20, R0, R15, R20 ;  /* 0x0000000f00147224 */ /* 0x000fe200078e0214 */
[----:B------:R-:W-:Y:S01]  /*14000*/  @!P2 IADD3 R10, -R10, RZ, RZ ;  /* 0x000000ff0a0aa210 */ /* 0x000fe20007ffe1ff */
[----:B------:R-:W-:Y:S01]  /*14010*/  @!P5 IMAD.IADD R21, R21, 0x1, -R0 ;  /* 0x000000011515d824 */ /* 0x000fe200078e0a00 */
[----:B------:R-:W-:Y:S01]  /*14020*/  ISETP.GE.AND P2, PT, R19, RZ, PT ;  /* 0x000000ff1300720c */ /* 0x000fe20003f46270 */
[----:B------:R-:W-:Y:S01]  /*14030*/  IMAD.HI.U32 R4, R3, R17, RZ ;  /* 0x0000001103047227 */ /* 0x000fe200078e00ff */
[----:B------:R-:W-:Y:S01]  /*14040*/  IABS R19, R19 ;  /* 0x0000001300137213 */ /* 0x000fe20000000000 */
[----:B------:R1:W-:Y:S01]  /*14050*/  STL [R1+0x254], R10 ;  /* 0x0002540a01007387 */ /* 0x0003e20000100800 */
[----:B------:R-:W-:Y:S01]  /*14060*/  ISETP.GT.U32.AND P5, PT, R0, R20, PT ;  /* 0x000000140000720c */ /* 0x000fe20003fa4070 */
[----:B------:R-:W-:Y:S01]  /*14070*/  IMAD.MOV R4, RZ, RZ, -R4 ;  /* 0x000000ffff047224 */ /* 0x000fe200078e0a04 */
[----:B------:R-:W-:Y:S01]  /*14080*/  @!P6 IADD3 R11, R11, -R0, RZ ;  /* 0x800000000b0be210 */ /* 0x000fe20007ffe0ff */
[----:B------:R-:W-:-:S04]  /*14090*/  IMAD.HI.U32 R15, R3, R19, RZ ;  /* 0x00000013030f7227 */ /* 0x000fc800078e00ff */
[----:B------:R-:W-:Y:S02]  /*140a0*/  IMAD.MOV R15, RZ, RZ, -R15 ;  /* 0x000000ffff0f7224 */ /* 0x000fe400078e0a0f */
        /* <DEDUP_REMOVED lines=33> */
[----:B------:R-:W-:Y:S01]  /*142c0*/  IMAD.HI.U32 R23, R3, R25, RZ ;  /* 0x0000001903177227 */ /* 0x000fe200078e00ff */
[----:B------:R-:W-:-:S02]  /*142d0*/  @!P5 IADD3 R19, R19, -R0, RZ ;  /* 0x800000001313d210 */ /* 0x000fc40007ffe0ff */
[C---:B------:R-:W-:Y:S01]  /*142e0*/  ISETP.GT.U32.AND P4, PT, R0.reuse, R4, PT ;  /* 0x000000040000720c */ /* 0x040fe20003f84070 */
[--C-:B------:R-:W-:Y:S01]  /*142f0*/  @!P6 IMAD.IADD R17, R17, 0x1, -R0.reuse ;  /* 0x000000011111e824 */ /* 0x100fe200078e0a00 */
[----:B------:R-:W-:Y:S01]  /*14300*/  ISETP.GT.U32.AND P5, PT, R0, R21, PT ;  /* 0x000000150000720c */ /* 0x000fe20003fa4070 */
[----:B------:R-:W-:Y:S01]  /*14310*/  @!P0 IMAD.IADD R18, R18, 0x1, -R0 ;  /* 0x0000000112128824 */ /* 0x000fe200078e0a00 */
[----:B------:R-:W-:Y:S01]  /*14320*/  ISETP.GE.AND P6, PT, R5, RZ, PT ;  /* 0x000000ff0500720c */ /* 0x000fe20003fc6270 */
[----:B------:R-:W-:Y:S01]  /*14330*/  VIADD R5, R6, 0x19f ;  /* 0x0000019f06057836 */ /* 0x000fe20000000000 */
[----:B------:R-:W-:Y:S01]  /*14340*/  IABS R24, R15 ;  /* 0x0000000f00187213 */ /* 0x000fe20000000000 */
[----:B------:R-:W-:Y:S01]  /*14350*/  IMAD.MOV.U32 R12, RZ, RZ, R20 ;  /* 0x000000ffff0c7224 */ /* 0x000fe200078e0014 */
[----:B------:R-:W-:Y:S01]  /*14360*/  ISETP.GE.AND P0, PT, R26, RZ, PT ;  /* 0x000000ff1a00720c */ /* 0x000fe20003f06270 */
[----:B------:R-:W-:Y:S01]  /*14370*/  IMAD.MOV R23, RZ, RZ, -R23 ;  /* 0x000000ffff177224 */ /* 0x000fe200078e0a17 */
[----:B-1----:R-:W-:Y:S01]  /*14380*/  MOV R10, R17 ;  /* 0x00000011000a7202 */ /* 0x002fe20000000f00 */
[----:B------:R-:W-:Y:S01]  /*14390*/  IMAD.HI.U32 R11, R3, R24, RZ ;  /* 0x00000018030b7227 */ /* 0x000fe200078e00ff */
[----:B------:R-:W-:-:S03]  /*143a0*/  IABS R26, R5 ;  /* 0x00000005001a7213 */ /* 0x000fc60000000000 */
        /* <DEDUP_REMOVED lines=15> */
[C---:B------:R-:W-:Y:S01]  /*144a0*/  IMAD R25, R0.reuse, R23, R25 ;  /* 0x0000001700197224 */ /* 0x040fe200078e0219 */
[----:B-1----:R-:W-:Y:S01]  /*144b0*/  MOV R12, R19 ;  /* 0x00000013000c7202 */ /* 0x002fe20000000f00 */
[----:B------:R-:W-:Y:S02]  /*144c0*/  IMAD R22, R0, R17, R22 ;  /* 0x0000001100167224 */ /* 0x000fe400078e0216 */
[----:B------:R-:W-:Y:S01]  /*144d0*/  @!P5 IMAD.IADD R21, R21, 0x1, -R0 ;  /* 0x000000011515d824 */ /* 0x000fe200078e0a00 */
[----:B------:R-:W-:Y:S01]  /*144e0*/  @!P2 IADD3 R12, -R12, RZ, RZ ;  /* 0x000000ff0c0ca210 */ /* 0x000fe20007ffe1ff */
[----:B--2---:R-:W-:Y:S01]  /*144f0*/  IMAD.MOV.U32 R10, RZ, RZ, R18 ;  /* 0x000000ffff0a7224 */ /* 0x004fe200078e0012 */
[----:B------:R-:W-:Y:S01]  /*14500*/  ISETP.GT.U32.AND P5, PT, R0, R22, PT ;  /* 0x000000160000720c */ /* 0x000fe20003fa4070 */
[----:B------:R-:W-:Y:S01]  /*14510*/  @!P1 IMAD.IADD R4, R4, 0x1, -R0 ;  /* 0x0000000104049824 */ /* 0x000fe200078e0a00 */
[C---:B------:R-:W-:Y:S01]  /*14520*/  ISETP.GT.U32.AND P3, PT, R0.reuse, R25, PT ;  /* 0x000000190000720c */ /* 0x040fe20003f64070 */
[----:B------:R-:W-:Y:S01]  /*14530*/  @!P6 IMAD.MOV R10, RZ, RZ, -R10 ;  /* 0x000000ffff0ae224 */ /* 0x000fe200078e0a0a */
[----:B------:R-:W-:Y:S01]  /*14540*/  ISETP.GT.U32.AND P6, PT, R0, R24, PT ;  /* 0x000000180000720c */ /* 0x000fe20003fc4070 */
[----:B------:R-:W-:Y:S01]  /*14550*/  STL [R1+0x21c], R12 ;  /* 0x00021c0c01007387 */ /* 0x000fe20000100800 */
[----:B------:R-:W-:-:S02]  /*14560*/  ISETP.GE.AND P1, PT, R15, RZ, PT ;  /* 0x000000ff0f00720c */ /* 0x000fc40003f26270 */
[----:B------:R-:W-:Y:S01]  /*14570*/  IADD3 R15, R6, 0x1a1, RZ ;  /* 0x000001a1060f7810 */ /* 0x000fe20007ffe0ff */
[----:B------:R1:W-:Y:S01]  /*14580*/  STL [R1+0x1f8], R10 ;  /* 0x0001f80a01007387 */ /* 0x0003e20000100800 */
[----:B------:R-:W-:Y:S02]  /*14590*/  IABS R18, R11 ;  /* 0x0000000b00127213 */ /* 0x000fe40000000000 */
[----:B------:R-:W-:Y:S02]  /*145a0*/  IABS R17, R15 ;  /* 0x0000000f00117213 */ /* 0x000fe40000000000 */
[----:B------:R-:W-:Y:S01]  /*145b0*/  @!P5 IADD3 R22, R22, -R0, RZ ;  /* 0x800000001616d210 */ /* 0x000fe20007ffe0ff */
[--C-:B------:R-:W-:Y:S01]  /*145c0*/  @!P3 IMAD.IADD R25, R25, 0x1, -R0.reuse ;  /* 0x000000011919b824 */ /* 0x100fe200078e0a00 */
[----:B------:R-:W-:Y:S01]  /*145d0*/  ISETP.GE.AND P3, PT, R5, RZ, PT ;  /* 0x000000ff0500720c */ /* 0x000fe20003f66270 */
[----:B------:R-:W-:Y:S01]  /*145e0*/  @!P6 IMAD.IADD R24, R24, 0x1, -R0 ;  /* 0x000000011818e824 */ /* 0x000fe200078e0a00 */
[C---:B------:R-:W-:Y:S01]  /*145f0*/  ISETP.GT.U32.AND P5, PT, R0.reuse, R22, PT ;  /* 0x000000160000720c */ /* 0x040fe20003fa4070 */
[----:B-1----:R-:W-:Y:S01]  /*14600*/  IMAD.MOV.U32 R10, RZ, RZ, R4 ;  /* 0x000000ffff0a7224 */ /* 0x002fe200078e0004 */
[----:B------:R-:W-:Y:S01]  /*14610*/  ISETP.GT.U32.AND P6, PT, R0, R25, PT ;  /* 0x000000190000720c */ /* 0x000fe20003fc4070 */
[----:B------:R-:W-:Y:S01]  /*14620*/  IMAD.HI.U32 R19, R3, R17, RZ ;  /* 0x0000001103137227 */ /* 0x000fe200078e00ff */
[----:B------:R-:W-:-:S02]  /*14630*/  ISETP.GE.AND P2, PT, R16, RZ, PT ;  /* 0x000000ff1000720c */ /* 0x000fc40003f46270 */
[----:B------:R-:W-:Y:S01]  /*14640*/  @!P0 IADD3 R10, -R10, RZ, RZ ;  /* 0x000000ff0a0a8210 */ /* 0x000fe20007ffe1ff */
[----:B------:R-:W-:Y:S01]  /*14650*/  IMAD.MOV R19, RZ, RZ, -R19 ;  /* 0x000000ffff137224 */ /* 0x000fe200078e0a13 */
[----:B------:R-:W-:Y:S01]  /*14660*/  ISETP.GT.U32.AND P0, PT, R0, R24, PT ;  /* 0x000000180000720c */ /* 0x000fe20003f04070 */
[----:B------:R-:W-:Y:S01]  /*14670*/  IMAD.HI.U32 R5, R3, R18, RZ ;  /* 0x0000001203057227 */ /* 0x000fe200078e00ff */
[----:B------:R-:W-:Y:S01]  /*14680*/  IADD3 R16, R6, 0x1a2, RZ ;  /* 0x000001a206107810 */ /* 0x000fe20007ffe0ff */
[----:B------:R1:W-:Y:S02]  /*14690*/  STL [R1+0x1f0], R10 ;  /* 0x0001f00a01007387 */ /* 0x0003e40000100800 */
[----:B------:R-:W-:Y:S01]  /*146a0*/  IMAD.MOV R5, RZ, RZ, -R5 ;  /* 0x000000ffff057224 */ /* 0x000fe200078e0a05 */
[----:B------:R-:W-:Y:S01]  /*146b0*/  IABS R23, R16 ;  /* 0x0000001000177213 */ /* 0x000fe20000000000 */
[----:B------:R-:W-:Y:S02]  /*146c0*/  @!P5 IMAD.IADD R22, R22, 0x1, -R0 ;  /* 0x000000011616d824 */ /* 0x000fe400078e0a00 */
[----:B------:R-:W-:-:S02]  /*146d0*/  IMAD R18, R0, R5, R18 ;  /* 0x0000000500127224 */ /* 0x000fc400078e0212 */
[----:B------:R-:W-:Y:S02]  /*146e0*/  @!P6 IMAD.IADD R25, R25, 0x1, -R0 ;  /* 0x000000011919e824 */ /* 0x000fe400078e0a00 */
[----:B------:R-:W-:Y:S01]  /*146f0*/  @!P0 IADD3 R24, R24, -R0, RZ ;  /* 0x8000000018188210 */ /* 0x000fe20007ffe0ff */
[----:B------:R-:W-:Y:S01]  /*14700*/  VIADD R4, R6, 0x1a3 ;  /* 0x000001a306047836 */ /* 0x000fe20000000000 */
[----:B------:R-:W-:Y:S01]  /*14710*/  ISETP.GE.AND P0, PT, R11, RZ, PT ;  /* 0x000000ff0b00720c */ /* 0x000fe20003f06270 */
[C---:B------:R-:W-:Y:S01]  /*14720*/  IMAD R11, R0.reuse, R19, R17 ;  /* 0x00000013000b7224 */ /* 0x040fe200078e0211 */
[----:B------:R-:W-:Y:S01]  /*14730*/  ISETP.GT.U32.AND P6, PT, R0, R18, PT ;  /* 0x000000120000720c */ /* 0x000fe20003fc4070 */
[----:B------:R-:W-:Y:S01]  /*14740*/  VIADD R17, R6, 0x1a4 ;  /* 0x000001a406117836 */ /* 0x000fe20000000000 */
[----:B-1----:R-:W-:Y:S01]  /*14750*/  MOV R10, R25 ;  /* 0x00000019000a7202 */ /* 0x002fe20000000f00 */
[----:B------:R-:W-:Y:S01]  /*14760*/  IMAD.MOV.U32 R12, RZ, RZ, R21 ;  /* 0x000000ffff0c7224 */ /* 0x000fe200078e0015 */
[----:B------:R-:W-:Y:S01]  /*14770*/  ISETP.GT.U32.AND P5, PT, R0, R11, PT ;  /* 0x0000000b0000720c */ /* 0x000fe20003fa4070 */
[----:B------:R-:W-:Y:S01]  /*14780*/  IMAD.HI.U32 R26, R3, R23, RZ ;  /* 0x00000017031a7227 */ /* 0x000fe200078e00ff */
[----:B------:R-:W-:-:S02]  /*14790*/  IABS R20, R17 ;  /* 0x0000001100147213 */ /* 0x000fc40000000000 */
[----:B------:R-:W-:Y:S01]  /*147a0*/  IABS R5, R4 ;  /* 0x0000000400057213 */ /* 0x000fe20000000000 */
[----:B------:R-:W-:Y:S01]  /*147b0*/  @!P4 IMAD.MOV R12, RZ, RZ, -R12 ;  /* 0x000000ffff0cc224 */ /* 0x000fe200078e0a0c */
[----:B------:R-:W-:Y:S01]  /*147c0*/  IADD3 R26, -R26, RZ, RZ ;  /* 0x000000ff1a1a7210 */ /* 0x000fe20007ffe1ff */
[----:B------:R-:W-:-:S03]  /*147d0*/  IMAD.HI.U32 R21, R3, R20, RZ ;  /* 0x0000001403157227 */ /* 0x000fc600078e00ff */
[----:B------:R1:W-:Y:S01]  /*147e0*/  STL [R1+0x1ec], R12 ;  /* 0x0001ec0c01007387 */ /* 0x0003e20000100800 */
[--C-:B------:R-:W-:Y:S01]  /*147f0*/  @!P6 IMAD.IADD R18, R18, 0x1, -R0.reuse ;  /* 0x000000011212e824 */ /* 0x100fe200078e0a00 */
[----:B------:R-:W-:Y:S01]  /*14800*/  ISETP.GE.AND P6, PT, R15, RZ, PT ;  /* 0x000000ff0f00720c */ /* 0x000fe20003fc6270 */
[----:B------:R-:W-:Y:S01]  /*14810*/  @!P5 IMAD.IADD R11, R11, 0x1, -R0 ;  /* 0x000000010b0bd824 */ /* 0x000fe200078e0a00 */
[----:B------:R-:W-:Y:S01]  /*14820*/  IADD3 R15, R6, 0x1a5, RZ ;  /* 0x000001a5060f7810 */ /* 0x000fe20007ffe0ff */
[----:B------:R-:W-:Y:S01]  /*14830*/  IMAD.MOV R21, RZ, RZ, -R21 ;  /* 0x000000ffff157224 */ /* 0x000fe200078e0a15 */
[C---:B------:R-:W-:Y:S01]  /*14840*/  ISETP.GT.U32.AND P4, PT, R0.reuse, R18, PT ;  /* 0x000000120000720c */ /* 0x040fe20003f84070 */
[----:B------:R-:W-:Y:S01]  /*14850*/  @!P2 IMAD.MOV R10, RZ, RZ, -R10 ;  /* 0x000000ffff0aa224 */ /* 0x000fe200078e0a0a */
[----:B------:R-:W-:Y:S01]  /*14860*/  ISETP.GT.U32.AND P5, PT, R0, R11, PT ;  /* 0x0000000b0000720c */ /* 0x000fe20003fa4070 */
[----:B------:R-:W-:Y:S01]  /*14870*/  IMAD.HI.U32 R19, R3, R5, RZ ;  /* 0x0000000503137227 */ /* 0x000fe200078e00ff */
[----:B-1----:R-:W-:-:S02]  /*14880*/  MOV R12, R24 ;  /* 0x00000018000c7202 */ /* 0x002fc40000000f00 */
[----:B------:R1:W-:Y:S01]  /*14890*/  STL [R1+0x1d4], R10 ;  /* 0x0001d40a01007387 */ /* 0x0003e20000100800 */
[----:B------:R-:W-:Y:S01]  /*148a0*/  IMAD R20, R0, R21, R20 ;  /* 0x0000001500147224 */ /* 0x000fe200078e0214 */
[----:B------:R-:W-:Y:S01]  /*148b0*/  @!P1 IADD3 R12, -R12, RZ, RZ ;  /* 0x000000ff0c0c9210 */ /* 0x000fe20007ffe1ff */
[----:B------:R-:W-:Y:S01]  /*148c0*/  IMAD.MOV R19, RZ, RZ, -R19 ;  /* 0x000000ffff137224 */ /* 0x000fe200078e0a13 */
[----:B------:R-:W-:Y:S01]  /*148d0*/  ISETP.GE.AND P1, PT, R16, RZ, PT ;  /* 0x000000ff1000720c */ /* 0x000fe20003f26270 */
[C---:B------:R-:W-:Y:S02]  /*148e0*/  IMAD R23, R0.reuse, R26, R23 ;  /* 0x0000001a00177224 */ /* 0x040fe400078e0217 */
[C---:B------:R-:W-:Y:S01]  /*148f0*/  IMAD R5, R0.reuse, R19, R5 ;  /* 0x0000001300057224 */ /* 0x040fe200078e0205 */
[----:B------:R-:W-:Y:S01]  /*14900*/  STL [R1+0x1d0], R12 ;  /* 0x0001d00c01007387 */ /* 0x000fe20000100800 */
[----:B------:R-:W-:Y:S01]  /*14910*/  @!P5 IMAD.IADD R11, R11, 0x1, -R0 ;  /* 0x000000010b0bd824 */ /* 0x000fe200078e0a00 */
[C---:B------:R-:W-:Y:S01]  /*14920*/  ISETP.GT.U32.AND P5, PT, R0.reuse, R20, PT ;  /* 0x000000140000720c */ /* 0x040fe20003fa4070 */
[----:B-1----:R-:W-:Y:S01]  /*14930*/  IMAD.MOV.U32 R10, RZ, RZ, R22 ;  /* 0x000000ffff0a7224 */ /* 0x002fe200078e0016 */
[----:B------:R-:W-:Y:S01]  /*14940*/  ISETP.GT.U32.AND P2, PT, R0, R23, PT ;  /* 0x000000170000720c */ /* 0x000fe20003f44070 */
[----:B------:R-:W-:Y:S01]  /*14950*/  @!P4 IMAD.IADD R18, R18, 0x1, -R0 ;  /* 0x000000011212c824 */ /* 0x000fe200078e0a00 */
[----:B------:R-:W-:Y:S01]  /*14960*/  ISETP.GE.AND P4, PT, R4, RZ, PT ;  /* 0x000000ff0400720c */ /* 0x000fe20003f86270 */
[----:B------:R-:W-:Y:S01]  /*14970*/  @!P3 IMAD.MOV R10, RZ, RZ, -R10 ;  /* 0x000000ffff0ab224 */ /* 0x000fe200078e0a0a */
[----:B------:R-:W-:Y:S01]  /*14980*/  ISETP.GT.U32.AND P3, PT, R0, R5, PT ;  /* 0x000000050000720c */ /* 0x000fe20003f64070 */
[C---:B------:R-:W-:Y:S01]  /*14990*/  VIADD R25, R6.reuse, 0x1ba ;  /* 0x000001ba06197836 */ /* 0x040fe20000000000 */
[----:B------:R-:W-:-:S02]  /*149a0*/  IADD3 R4, R6, 0x1a6, RZ ;  /* 0x000001a606047810 */ /* 0x000fc40007ffe0ff */
[----:B------:R1:W-:Y:S01]  /*149b0*/  STL [R1+0x1cc], R10 ;  /* 0x0001cc0a01007387 */ /* 0x0003e20000100800 */
[----:B------:R-:W-:Y:S02]  /*149c0*/  IABS R19, R15 ;  /* 0x0000000f00137213 */ /* 0x000fe40000000000 */
[--C-:B------:R-:W-:Y:S01]  /*149d0*/  @!P5 IMAD.IADD R20, R20, 0x1, -R0.reuse ;  /* 0x000000011414d824 */ /* 0x100fe200078e0a00 */
[----:B------:R-:W-:Y:S01]  /*149e0*/  IABS R21, R4 ;  /* 0x0000000400157213 */ /* 0x000fe20000000000 */
[----:B------:R-:W-:Y:S01]  /*149f0*/  @!P2 IMAD.IADD R23, R23, 0x1, -R0 ;  /* 0x000000011717a824 */ /* 0x000fe200078e0a00 */
[----:B------:R-:W-:Y:S01]  /*14a00*/  ISETP.GE.AND P2, PT, R17, RZ, PT ;  /* 0x000000ff1100720c */ /* 0x000fe20003f46270 */
[----:B------:R-:W-:Y:S01]  /*14a10*/  IMAD.HI.U32 R16, R3, R19, RZ ;  /* 0x0000001303107227 */ /* 0x000fe200078e00ff */
[C---:B------:R-:W-:Y:S02]  /*14a20*/  ISETP.GT.U32.AND P5, PT, R0.reuse, R20, PT ;  /* 0x000000140000720c */ /* 0x040fe40003fa4070 */
[----:B------:R-:W-:Y:S01]  /*14a30*/  @!P3 IADD3 R5, R5, -R0, RZ ;  /* 0x800000000505b210 */ /* 0x000fe20007ffe0ff */
[----:B-1----:R-:W-:Y:S01]  /*14a40*/  IMAD.MOV.U32 R10, RZ, RZ, R18 ;  /* 0x000000ffff0a7224 */ /* 0x002fe200078e0012 */
[----:B------:R-:W-:Y:S01]  /*14a50*/  ISETP.GT.U32.AND P3, PT, R0, R23, PT ;  /* 0x000000170000720c */ /* 0x000fe20003f64070 */
[----:B------:R-:W-:Y:S01]  /*14a60*/  IMAD.MOV R16, RZ, RZ, -R16 ;  /* 0x000000ffff107224 */ /* 0x000fe200078e0a10 */
[----:B------:R-:W-:Y:S01]  /*14a70*/  IADD3 R17, R6, 0x1a7, RZ ;  /* 0x000001a706117810 */ /* 0x000fe20007ffe0ff */
[----:B------:R-:W-:Y:S01]  /*14a80*/  @!P0 IMAD.MOV R10, RZ, RZ, -R10 ;  /* 0x000000ffff0a8224 */ /* 0x000fe200078e0a0a */
[C---:B------:R-:W-:Y:S01]  /*14a90*/  ISETP.GT.U32.AND P0, PT, R0.reuse, R5, PT ;  /* 0x000000050000720c */ /* 0x040fe20003f04070 */
[----:B------:R-:W-:Y:S01]  /*14aa0*/  IMAD R19, R0, R16, R19 ;  /* 0x0000001000137224 */ /* 0x000fe200078e0213 */
[----:B------:R-:W-:-:S02]  /*14ab0*/  IABS R18, R17 ;  /* 0x0000001100127213 */ /* 0x000fc40000000000 */
[----:B------:R1:W-:Y:S01]  /*14ac0*/  STL [R1+0x1b0], R10 ;  /* 0x0001b00a01007387 */ /* 0x0003e20000100800 */
[----:B------:R-:W-:Y:S01]  /*14ad0*/  @!P5 IMAD.IADD R20, R20, 0x1, -R0 ;  /* 0x000000011414d824 */ /* 0x000fe200078e0a00 */
[----:B------:R-:W-:Y:S01]  /*14ae0*/  IABS R26, R25 ;  /* 0x00000019001a7213 */ /* 0x000fe20000000000 */
[----:B------:R-:W-:Y:S02]  /*14af0*/  IMAD.HI.U32 R22, R3, R18, RZ ;  /* 0x0000001203167227 */ /* 0x000fe400078e00ff */
[----:B------:R-:W-:Y:S02]  /*14b00*/  @!P3 IADD3 R23, R23, -R0, RZ ;  /* 0x800000001717b210 */ /* 0x000fe40007ffe0ff */
[----:B------:R-:W-:Y:S01]  /*14b10*/  ISETP.GT.U32.AND P3, PT, R0, R19, PT ;  /* 0x000000130000720c */ /* 0x000fe20003f64070 */
[C---:B------:R-:W-:Y:S01]  /*14b20*/  IMAD.HI.U32 R29, R3.reuse, R26, RZ ;  /* 0x0000001a031d7227 */ /* 0x040fe200078e00ff */
[----:B------:R-:W-:Y:S02]  /*14b30*/  IADD3 R22, -R22, RZ, RZ ;  /* 0x000000ff16167210 */ /* 0x000fe40007ffe1ff */
[----:B-1----:R-:W-:Y:S01]  /*14b40*/  MOV R10, R11 ;  /* 0x0000000b000a7202 */ /* 0x002fe20000000f00 */
[----:B------:R-:W-:-:S04]  /*14b50*/  IMAD.HI.U32 R11, R3, R21, RZ ;  /* 0x00000015030b7227 */ /* 0x000fc800078e00ff */
[----:B------:R-:W-:Y:S02]  /*14b60*/  IMAD.MOV R11, RZ, RZ, -R11 ;  /* 0x000000ffff0b7224 */ /* 0x000fe400078e0a0b */
[----:B------:R-:W-:Y:S01]  /*14b70*/  @!P6 IMAD.MOV R10, RZ, RZ, -R10 ;  /* 0x000000ffff0ae224 */ /* 0x000fe200078e0a0a */
[----:B------:R-:W-:Y:S01]  /*14b80*/  ISETP.GE.AND P6, PT, R15, RZ, PT ;  /* 0x000000ff0f00720c */ /* 0x000fe20003fc6270 */
[----:B------:R-:W-:Y:S01]  /*14b90*/  IMAD R21, R0, R11, R21 ;  /* 0x0000000b00157224 */ /* 0x000fe200078e0215 */
[C---:B------:R-:W-:Y:S01]  /*14ba0*/  IADD3 R15, R6.reuse, 0x1a9, RZ ;  /* 0x000001a9060f7810 */ /* 0x040fe20007ffe0ff */
[----:B------:R-:W-:Y:S01]  /*14bb0*/  VIADD R11, R6, 0x1a8 ;  /* 0x000001a8060b7836 */ /* 0x000fe20000000000 */
[----:B------:R1:W-:Y:S01]  /*14bc0*/  STL [R1+0x1ac], R10 ;  /* 0x0001ac0a01007387 */ /* 0x0003e20000100800 */
[--C-:B------:R-:W-:Y:S01]  /*14bd0*/  @!P0 IMAD.IADD R5, R5, 0x1, -R0.reuse ;  /* 0x0000000105058824 */ /* 0x100fe200078e0a00 */
[----:B------:R-:W-:Y:S01]  /*14be0*/  ISETP.GT.U32.AND P5, PT, R0, R21, PT ;  /* 0x000000150000720c */ /* 0x000fe20003fa4070 */
[----:B------:R-:W-:Y:S01]  /*14bf0*/  @!P3 IMAD.IADD R19, R19, 0x1, -R0 ;  /* 0x000000011313b824 */ /* 0x000fe200078e0a00 */
[----:B------:R-:W-:Y:S01]  /*14c00*/  ISETP.GE.AND P0, PT, R4, RZ, PT ;  /* 0x000000ff0400720c */ /* 0x000fe20003f06270 */
[----:B------:R-:W-:Y:S01]  /*14c10*/  IMAD.MOV.U32 R12, RZ, RZ, R5 ;  /* 0x000000ffff0c7224 */ /* 0x000fe200078e0005 */
[----:B------:R-:W-:Y:S01]  /*14c20*/  IABS R4, R11 ;  /* 0x0000000b00047213 */ /* 0x000fe20000000000 */
[----:B------:R-:W-:Y:S01]  /*14c30*/  IMAD R18, R0, R22, R18 ;  /* 0x0000001600127224 */ /* 0x000fe200078e0212 */
[----:B------:R-:W-:Y:S01]  /*14c40*/  ISETP.GE.AND P3, PT, R17, RZ, PT ;  /* 0x000000ff1100720c */ /* 0x000fe20003f66270 */
[----:B------:R-:W-:Y:S01]  /*14c50*/  IMAD.MOV R29, RZ, RZ, -R29 ;  /* 0x000000ffff1d7224 */ /* 0x000fe200078e0a1d */
[----:B------:R-:W-:Y:S01]  /*14c60*/  @!P4 IADD3 R12, -R12, RZ, RZ ;  /* 0x000000ff0c0cc210 */ /* 0x000fe20007ffe1ff */
[----:B-1----:R-:W-:Y:S01]  /*14c70*/  IMAD.MOV.U32 R10, RZ, RZ, R23 ;  /* 0x000000ffff0a7224 */ /* 0x002fe200078e0017 */
[----:B------:R-:W-:Y:S01]  /*14c80*/  ISETP.GT.U32.AND P4, PT, R0, R18, PT ;  /* 0x000000120000720c */ /* 0x000fe20003f84070 */
[----:B------:R-:W-:Y:S01]  /*14c90*/  IMAD.HI.U32 R17, R3, R4, RZ ;  /* 0x0000000403117227 */ /* 0x000fe200078e00ff */
[----:B------:R-:W-:-:S02]  /*14ca0*/  IABS R16, R15 ;  /* 0x0000000f00107213 */ /* 0x000fc40000000000 */
[----:B------:R-:W-:Y:S01]  /*14cb0*/  @!P5 IADD3 R21, R21, -R0, RZ ;  /* 0x800000001515d210 */ /* 0x000fe20007ffe0ff */
[----:B------:R-:W-:Y:S01]  /*14cc0*/  @!P1 IMAD.MOV R10, RZ, RZ, -R10 ;  /* 0x000000ffff0a9224 */ /* 0x000fe200078e0a0a */
[C---:B------:R-:W-:Y:S01]  /*14cd0*/  ISETP.GT.U32.AND P1, PT, R0.reuse, R19, PT ;  /* 0x000000130000720c */ /* 0x040fe20003f24070 */
[----:B------:R-:W-:Y:S01]  /*14ce0*/  IMAD.HI.U32 R5, R3, R16, RZ ;  /* 0x0000001003057227 */ /* 0x000fe200078e00ff */
[----:B------:R-:W-:Y:S02]  /*14cf0*/  ISETP.GT.U32.AND P5, PT, R0, R21, PT ;  /* 0x000000150000720c */ /* 0x000fe40003fa4070 */
[----:B------:R1:W-:Y:S01]  /*14d00*/  STL [R1+0x1a8], R10 ;  /* 0x0001a80a01007387 */ /* 0x0003e20000100800 */
[----:B------:R-:W-:Y:S01]  /*14d10*/  IADD3 R23, R6, 0x1ad, RZ ;  /* 0x000001ad06177810 */ /* 0x000fe20007ffe0ff */
[----:B------:R-:W-:Y:S01]  /*14d20*/  IMAD R26, R0, R29, R26 ;  /* 0x0000001d001a7224 */ /* 0x000fe200078e021a */
[----:B------:R-:W-:Y:S01]  /*14d30*/  IADD3 R5, -R5, RZ, RZ ;  /* 0x000000ff05057210 */ /* 0x000fe20007ffe1ff */
[----:B------:R-:W-:Y:S01]  /*14d40*/  @!P4 IMAD.IADD R18, R18, 0x1, -R0 ;  /* 0x000000011212c824 */ /* 0x000fe200078e0a00 */
[----:B------:R2:W-:Y:S03]  /*14d50*/  STL [R1+0x1a4], R12 ;  /* 0x0001a40c01007387 */ /* 0x0005e60000100800 */
[C---:B------:R-:W-:Y:S01]  /*14d60*/  IMAD R16, R0.reuse, R5, R16 ;  /* 0x0000000500107224 */ /* 0x040fe200078e0210 */
[----:B------:R-:W-:Y:S01]  /*14d70*/  ISETP.GT.U32.AND P4, PT, R0, R18, PT ;  /* 0x000000120000720c */ /* 0x000fe20003f84070 */
[----:B-1----:R-:W-:Y:S01]  /*14d80*/  IMAD.MOV.U32 R10, RZ, RZ, R20 ;  /* 0x000000ffff0a7224 */ /* 0x002fe200078e0014 */
[----:B------:R-:W-:Y:S01]  /*14d90*/  IADD3 R5, R6, 0x1ac, RZ ;  /* 0x000001ac06057810 */ /* 0x000fe20007ffe0ff */
[----:B------:R-:W-:-:S02]  /*14da0*/  @!P5 IMAD.IADD R21, R21, 0x1, -R0 ;  /* 0x000000011515d824 */ /* 0x000fc400078e0a00 */
[----:B------:R-:W-:Y:S01]  /*14db0*/  @!P2 IMAD.MOV R10, RZ, RZ, -R10 ;  /* 0x000000ffff0aa224 */ /* 0x000fe200078e0a0a */
[----:B------:R-:W-:Y:S01]  /*14dc0*/  ISETP.GE.AND P2, PT, R11, RZ, PT ;  /* 0x000000ff0b00720c */ /* 0x000fe20003f46270 */
[----:B------:R-:W-:Y:S02]  /*14dd0*/  IMAD.MOV R11, RZ, RZ, -R17 ;  /* 0x000000ffff0b7224 */ /* 0x000fe400078e0a11 */
[----:B------:R-:W-:Y:S01]  /*14de0*/  @!P1 IMAD.IADD R19, R19, 0x1, -R0 ;  /* 0x0000000113139824 */ /* 0x000fe200078e0a00 */
[----:B------:R1:W-:Y:S01]  /*14df0*/  STL [R1+0x1a0], R10 ;  /* 0x0001a00a01007387 */ /* 0x0003e20000100800 */
[----:B------:R-:W-:Y:S01]  /*14e00*/  IMAD R4, R0, R11, R4 ;  /* 0x0000000b00047224 */ /* 0x000fe200078e0204 */
[C---:B------:R-:W-:Y:S01]  /*14e10*/  IADD3 R11, R6.reuse, 0x1ab, RZ ;  /* 0x000001ab060b7810 */ /* 0x040fe20007ffe0ff */
[----:B--2---:R-:W-:Y:S01]  /*14e20*/  IMAD.MOV.U32 R12, RZ, RZ, R19 ;  /* 0x000000ffff0c7224 */ /* 0x004fe200078e0013 */
[----:B------:R-:W-:Y:S01]  /*14e30*/  ISETP.GE.AND P1, PT, R15, RZ, PT ;  /* 0x000000ff0f00720c */ /* 0x000fe20003f26270 */
[----:B------:R-:W-:Y:S01]  /*14e40*/  VIADD R17, R6, 0x1aa ;  /* 0x000001aa06117836 */ /* 0x000fe20000000000 */
[----:B------:R-:W-:Y:S01]  /*14e50*/  ISETP.GT.U32.AND P5, PT, R0, R4, PT ;  /* 0x000000040000720c */ /* 0x000fe20003fa4070 */
[----:B------:R-:W-:Y:S01]  /*14e60*/  @!P4 IMAD.IADD R18, R18, 0x1, -R0 ;  /* 0x000000011212c824 */ /* 0x000fe200078e0a00 */
[----:B------:R-:W-:-:S02]  /*14e70*/  @!P6 IADD3 R12, -R12, RZ, RZ ;  /* 0x000000ff0c0ce210 */ /* 0x000fc40007ffe1ff */
[----:B------:R-:W-:Y:S01]  /*14e80*/  ISETP.GT.U32.AND P6, PT, R0, R16, PT ;  /* 0x000000100000720c */ /* 0x000fe20003fc4070 */
[----:B-1----:R-:W-:Y:S01]  /*14e90*/  IMAD.MOV.U32 R10, RZ, RZ, R21 ;  /* 0x000000ffff0a7224 */ /* 0x002fe200078e0015 */
[----:B------:R-:W-:Y:S01]  /*14ea0*/  IABS R15, R17 ;  /* 0x00000011000f7213 */ /* 0x000fe20000000000 */
[----:B------:R-:W-:Y:S01]  /*14eb0*/  STL [R1+0x198], R12 ;  /* 0x0001980c01007387 */ /* 0x000fe20000100800 */
[----:B------:R-:W-:Y:S01]  /*14ec0*/  IABS R20, R11 ;  /* 0x0000000b00147213 */ /* 0x000fe20000000000 */
[----:B------:R-:W-:Y:S01]  /*14ed0*/  @!P0 IMAD.MOV R10, RZ, RZ, -R10 ;  /* 0x000000ffff0a8224 */ /* 0x000fe200078e0a0a */
[----:B------:R-:W-:Y:S01]  /*14ee0*/  ISETP.GE.AND P4, PT, R11, RZ, PT ;  /* 0x000000ff0b00720c */ /* 0x000fe20003f86270 */
[----:B------:R-:W-:Y:S01]  /*14ef0*/  IMAD.HI.U32 R21, R3, R15, RZ ;  /* 0x0000000f03157227 */ /* 0x000fe200078e00ff */
[----:B------:R-:W-:Y:S02]  /*14f00*/  IABS R19, R5 ;  /* 0x0000000500137213 */ /* 0x000fe40000000000 */
[----:B------:R1:W-:Y:S01]  /*14f10*/  STL [R1+0x17c], R10 ;  /* 0x00017c0a01007387 */ /* 0x0003e20000100800 */
[--C-:B------:R-:W-:Y:S01]  /*14f20*/  @!P5 IMAD.IADD R4, R4, 0x1, -R0.reuse ;  /* 0x000000010404d824 */ /* 0x100fe200078e0a00 */
[----:B------:R-:W-:Y:S01]  /*14f30*/  IADD3 R21, -R21, RZ, RZ ;  /* 0x000000ff15157210 */ /* 0x000fe20007ffe1ff */
[----:B------:R-:W-:Y:S01]  /*14f40*/  @!P6 IMAD.IADD R16, R16, 0x1, -R0 ;  /* 0x000000011010e824 */ /* 0x000fe200078e0a00 */
[----:B------:R-:W-:Y:S01]  /*14f50*/  ISETP.GE.AND P0, PT, R17, RZ, PT ;  /* 0x000000ff1100720c */ /* 0x000fe20003f06270 */
[----:B------:R-:W-:Y:S01]  /*14f60*/  IMAD.HI.U32 R11, R3, R20, RZ ;  /* 0x00000014030b7227 */ /* 0x000fe200078e00ff */
[----:B------:R-:W-:-:S02]  /*14f70*/  ISETP.GT.U32.AND P5, PT, R0, R4, PT ;  /* 0x000000040000720c */ /* 0x000fc40003fa4070 */
[C---:B------:R-:W-:Y:S01]  /*14f80*/  ISETP.GT.U32.AND P6, PT, R0.reuse, R16, PT ;  /* 0x000000100000720c */ /* 0x040fe20003fc4070 */
[----:B------:R-:W-:Y:S01]  /*14f90*/  IMAD.MOV R11, RZ, RZ, -R11 ;  /* 0x000000ffff0b7224 */ /* 0x000fe200078e0a0b */
[----:B-1----:R-:W-:Y:S01]  /*14fa0*/  MOV R10, R18 ;  /* 0x00000012000a7202 */ /* 0x002fe20000000f00 */
[C---:B------:R-:W-:Y:S02]  /*14fb0*/  IMAD R15, R0.reuse, R21, R15 ;  /* 0x00000015000f7224 */ /* 0x040fe400078e020f */
[----:B------:R-:W-:Y:S01]  /*14fc0*/  IMAD R20, R0, R11, R20 ;  /* 0x0000000b00147224 */ /* 0x000fe200078e0214 */
[----:B------:R-:W-:Y:S01]  /*14fd0*/  @!P3 IADD3 R10, -R10, RZ, RZ ;  /* 0x000000ff0a0ab210 */ /* 0x000fe20007ffe1ff */
[----:B------:R-:W-:Y:S01]  /*14fe0*/  IMAD.HI.U32 R17, R3, R19, RZ ;  /* 0x0000001303117227 */ /* 0x000fe200078e00ff */
[----:B------:R-:W-:-:S03]  /*14ff0*/  ISETP.GE.AND P3, PT, R5, RZ, PT ;  /* 0x000000ff0500720c */ /* 0x000fc60003f66270 */
[--C-:B------:R-:W-:Y:S01]  /*15000*/  @!P5 IMAD.IADD R4, R4, 0x1, -R0.reuse ;  /* 0x000000010404d824 */ /* 0x100fe200078e0a00 */
[----:B------:R1:W-:Y:S01]  /*15010*/  STL [R1+0x178], R10 ;  /* 0x0001780a01007387 */ /* 0x0003e20000100800 */
[----:B------:R-:W-:Y:S01]  /*15020*/  ISETP.GT.U32.AND P5, PT, R0, R15, PT ;  /* 0x0000000f0000720c */ /* 0x000fe20003fa4070 */
[----:B------:R-:W-:Y:S01]  /*15030*/  @!P6 IMAD.IADD R16, R16, 0x1, -R0 ;  /* 0x000000011010e824 */ /* 0x000fe200078e0a00 */
[----:B------:R-:W-:Y:S01]  /*15040*/  ISETP.GE.AND P6, PT, R23, RZ, PT ;  /* 0x000000ff1700720c */ /* 0x000fe20003fc6270 */
[----:B------:R-:W-:Y:S01]  /*15050*/  IMAD.MOV R17, RZ, RZ, -R17 ;  /* 0x000000ffff117224 */ /* 0x000fe200078e0a11 */
[----:B------:R-:W-:Y:S01]  /*15060*/  IABS R23, R23 ;  /* 0x0000001700177213 */ /* 0x000fe20000000000 */
[----:B------:R-:W-:Y:S02]  /*15070*/  VIADD R18, R6, 0x1ae ;  /* 0x000001ae06127836 */ /* 0x000fe40000000000 */
[----:B------:R-:W-:Y:S02]  /*15080*/  IMAD R19, R0, R17, R19 ;  /* 0x0000001100137224 */ /* 0x000fe400078e0213 */
[----:B-1----:R-:W-:Y:S01]  /*15090*/  IMAD.MOV.U32 R10, RZ, RZ, R4 ;  /* 0x000000ffff0a7224 */ /* 0x002fe200078e0004 */
[----:B------:R-:W-:Y:S01]  /*150a0*/  IABS R22, R18 ;  /* 0x0000001200167213 */ /* 0x000fe20000000000 */
[----:B------:R-:W-:-:S02]  /*150b0*/  IMAD.HI.U32 R24, R3, R23, RZ ;  /* 0x0000001703187227 */ /* 0x000fc400078e00ff */
[----:B------:R-:W-:Y:S02]  /*150c0*/  @!P5 IADD3 R15, R15, -R0, RZ ;  /* 0x800000000f0fd210 */ /* 0x000fe40007ffe0ff */
[----:B------:R-:W-:Y:S01]  /*150d0*/  @!P2 IADD3 R10, -R10, RZ, RZ ;  /* 0x000000ff0a0aa210 */ /* 0x000fe20007ffe1ff */
[----:B------:R-:W-:Y:S01]  /*150e0*/  VIADD R11, R6, 0x1af ;  /* 0x000001af060b7836 */ /* 0x000fe20000000000 */
[C---:B------:R-:W-:Y:S01]  /*150f0*/  ISETP.GT.U32.AND P2, PT, R0.reuse, R20, PT ;  /* 0x000000140000720c */ /* 0x040fe20003f44070 */
[----:B------:R-:W-:Y:S01]  /*15100*/  IMAD.MOV R24, RZ, RZ, -R24 ;  /* 0x000000ffff187224 */ /* 0x000fe200078e0a18 */
[----:B------:R-:W-:Y:S01]  /*15110*/  ISETP.GT.U32.AND P5, PT, R0, R15, PT ;  /* 0x0000000f0000720c */ /* 0x000fe20003fa4070 */
[----:B------:R1:W-:Y:S01]  /*15120*/  STL [R1+0x160], R10 ;  /* 0x0001600a01007387 */ /* 0x0003e20000100800 */
[----:B------:R-:W-:Y:S01]  /*15130*/  VIADD R17, R6, 0x1b0 ;  /* 0x000001b006117836 */ /* 0x000fe20000000000 */
[----:B------:R-:W-:Y:S01]  /*15140*/  IABS R5, R11 ;  /* 0x0000000b00057213 */ /* 0x000fe20000000000 */
[----:B------:R-:W-:-:S03]  /*15150*/  IMAD.HI.U32 R21, R3, R22, RZ ;  /* 0x0000001603157227 */ /* 0x000fc600078e00ff */
[----:B------:R-:W-:Y:S01]  /*15160*/  IABS R4, R17 ;  /* 0x0000001100047213 */ /* 0x000fe20000000000 */
[----:B------:R-:W-:Y:S02]  /*15170*/  IMAD.MOV R21, RZ, RZ, -R21 ;  /* 0x000000ffff157224 */ /* 0x000fe400078e0a15 */
[----:B-1----:R-:W-:Y:S02]  /*15180*/  IMAD.MOV.U32 R10, RZ, RZ, R16 ;  /* 0x000000ffff0a7224 */ /* 0x002fe400078e0010 */
[----:B------:R-:W-:Y:S01]  /*15190*/  @!P2 IMAD.IADD R20, R20, 0x1, -R0 ;  /* 0x000000011414a824 */ /* 0x000fe200078e0a00 */
[----:B------:R-:W-:Y:S01]  /*151a0*/  @!P5 IADD3 R15, R15, -R0, RZ ;  /* 0x800000000f0fd210 */ /* 0x000fe20007ffe0ff */
[----:B------:R-:W-:Y:S01]  /*151b0*/  IMAD.HI.U32 R16, R3, R5, RZ ;  /* 0x0000000503107227 */ /* 0x000fe200078e00ff */
[----:B------:R-:W-:Y:S02]  /*151c0*/  @!P1 IADD3 R10, -R10, RZ, RZ ;  /* 0x000000ff0a0a9210 */ /* 0x000fe40007ffe1ff */
[C---:B------:R-:W-:Y:S01]  /*151d0*/  ISETP.GT.U32.AND P1, PT, R0.reuse, R19, PT ;  /* 0x000000130000720c */ /* 0x040fe20003f24070 */
[----:B------:R-:W-:Y:S01]  /*151e0*/  IMAD.MOV.U32 R12, RZ, RZ, R15 ;  /* 0x000000ffff0c7224 */ /* 0x000fe200078e000f */
[----:B------:R-:W-:Y:S01]  /*151f0*/  ISETP.GT.U32.AND P2, PT, R0, R20, PT ;  /* 0x000000140000720c */ /* 0x000fe20003f44070 */
[----:B------:R1:W-:Y:S01]  /*15200*/  STL [R1+0x15c], R10 ;  /* 0x00015c0a01007387 */ /* 0x0003e20000100800 */
[----:B------:R-:W-:Y:S01]  /*15210*/  ISETP.GE.AND P5, PT, R18, RZ, PT ;  /* 0x000000ff1200720c */ /* 0x000fe20003fa6270 */
[----:B------:R-:W-:Y:S01]  /*15220*/  IMAD R18, R0, R24, R23 ;  /* 0x0000001800127224 */ /* 0x000fe200078e0217 */
[----:B------:R-:W-:Y:S01]  /*15230*/  IADD3 R24, R6, 0x1bb, RZ ;  /* 0x000001bb06187810 */ /* 0x000fe20007ffe0ff */
[----:B------:R-:W-:-:S02]  /*15240*/  IMAD R22, R0, R21, R22 ;  /* 0x0000001500167224 */ /* 0x000fc400078e0216 */
[----:B------:R-:W-:-:S04]  /*15250*/  IMAD.HI.U32 R21, R3, R4, RZ ;  /* 0x0000000403157227 */ /* 0x000fc800078e00ff */
[----:B------:R-:W-:Y:S01]  /*15260*/  @!P1 IADD3 R19, R19, -R0, RZ ;  /* 0x8000000013139210 */ /* 0x000fe20007ffe0ff */
[----:B------:R-:W-:Y:S01]  /*15270*/  @!P0 IMAD.MOV R12, RZ, RZ, -R12 ;  /* 0x000000ffff0c8224 */ /* 0x000fe200078e0a0c */
[----:B------:R-:W-:Y:S01]  /*15280*/  ISETP.GT.U32.AND P0, PT, R0, R22, PT ;  /* 0x000000160000720c */ /* 0x000fe20003f04070 */
[----:B------:R-:W-:Y:S01]  /*15290*/  @!P2 IMAD.IADD R20, R20, 0x1, -R0 ;  /* 0x000000011414a824 */ /* 0x000fe200078e0a00 */
[C---:B------:R-:W-:Y:S01]  /*152a0*/  ISETP.GT.U32.AND P1, PT, R0.reuse, R19, PT ;  /* 0x000000130000720c */ /* 0x040fe20003f24070 */
[----:B------:R-:W-:Y:S01]  /*152b0*/  IMAD.MOV R16, RZ, RZ, -R16 ;  /* 0x000000ffff107224 */ /* 0x000fe200078e0a10 */
[C---:B------:R-:W-:Y:S01]  /*152c0*/  ISETP.GT.U32.AND P2, PT, R0.reuse, R18, PT ;  /* 0x000000120000720c */ /* 0x040fe20003f44070 */
[----:B------:R-:W-:Y:S01]  /*152d0*/  IMAD.MOV R15, RZ, RZ, -R21 ;  /* 0x000000ffff0f7224 */ /* 0x000fe200078e0a15 */
[----:B-1----:R-:W-:Y:S01]  /*152e0*/  MOV R10, R20 ;  /* 0x00000014000a7202 */ /* 0x002fe20000000f00 */
[----:B------:R-:W-:Y:S01]  /*152f0*/  STL [R1+0x158], R12 ;  /* 0x0001580c01007387 */ /* 0x000fe20000100800 */
[----:B------:R-:W-:Y:S01]  /*15300*/  IMAD R5, R0, R16, R5 ;  /* 0x0000001000057224 */ /* 0x000fe200078e0205 */
[----:B------:R-:W-:Y:S01]  /*15310*/  IADD3 R16, R6, 0x1b3, RZ ;  /* 0x000001b306107810 */ /* 0x000fe20007ffe0ff */
[----:B------:R-:W-:-:S02]  /*15320*/  IMAD R4, R0, R15, R4 ;  /* 0x0000000f00047224 */ /* 0x000fc400078e0204 */
[----:B------:R-:W-:Y:S01]  /*15330*/  @!P4 IMAD.MOV R10, RZ, RZ, -R10 ;  /* 0x000000ffff0ac224 */ /* 0x000fe200078e0a0a */
[----:B------:R-:W-:Y:S01]  /*15340*/  ISETP.GE.AND P4, PT, R11, RZ, PT ;  /* 0x000000ff0b00720c */ /* 0x000fe20003f86270 */
[--C-:B------:R-:W-:Y:S01]  /*15350*/  @!P0 IMAD.IADD R22, R22, 0x1, -R0.reuse ;  /* 0x0000000116168824 */ /* 0x100fe200078e0a00 */
[----:B------:R-:W-:Y:S01]  /*15360*/  IADD3 R11, R6, 0x1b1, RZ ;  /* 0x000001b1060b7810 */ /* 0x000fe20007ffe0ff */
[--C-:B------:R-:W-:Y:S01]  /*15370*/  @!P1 IMAD.IADD R19, R19, 0x1, -R0.reuse ;  /* 0x0000000113139824 */ /* 0x100fe200078e0a00 */
[----:B------:R1:W-:Y:S01]  /*15380*/  STL [R1+0x14c], R10 ;  /* 0x00014c0a01007387 */ /* 0x0003e20000100800 */
[----:B------:R-:W-:Y:S01]  /*15390*/  @!P2 IMAD.IADD R18, R18, 0x1, -R0 ;  /* 0x000000011212a824 */ /* 0x000fe200078e0a00 */
[----:B------:R-:W-:Y:S01]  /*153a0*/  ISETP.GT.U32.AND P1, PT, R0, R5, PT ;  /* 0x000000050000720c */ /* 0x000fe20003f24070 */
[----:B------:R-:W-:Y:S01]  /*153b0*/  VIADD R15, R6, 0x1b2 ;  /* 0x000001b2060f7836 */ /* 0x000fe20000000000 */
[----:B------:R-:W-:Y:S02]  /*153c0*/  IABS R20, R11 ;  /* 0x0000000b00147213 */ /* 0x000fe40000000000 */
[----:B------:R-:W-:-:S02]  /*153d0*/  ISETP.GT.U32.AND P2, PT, R0, R18, PT ;  /* 0x000000120000720c */ /* 0x000fc40003f44070 */
[C---:B------:R-:W-:Y:S01]  /*153e0*/  ISETP.GT.U32.AND P0, PT, R0.reuse, R22, PT ;  /* 0x000000160000720c */ /* 0x040fe20003f04070 */
[----:B------:R-:W-:Y:S01]  /*153f0*/  IMAD.HI.U32 R23, R3, R20, RZ ;  /* 0x0000001403177227 */ /* 0x000fe200078e00ff */
[----:B-1----:R-:W-:Y:S02]  /*15400*/  MOV R10, R19 ;  /* 0x00000013000a7202 */ /* 0x002fe40000000f00 */
[----:B------:R-:W-:Y:S01]  /*15410*/  IABS R19, R15 ;  /* 0x0000000f00137213 */ /* 0x000fe20000000000 */
[----:B------:R-:W-:Y:S01]  /*15420*/  IMAD.MOV R23, RZ, RZ, -R23 ;  /* 0x000000ffff177224 */ /* 0x000fe200078e0a17 */
[----:B------:R-:W-:Y:S01]  /*15430*/  IABS R21, R16 ;  /* 0x0000001000157213 */ /* 0x000fe20000000000 */
[----:B------:R-:W-:Y:S01]  /*15440*/  @!P3 IMAD.MOV R10, RZ, RZ, -R10 ;  /* 0x000000ffff0ab224 */ /* 0x000fe200078e0a0a */
[----:B------:R-:W-:Y:S01]  /*15450*/  ISETP.GT.U32.AND P3, PT, R0, R4, PT ;  /* 0x000000040000720c */ /* 0x000fe20003f64070 */
[----:B------:R-:W-:Y:S02]  /*15460*/  @!P1 IMAD.IADD R5, R5, 0x1, -R0 ;  /* 0x0000000105059824 */ /* 0x000fe400078e0a00 */
[----:B------:R-:W-:Y:S01]  /*15470*/  @!P2 IADD3 R18, R18, -R0, RZ ;  /* 0x800000001212a210 */ /* 0x000fe20007ffe0ff */
[C---:B------:R-:W-:Y:S01]  /*15480*/  IMAD R20, R0.reuse, R23, R20 ;  /* 0x0000001700147224 */ /* 0x040fe200078e0214 */
[----:B------:R-:W-:Y:S01]  /*15490*/  ISETP.GE.AND P2, PT, R17, RZ, PT ;  /* 0x000000ff1100720c */ /* 0x000fe20003f46270 */
[----:B------:R-:W-:Y:S01]  /*154a0*/  IMAD.HI.U32 R17, R3, R19, RZ ;  /* 0x0000001303117227 */ /* 0x000fe200078e00ff */
[----:B------:R-:W-:Y:S01]  /*154b0*/  ISETP.GT.U32.AND P1, PT, R0, R5, PT ;  /* 0x000000050000720c */ /* 0x000fe20003f24070 */
[----:B------:R1:W-:Y:S02]  /*154c0*/  STL [R1+0x148], R10 ;  /* 0x0001480a01007387 */ /* 0x0003e40000100800 */
[----:B------:R-:W-:-:S02]  /*154d0*/  IMAD.MOV.U32 R12, RZ, RZ, R18 ;  /* 0x000000ffff0c7224 */ /* 0x000fc400078e0012 */
[----:B------:R-:W-:Y:S01]  /*154e0*/  IMAD.MOV R17, RZ, RZ, -R17 ;  /* 0x000000ffff117224 */ /* 0x000fe200078e0a11 */
[----:B------:R-:W-:Y:S01]  /*154f0*/  @!P3 IADD3 R4, R4, -R0, RZ ;  /* 0x800000000404b210 */ /* 0x000fe20007ffe0ff */
[----:B------:R-:W-:Y:S01]  /*15500*/  @!P0 IMAD.IADD R22, R22, 0x1, -R0 ;  /* 0x0000000116168824 */ /* 0x000fe200078e0a00 */
[C---:B------:R-:W-:Y:S01]  /*15510*/  ISETP.GT.U32.AND P0, PT, R0.reuse, R20, PT ;  /* 0x000000140000720c */ /* 0x040fe20003f04070 */
[C---:B------:R-:W-:Y:S01]  /*15520*/  IMAD R19, R0.reuse, R17, R19 ;  /* 0x0000001100137224 */ /* 0x040fe200078e0213 */
[----:B------:R-:W-:Y:S01]  /*15530*/  ISETP.GT.U32.AND P3, PT, R0, R4, PT ;  /* 0x000000040000720c */ /* 0x000fe20003f64070 */
[----:B-1----:R-:W-:Y:S01]  /*15540*/  IMAD.MOV.U32 R10, RZ, RZ, R22 ;  /* 0x000000ffff0a7224 */ /* 0x002fe200078e0016 */
[----:B------:R-:W-:Y:S01]  /*15550*/  @!P6 IADD3 R12, -R12, RZ, RZ ;  /* 0x000000ff0c0ce210 */ /* 0x000fe20007ffe1ff */
[----:B------:R-:W-:Y:S01]  /*15560*/  @!P1 IMAD.IADD R5, R5, 0x1, -R0 ;  /* 0x0000000105059824 */ /* 0x000fe200078e0a00 */
[----:B------:R-:W-:Y:S01]  /*15570*/  ISETP.GE.AND P6, PT, R11, RZ, PT ;  /* 0x000000ff0b00720c */ /* 0x000fe20003fc6270 */
[----:B------:R-:W-:Y:S01]  /*15580*/  @!P5 IMAD.MOV R10, RZ, RZ, -R10 ;  /* 0x000000ffff0ad224 */ /* 0x000fe200078e0a0a */
[----:B------:R-:W-:Y:S01]  /*15590*/  IADD3 R11, R6, 0x1b4, RZ ;  /* 0x000001b4060b7810 */ /* 0x000fe20007ffe0ff */
[----:B------:R1:W-:Y:S01]  /*155a0*/  STL [R1+0x144], R12 ;  /* 0x0001440c01007387 */ /* 0x0003e20000100800 */
[----:B------:R-:W-:Y:S01]  /*155b0*/  IMAD.HI.U32 R18, R3, R21, RZ ;  /* 0x0000001503127227 */ /* 0x000fe200078e00ff */
[----:B------:R-:W-:-:S02]  /*155c0*/  ISETP.GE.AND P5, PT, R15, RZ, PT ;  /* 0x000000ff0f00720c */ /* 0x000fc40003fa6270 */
[----:B------:R2:W-:Y:S01]  /*155d0*/  STL [R1+0x140], R10 ;  /* 0x0001400a01007387 */ /* 0x0005e20000100800 */
[--C-:B------:R-:W-:Y:S01]  /*155e0*/  @!P0 IMAD.IADD R20, R20, 0x1, -R0.reuse ;  /* 0x0000000114148824 */ /* 0x100fe200078e0a00 */
[----:B------:R-:W-:Y:S01]  /*155f0*/  IADD3 R18, -R18, RZ, RZ ;  /* 0x000000ff12127210 */ /* 0x000fe20007ffe1ff */
[----:B------:R-:W-:Y:S01]  /*15600*/  @!P3 IMAD.IADD R4, R4, 0x1, -R0 ;  /* 0x000000010404b824 */ /* 0x000fe200078e0a00 */
[----:B------:R-:W-:Y:S01]  /*15610*/  ISETP.GT.U32.AND P3, PT, R0, R19, PT ;  /* 0x000000130000720c */ /* 0x000fe20003f64070 */
[----:B------:R-:W-:Y:S01]  /*15620*/  VIADD R17, R6, 0x1b7 ;  /* 0x000001b706117836 */ /* 0x000fe20000000000 */
[----:B------:R-:W-:Y:S01]  /*15630*/  ISETP.GT.U32.AND P0, PT, R0, R20, PT ;  /* 0x000000140000720c */ /* 0x000fe20003f04070 */
[----:B-1----:R-:W-:Y:S01]  /*15640*/  IMAD.MOV.U32 R12, RZ, RZ, R5 ;  /* 0x000000ffff0c7224 */ /* 0x002fe200078e0005 */
[----:B------:R-:W-:Y:S01]  /*15650*/  IADD3 R5, R6, 0x1b5, RZ ;  /* 0x000001b506057810 */ /* 0x000fe20007ffe0ff */
[----:B------:R-:W-:Y:S01]  /*15660*/  IMAD R21, R0, R18, R21 ;  /* 0x0000001200157224 */ /* 0x000fe200078e0215 */
[----:B------:R-:W-:Y:S01]  /*15670*/  ISETP.GE.AND P1, PT, R16, RZ, PT ;  /* 0x000000ff1000720c */ /* 0x000fe20003f26270 */
[----:B--2---:R-:W-:Y:S01]  /*15680*/  IMAD.MOV.U32 R10, RZ, RZ, R4 ;  /* 0x000000ffff0a7224 */ /* 0x004fe200078e0004 */
[----:B------:R-:W-:Y:S01]  /*15690*/  IABS R15, R5 ;  /* 0x00000005000f7213 */ /* 0x000fe20000000000 */
[----:B------:R-:W-:Y:S01]  /*156a0*/  @!P4 IMAD.MOV R12, RZ, RZ, -R12 ;  /* 0x000000ffff0cc224 */ /* 0x000fe200078e0a0c */
[----:B------:R-:W-:Y:S01]  /*156b0*/  ISETP.GE.AND P4, PT, R11, RZ, PT ;  /* 0x000000ff0b00720c */ /* 0x000fe20003f86270 */
[----:B------:R-:W-:Y:S01]  /*156c0*/  VIADD R22, R6, 0x1b8 ;  /* 0x000001b806167836 */ /* 0x000fe20000000000 */
[----:B------:R-:W-:Y:S01]  /*156d0*/  IABS R11, R11 ;  /* 0x0000000b000b7213 */ /* 0x000fe20000000000 */
[--C-:B------:R-:W-:Y:S01]  /*156e0*/  @!P3 IMAD.IADD R19, R19, 0x1, -R0.reuse ;  /* 0x000000011313b824 */ /* 0x100fe200078e0a00 */
[----:B------:R-:W-:Y:S01]  /*156f0*/  @!P2 IADD3 R10, -R10, RZ, RZ ;  /* 0x000000ff0a0aa210 */ /* 0x000fe20007ffe1ff */
[----:B------:R-:W-:Y:S01]  /*15700*/  @!P0 IMAD.IADD R20, R20, 0x1, -R0 ;  /* 0x0000000114148824 */ /* 0x000fe200078e0a00 */
[----:B------:R-:W-:Y:S01]  /*15710*/  ISETP.GE.AND P2, PT, R5, RZ, PT ;  /* 0x000000ff0500720c */ /* 0x000fe20003f46270 */
[----:B------:R-:W-:Y:S01]  /*15720*/  IMAD.MOV.U32 R5, RZ, RZ, R11 ;  /* 0x000000ffff057224 */ /* 0x000fe200078e000b */
[C---:B------:R-:W-:Y:S01]  /*15730*/  ISETP.GT.U32.AND P3, PT, R0.reuse, R19, PT ;  /* 0x000000130000720c */ /* 0x040fe20003f64070 */
[----:B------:R-:W-:Y:S01]  /*15740*/  IMAD.HI.U32 R11, R3, R15, RZ ;  /* 0x0000000f030b7227 */ /* 0x000fe200078e00ff */
[----:B------:R1:W-:Y:S01]  /*15750*/  STL [R1+0x13c], R12 ;  /* 0x00013c0c01007387 */ /* 0x0003e20000100800 */
[----:B------:R-:W-:-:S02]  /*15760*/  ISETP.GT.U32.AND P0, PT, R0, R21, PT ;  /* 0x000000150000720c */ /* 0x000fc40003f04070 */
[----:B------:R-:W-:Y:S01]  /*15770*/  IMAD.HI.U32 R18, R3, R5, RZ ;  /* 0x0000000503127227 */ /* 0x000fe200078e00ff */
[----:B------:R-:W-:Y:S01]  /*15780*/  IADD3 R4, R6, 0x1b6, RZ ;  /* 0x000001b606047810 */ /* 0x000fe20007ffe0ff */
[----:B------:R2:W-:Y:S01]  /*15790*/  STL [R1+0x138], R10 ;  /* 0x0001380a01007387 */ /* 0x0005e20000100800 */
[----:B------:R-:W-:Y:S01]  /*157a0*/  IABS R23, R17 ;  /* 0x0000001100177213 */ /* 0x000fe20000000000 */
[----:B------:R-:W-:Y:S01]  /*157b0*/  IMAD.MOV R11, RZ, RZ, -R11 ;  /* 0x000000ffff0b7224 */ /* 0x000fe200078e0a0b */
[----:B------:R-:W-:Y:S01]  /*157c0*/  IADD3 R18, -R18, RZ, RZ ;  /* 0x000000ff12127210 */ /* 0x000fe20007ffe1ff */
[----:B-1----:R-:W-:Y:S02]  /*157d0*/  IMAD.MOV.U32 R12, RZ, RZ, R20 ;  /* 0x000000ffff0c7224 */ /* 0x002fe400078e0014 */
[----:B------:R-:W-:Y:S01]  /*157e0*/  @!P3 IADD3 R19, R19, -R0, RZ ;  /* 0x800000001313b210 */ /* 0x000fe20007ffe0ff */
[C---:B------:R-:W-:Y:S01]  /*157f0*/  IMAD R15, R0.reuse, R11, R15 ;  /* 0x0000000b000f7224 */ /* 0x040fe200078e020f */
[----:B------:R-:W-:Y:S01]  /*15800*/  IABS R16, R4 ;  /* 0x0000000400107213 */ /* 0x000fe20000000000 */
[C---:B------:R-:W-:Y:S01]  /*15810*/  IMAD R5, R0.reuse, R18, R5 ;  /* 0x0000001200057224 */ /* 0x040fe200078e0205 */
[----:B--2---:R-:W-:Y:S01]  /*15820*/  MOV R10, R19 ;  /* 0x00000013000a7202 */ /* 0x004fe20000000f00 */
[----:B------:R-:W-:Y:S01]  /*15830*/  @!P6 IMAD.MOV R12, RZ, RZ, -R12 ;  /* 0x000000ffff0ce224 */ /* 0x000fe200078e0a0c */
[C---:B------:R-:W-:Y:S01]  /*15840*/  ISETP.GT.U32.AND P6, PT, R0.reuse, R15, PT ;  /* 0x0000000f0000720c */ /* 0x040fe20003fc4070 */
[----:B------:R-:W-:Y:S01]  /*15850*/  IMAD.HI.U32 R18, R3, R16, RZ ;  /* 0x0000001003127227 */ /* 0x000fe200078e00ff */
[----:B------:R-:W-:-:S02]  /*15860*/  ISETP.GT.U32.AND P3, PT, R0, R5, PT ;  /* 0x000000050000720c */ /* 0x000fc40003f64070 */
[----:B------:R-:W-:Y:S01]  /*15870*/  @!P5 IADD3 R10, -R10, RZ, RZ ;  /* 0x000000ff0a0ad210 */ /* 0x000fe20007ffe1ff */
[----:B------:R-:W-:Y:S01]  /*15880*/  @!P0 IMAD.IADD R21, R21, 0x1, -R0 ;  /* 0x0000000115158824 */ /* 0x000fe200078e0a00 */
[----:B------:R-:W-:Y:S01]  /*15890*/  ISETP.GE.AND P5, PT, R4, RZ, PT ;  /* 0x000000ff0400720c */ /* 0x000fe20003fa6270 */
[----:B------:R-:W-:Y:S01]  /*158a0*/  IMAD.HI.U32 R11, R3, R23, RZ ;  /* 0x00000017030b7227 */ /* 0x000fe200078e00ff */
[----:B------:R-:W-:Y:S01]  /*158b0*/  STL [R1+0x134], R12 ;  /* 0x0001340c01007387 */ /* 0x000fe20000100800 */
[----:B------:R-:W-:Y:S02]  /*158c0*/  IABS R20, R24 ;  /* 0x0000001800147213 */ /* 0x000fe40000000000 */
[----:B------:R-:W-:Y:S01]  /*158d0*/  IMAD.MOV R18, RZ, RZ, -R18 ;  /* 0x000000ffff127224 */ /* 0x000fe200078e0a12 */
[----:B------:R-:W-:Y:S01]  /*158e0*/  ISETP.GT.U32.AND P0, PT, R0, R21, PT ;  /* 0x000000150000720c */ /* 0x000fe20003f04070 */
[----:B------:R-:W-:Y:S01]  /*158f0*/  @!P6 IMAD.IADD R15, R15, 0x1, -R0 ;  /* 0x000000010f0fe824 */ /* 0x000fe200078e0a00 */
[----:B------:R1:W-:Y:S01]  /*15900*/  STL [R1+0x130], R10 ;  /* 0x0001300a01007387 */ /* 0x0003e20000100800 */
[----:B------:R-:W-:Y:S01]  /*15910*/  @!P3 IADD3 R5, R5, -R0, RZ ;  /* 0x800000000505b210 */ /* 0x000fe20007ffe0ff */
[----:B------:R-:W-:-:S02]  /*15920*/  VIADD R19, R6, 0x1b9 ;  /* 0x000001b906137836 */ /* 0x000fc40000000000 */
[C---:B------:R-:W-:Y:S01]  /*15930*/  ISETP.GT.U32.AND P6, PT, R0.reuse, R15, PT ;  /* 0x0000000f0000720c */ /* 0x040fe20003fc4070 */
[----:B------:R-:W-:Y:S01]  /*15940*/  IMAD.MOV R11, RZ, RZ, -R11 ;  /* 0x000000ffff0b7224 */ /* 0x000fe200078e0a0b */
[C---:B------:R-:W-:Y:S01]  /*15950*/  ISETP.GT.U32.AND P3, PT, R0.reuse, R5, PT ;  /* 0x000000050000720c */ /* 0x040fe20003f64070 */
[C---:B------:R-:W-:Y:S01]  /*15960*/  IMAD R4, R0.reuse, R18, R16 ;  /* 0x0000001200047224 */ /* 0x040fe200078e0210 */
[----:B------:R-:W-:Y:S01]  /*15970*/  IABS R18, R22 ;  /* 0x0000001600127213 */ /* 0x000fe20000000000 */
[----:B------:R-:W-:Y:S01]  /*15980*/  IMAD R23, R0, R11, R23 ;  /* 0x0000000b00177224 */ /* 0x000fe200078e0217 */
[----:B------:R-:W-:Y:S01]  /*15990*/  IABS R28, R19 ;  /* 0x00000013001c7213 */ /* 0x000fe20000000000 */
[----:B------:R-:W-:Y:S01]  /*159a0*/  @!P0 IMAD.IADD R21, R21, 0x1, -R0 ;  /* 0x0000000115158824 */ /* 0x000fe200078e0a00 */
[----:B------:R-:W-:Y:S01]  /*159b0*/  ISETP.GE.AND P0, PT, R17, RZ, PT ;  /* 0x000000ff1100720c */ /* 0x000fe20003f06270 */
[----:B------:R-:W-:-:S04]  /*159c0*/  IMAD.HI.U32 R11, R3, R18, RZ ;  /* 0x00000012030b7227 */ /* 0x000fc800078e00ff */
[----:B------:R-:W-:Y:S02]  /*159d0*/  IMAD.HI.U32 R27, R3, R28, RZ ;  /* 0x0000001c031b7227 */ /* 0x000fe400078e00ff */
[----:B------:R-:W-:Y:S02]  /*159e0*/  @!P3 IADD3 R5, R5, -R0, RZ ;  /* 0x800000000505b210 */ /* 0x000fe40007ffe0ff */
[C---:B------:R-:W-:Y:S01]  /*159f0*/  ISETP.GT.U32.AND P3, PT, R0.reuse, R4, PT ;  /* 0x000000040000720c */ /* 0x040fe20003f64070 */
[----:B------:R-:W-:Y:S01]  /*15a00*/  @!P6 IMAD.IADD R15, R15, 0x1, -R0 ;  /* 0x000000010f0fe824 */ /* 0x000fe200078e0a00 */
[C---:B------:R-:W-:Y:S01]  /*15a10*/  ISETP.GT.U32.AND P6, PT, R0.reuse, R23, PT ;  /* 0x000000170000720c */ /* 0x040fe20003fc4070 */
[----:B------:R-:W-:Y:S01]  /*15a20*/  IMAD.MOV R11, RZ, RZ, -R11 ;  /* 0x000000ffff0b7224 */ /* 0x000fe200078e0a0b */
[----:B------:R-:W-:Y:S01]  /*15a30*/  IADD3 R27, -R27, RZ, RZ ;  /* 0x000000ff1b1b7210 */ /* 0x000fe20007ffe1ff */
[----:B-1----:R-:W-:Y:S02]  /*15a40*/  IMAD.MOV.U32 R10, RZ, RZ, R21 ;  /* 0x000000ffff0a7224 */ /* 0x002fe400078e0015 */
[----:B------:R-:W-:-:S02]  /*15a50*/  IMAD R18, R0, R11, R18 ;  /* 0x0000000b00127224 */ /* 0x000fc400078e0212 */
[----:B------:R-:W-:Y:S01]  /*15a60*/  IMAD R27, R0, R27, R28 ;  /* 0x0000001b001b7224 */ /* 0x000fe200078e021c */
[----:B------:R-:W-:Y:S01]  /*15a70*/  IADD3 R28, R6, 0x1bd, RZ ;  /* 0x000001bd061c7810 */ /* 0x000fe20007ffe0ff */
[----:B------:R-:W-:Y:S02]  /*15a80*/  @!P1 IMAD.MOV R10, RZ, RZ, -R10 ;  /* 0x000000ffff0a9224 */ /* 0x000fe400078e0a0a */
[--C-:B------:R-:W-:Y:S01]  /*15a90*/  @!P3 IMAD.IADD R4, R4, 0x1, -R0.reuse ;  /* 0x000000010404b824 */ /* 0x100fe200078e0a00 */
[C---:B------:R-:W-:Y:S01]  /*15aa0*/  ISETP.GT.U32.AND P3, PT, R0.reuse, R18, PT ;  /* 0x000000120000720c */ /* 0x040fe20003f64070 */
[----:B------:R-:W-:Y:S01]  /*15ab0*/  @!P6 IMAD.IADD R23, R23, 0x1, -R0 ;  /* 0x000000011717e824 */ /* 0x000fe200078e0a00 */
[----:B------:R-:W-:Y:S01]  /*15ac0*/  ISETP.GT.U32.AND P6, PT, R0, R27, PT ;  /* 0x0000001b0000720c */ /* 0x000fe20003fc4070 */
[----:B------:R1:W-:Y:S01]  /*15ad0*/  STL [R1+0x128], R10 ;  /* 0x0001280a01007387 */ /* 0x0003e20000100800 */
[----:B------:R-:W-:Y:S01]  /*15ae0*/  VIADD R17, R6, 0x1bc ;  /* 0x000001bc06117836 */ /* 0x000fe20000000000 */
[----:B------:R-:W-:Y:S01]  /*15af0*/  ISETP.GT.U32.AND P1, PT, R0, R4, PT ;  /* 0x000000040000720c */ /* 0x000fe20003f24070 */
[----:B------:R-:W-:Y:S01]  /*15b00*/  IMAD.HI.U32 R30, R3, R20, RZ ;  /* 0x00000014031e7227 */ /* 0x000fe200078e00ff */
[----:B------:R-:W-:-:S02]  /*15b10*/  IABS R21, R28 ;  /* 0x0000001c00157213 */ /* 0x000fc40000000000 */
[----:B------:R-:W-:Y:S02]  /*15b20*/  IABS R16, R17 ;  /* 0x0000001100107213 */ /* 0x000fe40000000000 */
[----:B------:R-:W-:Y:S01]  /*15b30*/  IADD3 R30, -R30, RZ, RZ ;  /* 0x000000ff1e1e7210 */ /* 0x000fe20007ffe1ff */
[----:B-1----:R-:W-:Y:S01]  /*15b40*/  IMAD.MOV.U32 R10, RZ, RZ, R5 ;  /* 0x000000ffff0a7224 */ /* 0x002fe200078e0005 */
[----:B------:R-:W-:Y:S01]  /*15b50*/  @!P3 IADD3 R18, R18, -R0, RZ ;  /* 0x800000001212b210 */ /* 0x000fe20007ffe0ff */
[----:B------:R-:W-:Y:S01]  /*15b60*/  IMAD.HI.U32 R11, R3, R16, RZ ;  /* 0x00000010030b7227 */ /* 0x000fe200078e00ff */
[----:B------:R-:W-:Y:S02]  /*15b70*/  @!P6 IADD3 R27, R27, -R0, RZ ;  /* 0x800000001b1be210 */ /* 0x000fe40007ffe0ff */
[C---:B------:R-:W-:Y:S01]  /*15b80*/  ISETP.GT.U32.AND P6, PT, R0.reuse, R18, PT ;  /* 0x000000120000720c */ /* 0x040fe20003fc4070 */
[----:B------:R-:W-:Y:S01]  /*15b90*/  @!P4 IMAD.MOV R10, RZ, RZ, -R10 ;  /* 0x000000ffff0ac224 */ /* 0x000fe200078e0a0a */
[C---:B------:R-:W-:Y:S01]  /*15ba0*/  ISETP.GT.U32.AND P3, PT, R0.reuse, R23, PT ;  /* 0x000000170000720c */ /* 0x040fe20003f64070 */
[C---:B------:R-:W-:Y:S01]  /*15bb0*/  IMAD R20, R0.reuse, R30, R20 ;  /* 0x0000001e00147224 */ /* 0x040fe200078e0214 */
[----:B------:R-:W-:Y:S01]  /*15bc0*/  ISETP.GT.U32.AND P4, PT, R0, R27, PT ;  /* 0x0000001b0000720c */ /* 0x000fe20003f84070 */
[----:B------:R-:W-:Y:S01]  /*15bd0*/  IMAD.MOV R11, RZ, RZ, -R11 ;  /* 0x000000ffff0b7224 */ /* 0x000fe200078e0a0b */
[----:B------:R1:W-:Y:S01]  /*15be0*/  STL [R1+0x124], R10 ;  /* 0x0001240a01007387 */ /* 0x0003e20000100800 */
[----:B------:R-:W-:Y:S01]  /*15bf0*/  @!P1 IMAD.IADD R4, R4, 0x1, -R0 ;  /* 0x0000000104049824 */ /* 0x000fe200078e0a00 */
[C---:B------:R-:W-:Y:S01]  /*15c00*/  ISETP.GT.U32.AND P1, PT, R0.reuse, R20, PT ;  /* 0x000000140000720c */ /* 0x040fe20003f24070 */
[----:B------:R-:W-:-:S02]  /*15c10*/  IMAD R16, R0, R11, R16 ;  /* 0x0000000b00107224 */ /* 0x000fc400078e0210 */
[C---:B------:R-:W-:Y:S01]  /*15c20*/  VIADD R11, R6.reuse, 0x1be ;  /* 0x000001be060b7836 */ /* 0x040fe20000000000 */
[----:B------:R-:W-:Y:S01]  /*15c30*/  MOV R12, R4 ;  /* 0x00000004000c7202 */ /* 0x000fe20000000f00 */
[----:B------:R-:W-:Y:S01]  /*15c40*/  VIADD R4, R6, 0x1bf ;  /* 0x000001bf06047836 */ /* 0x000fe20000000000 */
[----:B------:R-:W-:Y:S01]  /*15c50*/  @!P6 IADD3 R18, R18, -R0, RZ ;  /* 0x800000001212e210 */ /* 0x000fe20007ffe0ff */
[----:B------:R-:W-:Y:S01]  /*15c60*/  @!P3 IMAD.IADD R23, R23, 0x1, -R0 ;  /* 0x000000011717b824 */ /* 0x000fe200078e0a00 */
[----:B------:R-:W-:Y:S01]  /*15c70*/  ISETP.GT.U32.AND P6, PT, R0, R16, PT ;  /* 0x000000100000720c */ /* 0x000fe20003fc4070 */
[----:B-1----:R-:W-:Y:S01]  /*15c80*/  IMAD.MOV.U32 R10, RZ, RZ, R15 ;  /* 0x000000ffff0a7224 */ /* 0x002fe200078e000f */
[----:B------:R-:W-:Y:S01]  /*15c90*/  IABS R5, R11 ;  /* 0x0000000b00057213 */ /* 0x000fe20000000000 */
[----:B------:R-:W-:Y:S01]  /*15ca0*/  @!P5 IMAD.MOV R12, RZ, RZ, -R12 ;  /* 0x000000ffff0cd224 */ /* 0x000fe200078e0a0c */
[----:B------:R-:W-:Y:S01]  /*15cb0*/  ISETP.GE.AND P3, PT, R22, RZ, PT ;  /* 0x000000ff1600720c */ /* 0x000fe20003f66270 */
[----:B------:R-:W-:Y:S01]  /*15cc0*/  @!P1 IMAD.IADD R20, R20, 0x1, -R0 ;  /* 0x0000000114149824 */ /* 0x000fe200078e0a00 */
[----:B------:R-:W-:Y:S01]  /*15cd0*/  @!P2 IADD3 R10, -R10, RZ, RZ ;  /* 0x000000ff0a0aa210 */ /* 0x000fe20007ffe1ff */
[----:B------:R-:W-:Y:S01]  /*15ce0*/  IMAD.HI.U32 R22, R3, R21, RZ ;  /* 0x0000001503167227 */ /* 0x000fe200078e00ff */
[----:B------:R-:W-:-:S02]  /*15cf0*/  ISETP.GT.U32.AND P2, PT, R0, R26, PT ;  /* 0x0000001a0000720c */ /* 0x000fc40003f44070 */
[----:B------:R-:W-:Y:S01]  /*15d00*/  ISETP.GE.AND P1, PT, R24, RZ, PT ;  /* 0x000000ff1800720c */ /* 0x000fe20003f26270 */
[----:B------:R1:W-:Y:S01]  /*15d10*/  STL [R1+0x120], R10 ;  /* 0x0001200a01007387 */ /* 0x0003e20000100800 */
[----:B------:R-:W-:Y:S01]  /*15d20*/  @!P4 IMAD.IADD R27, R27, 0x1, -R0 ;  /* 0x000000011b1bc824 */ /* 0x000fe200078e0a00 */
[----:B------:R-:W-:Y:S01]  /*15d30*/  ISETP.GE.AND P4, PT, R19, RZ, PT ;  /* 0x000000ff1300720c */ /* 0x000fe20003f86270 */
[----:B------:R-:W-:Y:S01]  /*15d40*/  IMAD.HI.U32 R15, R3, R5, RZ ;  /* 0x00000005030f7227 */ /* 0x000fe200078e00ff */
[----:B------:R-:W-:Y:S01]  /*15d50*/  @!P6 IADD3 R16, R16, -R0, RZ ;  /* 0x800000001010e210 */ /* 0x000fe20007ffe0ff */
[----:B------:R2:W-:Y:S02]  /*15d60*/  STL [R1+0x11c], R12 ;  /* 0x00011c0c01007387 */ /* 0x0005e40000100800 */
[----:B------:R-:W-:Y:S01]  /*15d70*/  IMAD.MOV R22, RZ, RZ, -R22 ;  /* 0x000000ffff167224 */ /* 0x000fe200078e0a16 */
[----:B------:R-:W-:Y:S02]  /*15d80*/  IADD3 R19, -R15, RZ, RZ ;  /* 0x000000ff0f137210 */ /* 0x000fe40007ffe1ff */
[----:B------:R-:W-:Y:S01]  /*15d90*/  @!P2 IMAD.IADD R26, R26, 0x1, -R0 ;  /* 0x000000011a1aa824 */ /* 0x000fe200078e0a00 */
[C---:B------:R-:W-:Y:S01]  /*15da0*/  ISETP.GT.U32.AND P6, PT, R0.reuse, R16, PT ;  /* 0x000000100000720c */ /* 0x040fe20003fc4070 */
[----:B-1----:R-:W-:Y:S01]  /*15db0*/  IMAD.MOV.U32 R10, RZ, RZ, R23 ;  /* 0x000000ffff0a7224 */ /* 0x002fe200078e0017 */
[----:B------:R-:W-:Y:S01]  /*15dc0*/  ISETP.GE.AND P2, PT, R25, RZ, PT ;  /* 0x000000ff1900720c */ /* 0x000fe20003f46270 */
[C---:B------:R-:W-:Y:S01]  /*15dd0*/  IMAD R15, R0.reuse, R22, R21 ;  /* 0x00000016000f7224 */ /* 0x040fe200078e0215 */
[C---:B------:R-:W-:Y:S01]  /*15de0*/  ISETP.GT.U32.AND P5, PT, R0.reuse, R26, PT ;  /* 0x0000001a0000720c */ /* 0x040fe20003fa4070 */
[----:B------:R-:W-:Y:S01]  /*15df0*/  @!P0 IMAD.MOV R10, RZ, RZ, -R10 ;  /* 0x000000ffff0a8224 */ /* 0x000fe200078e0a0a */
[C---:B------:R-:W-:Y:S01]  /*15e00*/  ISETP.GT.U32.AND P0, PT, R0.reuse, R20, PT ;  /* 0x000000140000720c */ /* 0x040fe20003f04070 */
[----:B------:R-:W-:Y:S01]  /*15e10*/  IMAD R5, R0, R19, R5 ;  /* 0x0000001300057224 */ /* 0x000fe200078e0205 */
[----:B--2---:R-:W-:Y:S01]  /*15e20*/  MOV R12, R18 ;  /* 0x00000012000c7202 */ /* 0x004fe20000000f00 */
[----:B------:R-:W-:Y:S01]  /*15e30*/  VIADD R18, R6, 0x1c0 ;  /* 0x000001c006127836 */ /* 0x000fe20000000000 */
[----:B------:R1:W-:Y:S01]  /*15e40*/  STL [R1+0x118], R10 ;  /* 0x0001180a01007387 */ /* 0x0003e20000100800 */
[----:B------:R-:W-:-:S02]  /*15e50*/  IABS R19, R4 ;  /* 0x0000000400137213 */ /* 0x000fc40000000000 */
[----:B------:R-:W-:Y:S01]  /*15e60*/  @!P3 IADD3 R12, -R12, RZ, RZ ;  /* 0x000000ff0c0cb210 */ /* 0x000fe20007ffe1ff */
[--C-:B------:R-:W-:Y:S01]  /*15e70*/  @!P6 IMAD.IADD R16, R16, 0x1, -R0.reuse ;  /* 0x000000011010e824 */ /* 0x100fe200078e0a00 */
[----:B------:R-:W-:Y:S02]  /*15e80*/  ISETP.GT.U32.AND P3, PT, R0, R15, PT ;  /* 0x0000000f0000720c */ /* 0x000fe40003f64070 */
[----:B------:R-:W-:Y:S01]  /*15e90*/  @!P5 IMAD.IADD R26, R26, 0x1, -R0 ;  /* 0x000000011a1ad824 */ /* 0x000fe200078e0a00 */
[----:B------:R2:W-:Y:S01]  /*15ea0*/  STL [R1+0x114], R12 ;  /* 0x0001140c01007387 */ /* 0x0005e20000100800 */
[----:B------:R-:W-:Y:S01]  /*15eb0*/  @!P0 IADD3 R20, R20, -R0, RZ ;  /* 0x8000000014148210 */ /* 0x000fe20007ffe0ff */
[----:B-1----:R-:W-:Y:S01]  /*15ec0*/  IMAD.MOV.U32 R10, RZ, RZ, R27 ;  /* 0x000000ffff0a7224 */ /* 0x002fe200078e001b */
[----:B------:R-:W-:Y:S02]  /*15ed0*/  ISETP.GT.U32.AND P5, PT, R0, R5, PT ;  /* 0x000000050000720c */ /* 0x000fe40003fa4070 */
[----:B------:R-:W-:Y:S01]  /*15ee0*/  ISETP.GE.AND P6, PT, R11, RZ, PT ;  /* 0x000000ff0b00720c */ /* 0x000fe20003fc6270 */
[----:B------:R-:W-:Y:S01]  /*15ef0*/  @!P4 IMAD.MOV R10, RZ, RZ, -R10 ;  /* 0x000000ffff0ac224 */ /* 0x000fe200078e0a0a */
[----:B------:R-:W-:Y:S01]  /*15f00*/  ISETP.GE.AND P4, PT, R17, RZ, PT ;  /* 0x000000ff1100720c */ /* 0x000fe20003f86270 */
[----:B------:R-:W-:Y:S01]  /*15f10*/  IMAD.HI.U32 R11, R3, R19, RZ ;  /* 0x00000013030b7227 */ /* 0x000fe200078e00ff */
[----:B------:R-:W-:-:S02]  /*15f20*/  IABS R23, R18 ;  /* 0x0000001200177213 */ /* 0x000fc40000000000 */
[----:B--2---:R-:W-:Y:S01]  /*15f30*/  MOV R12, R26 ;  /* 0x0000001a000c7202 */ /* 0x004fe20000000f00 */
[----:B------:R1:W-:Y:S01]  /*15f40*/  STL [R1+0x110], R10 ;  /* 0x0001100a01007387 */ /* 0x0003e20000100800 */
[----:B------:R-:W-:Y:S01]  /*15f50*/  @!P3 IMAD.IADD R15, R15, 0x1, -R0 ;  /* 0x000000010f0fb824 */ /* 0x000fe200078e0a00 */
[----:B------:R-:W-:Y:S01]  /*15f60*/  ISETP.GE.AND P3, PT, R4, RZ, PT ;  /* 0x000000ff0400720c */ /* 0x000fe20003f66270 */
[----:B------:R-:W-:Y:S01]  /*15f70*/  IMAD.MOV R11, RZ, RZ, -R11 ;  /* 0x000000ffff0b7224 */ /* 0x000fe200078e0a0b */
[----:B------:R-:W-:Y:S01]  /*15f80*/  ISETP.GE.AND P0, PT, R28, RZ, PT ;  /* 0x000000ff1c00720c */ /* 0x000fe20003f06270 */
[----:B------:R-:W-:Y:S01]  /*15f90*/  @!P2 IMAD.MOV R12, RZ, RZ, -R12 ;  /* 0x000000ffff0ca224 */ /* 0x000fe200078e0a0c */
[----:B------:R-:W-:Y:S01]  /*15fa0*/  ISETP.GT.U32.AND P2, PT, R0, R15, PT ;  /* 0x0000000f0000720c */ /* 0x000fe20003f44070 */
[----:B------:R-:W-:Y:S01]  /*15fb0*/  @!P5 IMAD.IADD R5, R5, 0x1, -R0 ;  /* 0x000000010505d824 */ /* 0x000fe200078e0a00 */
[----:B------:R-:W-:Y:S01]  /*15fc0*/  ISETP.GE.AND P5, PT, R18, RZ, PT ;  /* 0x000000ff1200720c */ /* 0x000fe20003fa6270 */
[----:B------:R-:W-:Y:S01]  /*15fd0*/  IMAD R19, R0, R11, R19 ;  /* 0x0000000b00137224 */ /* 0x000fe200078e0213 */
[----:B-1----:R-:W-:Y:S01]  /*15fe0*/  MOV R10, R20 ;  /* 0x00000014000a7202 */ /* 0x002fe20000000f00 */
[----:B------:R-:W-:Y:S01]  /*15ff0*/  STL [R1+0x10c], R12 ;  /* 0x00010c0c01007387 */ /* 0x000fe20000100800 */
[----:B------:R-:W-:Y:S01]  /*16000*/  IMAD.HI.U32 R4, R3, R23, RZ ;  /* 0x0000001703047227 */ /* 0x000fe200078e00ff */
[----:B------:R-:W-:-:S02]  /*16010*/  IADD3 R21, R6, 0x1c5, RZ ;  /* 0x000001c506157810 */ /* 0x000fc40007ffe0ff */
[----:B------:R-:W-:Y:S01]  /*16020*/  @!P1 IADD3 R10, -R10, RZ, RZ ;  /* 0x000000ff0a0a9210 */ /* 0x000fe20007ffe1ff */
[----:B------:R-:W-:Y:S01]  /*16030*/  IMAD.MOV R4, RZ, RZ, -R4 ;  /* 0x000000ffff047224 */ /* 0x000fe200078e0a04 */
[----:B------:R-:W-:Y:S01]  /*16040*/  ISETP.GT.U32.AND P1, PT, R0, R5, PT ;  /* 0x000000050000720c */ /* 0x000fe20003f24070 */
[----:B------:R-:W-:Y:S01]  /*16050*/  VIADD R20, R6, 0x1c1 ;  /* 0x000001c106147836 */ /* 0x000fe20000000000 */
[----:B------:R-:W-:Y:S01]  /*16060*/  @!P2 IADD3 R15, R15, -R0, RZ ;  /* 0x800000000f0fa210 */ /* 0x000fe20007ffe0ff */
[----:B------:R1:W-:Y:S01]  /*16070*/  STL [R1+0x108], R10 ;  /* 0x0001080a01007387 */ /* 0x0003e20000100800 */
[----:B------:R-:W-:Y:S01]  /*16080*/  IMAD R23, R0, R4, R23 ;  /* 0x0000000400177224 */ /* 0x000fe200078e0217 */
[----:B------:R-:W-:Y:S01]  /*16090*/  IABS R24, R21 ;  /* 0x0000001500187213 */ /* 0x000fe20000000000 */
[----:B------:R-:W-:Y:S01]  /*160a0*/  VIADD R11, R6, 0x1c3 ;  /* 0x000001c3060b7836 */ /* 0x000fe20000000000 */
[----:B------:R-:W-:Y:S02]  /*160b0*/  ISETP.GE.AND P2, PT, R20, RZ, PT ;  /* 0x000000ff1400720c */ /* 0x000fe40003f46270 */
[----:B------:R-:W-:-:S02]  /*160c0*/  IABS R20, R20 ;  /* 0x0000001400147213 */ /* 0x000fc40000000000 */
[----:B------:R-:W-:Y:S01]  /*160d0*/  IABS R18, R11 ;  /* 0x0000000b00127213 */ /* 0x000fe20000000000 */
[----:B-1----:R-:W-:Y:S01]  /*160e0*/  IMAD.MOV.U32 R10, RZ, RZ, R16 ;  /* 0x000000ffff0a7224 */ /* 0x002fe200078e0010 */
[----:B------:R-:W-:Y:S01]  /*160f0*/  IADD3 R16, R6, 0x1c2, RZ ;  /* 0x000001c206107810 */ /* 0x000fe20007ffe0ff */
[----:B------:R-:W-:Y:S01]  /*16100*/  @!P1 IMAD.IADD R5, R5, 0x1, -R0 ;  /* 0x0000000105059824 */ /* 0x000fe200078e0a00 */
[C---:B------:R-:W-:Y:S01]  /*16110*/  ISETP.GT.U32.AND P1, PT, R0.reuse, R23, PT ;  /* 0x000000170000720c */ /* 0x040fe20003f24070 */
[----:B------:R-:W-:Y:S01]  /*16120*/  @!P4 IMAD.MOV R10, RZ, RZ, -R10 ;  /* 0x000000ffff0ac224 */ /* 0x000fe200078e0a0a */
[----:B------:R-:W-:Y:S01]  /*16130*/  ISETP.GT.U32.AND P4, PT, R0, R19, PT ;  /* 0x000000130000720c */ /* 0x000fe20003f84070 */
[----:B------:R-:W-:Y:S01]  /*16140*/  IMAD.HI.U32 R17, R3, R20, RZ ;  /* 0x0000001403117227 */ /* 0x000fe200078e00ff */
[----:B------:R-:W-:Y:S02]  /*16150*/  IABS R4, R16 ;  /* 0x0000001000047213 */ /* 0x000fe40000000000 */
[----:B------:R1:W-:Y:S01]  /*16160*/  STL [R1+0x104], R10 ;  /* 0x0001040a01007387 */ /* 0x0003e20000100800 */
[----:B------:R-:W-:Y:S01]  /*16170*/  @!P6 IMAD.MOV R5, RZ, RZ, -R5 ;  /* 0x000000ffff05e224 */ /* 0x000fe200078e0a05 */
[----:B------:R-:W-:-:S02]  /*16180*/  IADD3 R17, -R17, RZ, RZ ;  /* 0x000000ff11117210 */ /* 0x000fc40007ffe1ff */
[----:B------:R-:W-:Y:S02]  /*16190*/  ISETP.GE.AND P6, PT, R11, RZ, PT ;  /* 0x000000ff0b00720c */ /* 0x000fe40003fc6270 */
[----:B------:R-:W-:Y:S01]  /*161a0*/  IADD3 R11, R6, 0x1c7, RZ ;  /* 0x000001c7060b7810 */ /* 0x000fe20007ffe0ff */
[C---:B------:R-:W-:Y:S02]  /*161b0*/  IMAD R20, R0.reuse, R17, R20 ;  /* 0x0000001100147224 */ /* 0x040fe400078e0214 */
[----:B------:R-:W-:Y:S01]  /*161c0*/  @!P4 IADD3 R19, R19, -R0, RZ ;  /* 0x800000001313c210 */ /* 0x000fe20007ffe0ff */
[----:B-1----:R-:W-:Y:S02]  /*161d0*/  IMAD.MOV.U32 R10, RZ, RZ, R15 ;  /* 0x000000ffff0a7224 */ /* 0x002fe400078e000f */
[----:B------:R-:W-:Y:S01]  /*161e0*/  @!P1 IMAD.IADD R23, R23, 0x1, -R0 ;  /* 0x0000000117179824 */ /* 0x000fe200078e0a00 */
[----:B------:R-:W-:Y:S01]  /*161f0*/  ISETP.GT.U32.AND P4, PT, R0, R19, PT ;  /* 0x000000130000720c */ /* 0x000fe20003f84070 */
[----:B------:R-:W-:-:S03]  /*16200*/  IMAD.HI.U32 R15, R3, R18, RZ ;  /* 0x00000012030f7227 */ /* 0x000fc600078e00ff */
[----:B------:R-:W-:Y:S01]  /*16210*/  ISETP.GT.U32.AND P1, PT, R0, R23, PT ;  /* 0x000000170000720c */ /* 0x000fe20003f24070 */
[----:B------:R-:W-:Y:S01]  /*16220*/  @!P0 IMAD.MOV R10, RZ, RZ, -R10 ;  /* 0x000000ffff0a8224 */ /* 0x000fe200078e0a0a */
[----:B------:R-:W-:Y:S01]  /*16230*/  ISETP.GE.AND P0, PT, R16, RZ, PT ;  /* 0x000000ff1000720c */ /* 0x000fe20003f06270 */
[----:B------:R-:W-:Y:S01]  /*16240*/  IMAD.HI.U32 R16, R3, R4, RZ ;  /* 0x0000000403107227 */ /* 0x000fe200078e00ff */
[----:B------:R-:W-:Y:S02]  /*16250*/  IADD3 R15, -R15, RZ, RZ ;  /* 0x000000ff0f0f7210 */ /* 0x000fe40007ffe1ff */
[----:B------:R1:W-:Y:S01]  /*16260*/  STL [R1+0x100], R10 ;  /* 0x0001000a01007387 */ /* 0x0003e20000100800 */
[----:B------:R-:W-:Y:S02]  /*16270*/  IMAD.MOV R16, RZ, RZ, -R16 ;  /* 0x000000ffff107224 */ /* 0x000fe400078e0a10 */
[----:B------:R-:W-:Y:S01]  /*16280*/  @!P4 IMAD.IADD R19, R19, 0x1, -R0 ;  /* 0x000000011313c824 */ /* 0x000fe200078e0a00 */
[C---:B------:R-:W-:Y:S01]  /*16290*/  ISETP.GT.U32.AND P4, PT, R0.reuse, R20, PT ;  /* 0x000000140000720c */ /* 0x040fe20003f84070 */
[----:B------:R-:W-:Y:S01]  /*162a0*/  IMAD R18, R0, R15, R18 ;  /* 0x0000000f00127224 */ /* 0x000fe200078e0212 */
[----:B------:R2:W-:Y:S01]  /*162b0*/  STL [R1+0xfc], R5 ;  /* 0x0000fc0501007387 */ /* 0x0005e20000100800 */
[----:B------:R-:W-:-:S02]  /*162c0*/  @!P1 IMAD.IADD R23, R23, 0x1, -R0 ;  /* 0x0000000117179824 */ /* 0x000fc400078e0a00 */
[----:B------:R-:W-:Y:S02]  /*162d0*/  VIADD R17, R6, 0x1c6 ;  /* 0x000001c606117836 */ /* 0x000fe40000000000 */
[----:B-1----:R-:W-:-:S03]  /*162e0*/  IMAD.MOV.U32 R10, RZ, RZ, R19 ;  /* 0x000000ffff0a7224 */ /* 0x002fc600078e0013 */
[----:B------:R-:W-:Y:S01]  /*162f0*/  IABS R22, R17 ;  /* 0x0000001100167213 */ /* 0x000fe20000000000 */
[----:B--2---:R-:W-:Y:S01]  /*16300*/  IMAD R5, R0, R16, R4 ;  /* 0x0000001000057224 */ /* 0x004fe200078e0204 */
[----:B------:R-:W-:Y:S01]  /*16310*/  @!P3 IADD3 R10, -R10, RZ, RZ ;  /* 0x000000ff0a0ab210 */ /* 0x000fe20007ffe1ff */
[----:B------:R-:W-:Y:S01]  /*16320*/  VIADD R4, R6, 0x1c4 ;  /* 0x000001c406047836 */ /* 0x000fe20000000000 */
[----:B------:R-:W-:Y:S01]  /*16330*/  ISETP.GT.U32.AND P3, PT, R0, R18, PT ;  /* 0x000000120000720c */ /* 0x000fe20003f64070 */
[----:B------:R-:W-:Y:S01]  /*16340*/  @!P4 IMAD.IADD R20, R20, 0x1, -R0 ;  /* 0x000000011414c824 */ /* 0x000fe200078e0a00 */
[C---:B------:R-:W-:Y:S01]  /*16350*/  ISETP.GT.U32.AND P1, PT, R0.reuse, R5, PT ;  /* 0x000000050000720c */ /* 0x040fe20003f24070 */
[----:B------:R1:W-:Y:S01]  /*16360*/  STL [R1+0xf8], R10 ;  /* 0x0000f80a01007387 */ /* 0x0003e20000100800 */
[----:B------:R-:W-:Y:S02]  /*16370*/  IABS R15, R4 ;  /* 0x00000004000f7213 */ /* 0x000fe40000000000 */
[----:B------:R-:W-:-:S02]  /*16380*/  ISETP.GT.U32.AND P4, PT, R0, R20, PT ;  /* 0x000000140000720c */ /* 0x000fc40003f84070 */
[----:B------:R-:W-:Y:S01]  /*16390*/  IABS R16, R11 ;  /* 0x0000000b00107213 */ /* 0x000fe20000000000 */
[----:B------:R-:W-:-:S04]  /*163a0*/  IMAD.HI.U32 R19, R3, R15, RZ ;  /* 0x0000000f03137227 */ /* 0x000fc800078e00ff */
[----:B-1----:R-:W-:Y:S01]  /*163b0*/  IMAD.MOV.U32 R10, RZ, RZ, R23 ;  /* 0x000000ffff0a7224 */ /* 0x002fe200078e0017 */
[----:B------:R-:W-:Y:S01]  /*163c0*/  @!P3 IADD3 R18, R18, -R0, RZ ;  /* 0x800000001212b210 */ /* 0x000fe20007ffe0ff */
[----:B------:R-:W-:Y:S01]  /*163d0*/  @!P1 IMAD.IADD R5, R5, 0x1, -R0 ;  /* 0x0000000105059824 */ /* 0x000fe200078e0a00 */
[----:B------:R-:W-:Y:S01]  /*163e0*/  IADD3 R19, -R19, RZ, RZ ;  /* 0x000000ff13137210 */ /* 0x000fe20007ffe1ff */
[----:B------:R-:W-:Y:S01]  /*163f0*/  @!P5 IMAD.MOV R10, RZ, RZ, -R10 ;  /* 0x000000ffff0ad224 */ /* 0x000fe200078e0a0a */
[----:B------:R-:W-:Y:S01]  /*16400*/  ISETP.GT.U32.AND P3, PT, R0, R18, PT ;  /* 0x000000120000720c */ /* 0x000fe20003f64070 */
[----:B------:R-:W-:Y:S01]  /*16410*/  @!P4 IMAD.IADD R20, R20, 0x1, -R0 ;  /* 0x000000011414c824 */ /* 0x000fe200078e0a00 */
[----:B------:R-:W-:Y:S01]  /*16420*/  ISETP.GE.AND P5, PT, R4, RZ, PT ;  /* 0x000000ff0400720c */ /* 0x000fe20003fa6270 */
[C---:B------:R-:W-:Y:S01]  /*16430*/  IMAD R4, R0.reuse, R19, R15 ;  /* 0x0000001300047224 */ /* 0x040fe200078e020f */
[C---:B------:R-:W-:Y:S01]  /*16440*/  ISETP.GT.U32.AND P1, PT, R0.reuse, R5, PT ;  /* 0x000000050000720c */ /* 0x040fe20003f24070 */
[----:B------:R-:W-:Y:S01]  /*16450*/  IMAD.HI.U32 R15, R3, R22, RZ ;  /* 0x00000016030f7227 */ /* 0x000fe200078e00ff */
[----:B------:R1:W-:Y:S02]  /*16460*/  STL [R1+0xf4], R10 ;  /* 0x0000f40a01007387 */ /* 0x0003e40000100800 */
[----:B------:R-:W-:Y:S01]  /*16470*/  ISETP.GT.U32.AND P4, PT, R0, R4, PT ;  /* 0x000000040000720c */ /* 0x000fe20003f84070 */
[----:B------:R-:W-:-:S02]  /*16480*/  IMAD.MOV R15, RZ, RZ, -R15 ;  /* 0x000000ffff0f7224 */ /* 0x000fc400078e0a0f */
[C---:B------:R-:W-:Y:S02]  /*16490*/  IMAD.HI.U32 R19, R3.reuse, R16, RZ ;  /* 0x0000001003137227 */ /* 0x040fe400078e00ff */
[----:B------:R-:W-:Y:S02]  /*164a0*/  @!P3 IADD3 R18, R18, -R0, RZ ;  /* 0x800000001212b210 */ /* 0x000fe40007ffe0ff */
[----:B------:R-:W-:Y:S01]  /*164b0*/  IMAD.HI.U32 R23, R3, R24, RZ ;  /* 0x0000001803177227 */ /* 0x000fe200078e00ff */
[----:B-1----:R-:W-:Y:S02]  /*164c0*/  MOV R10, R20 ;  /* 0x00000014000a7202 */ /* 0x002fe40000000f00 */
[----:B------:R-:W-:Y:S01]  /*164d0*/  @!P1 IADD3 R5, R5, -R0, RZ ;  /* 0x8000000005059210 */ /* 0x000fe20007ffe0ff */
[----:B------:R-:W-:Y:S01]  /*164e0*/  IMAD R22, R0, R15, R22 ;  /* 0x0000000f00167224 */ /* 0x000fe200078e0216 */
[----:B------:R-:W-:Y:S01]  /*164f0*/  ISETP.GE.AND P1, PT, R21, RZ, PT ;  /* 0x000000ff1500720c */ /* 0x000fe20003f26270 */
[----:B------:R-:W-:-:S02]  /*16500*/  @!P2 IMAD.MOV R10, RZ, RZ, -R10 ;  /* 0x000000ffff0aa224 */ /* 0x000fc400078e0a0a */
[----:B------:R-:W-:Y:S01]  /*16510*/  IMAD.MOV R19, RZ, RZ, -R19 ;  /* 0x000000ffff137224 */ /* 0x000fe200078e0a13 */
[----:B------:R-:W-:Y:S01]  /*16520*/  ISETP.GT.U32.AND P3, PT, R0, R22, PT ;  /* 0x000000160000720c */ /* 0x000fe20003f64070 */
[----:B------:R-:W-:Y:S01]  /*16530*/  VIADD R15, R6, 0x1c8 ;  /* 0x000001c8060f7836 */ /* 0x000fe20000000000 */
[----:B------:R1:W-:Y:S01]  /*16540*/  STL [R1+0xf0], R10 ;  /* 0x0000f00a01007387 */ /* 0x0003e20000100800 */
[----:B------:R-:W-:Y:S02]  /*16550*/  IMAD.MOV R23, RZ, RZ, -R23 ;  /* 0x000000ffff177224 */ /* 0x000fe400078e0a17 */
[C---:B------:R-:W-:Y:S01]  /*16560*/  IMAD R16, R0.reuse, R19, R16 ;  /* 0x0000001300107224 */ /* 0x040fe200078e0210 */
[----:B------:R-:W-:Y:S01]  /*16570*/  IABS R19, R15 ;  /* 0x0000000f00137213 */ /* 0x000fe20000000000 */
[----:B------:R-:W-:Y:S02]  /*16580*/  IMAD R24, R0, R23, R24 ;  /* 0x0000001700187224 */ /* 0x000fe400078e0218 */
[----:B------:R-:W-:-:S02]  /*16590*/  IMAD.MOV.U32 R12, RZ, RZ, R5 ;  /* 0x000000ffff0c7224 */ /* 0x000fc400078e0005 */
[----:B------:R-:W-:Y:S01]  /*165a0*/  @!P4 IMAD.IADD R4, R4, 0x1, -R0 ;  /* 0x000000010404c824 */ /* 0x000fe200078e0a00 */
[----:B-1----:R-:W-:Y:S01]  /*165b0*/  MOV R10, R18 ;  /* 0x00000012000a7202 */ /* 0x002fe20000000f00 */
[----:B------:R-:W-:Y:S01]  /*165c0*/  IMAD.MOV.U32 R5, RZ, RZ, R19 ;  /* 0x000000ffff057224 */ /* 0x000fe200078e0013 */
[----:B------:R-:W-:Y:S01]  /*165d0*/  ISETP.GT.U32.AND P2, PT, R0, R24, PT ;  /* 0x000000180000720c */ /* 0x000fe20003f44070 */
[----:B------:R-:W-:Y:S01]  /*165e0*/  @!P0 IMAD.MOV R12, RZ, RZ, -R12 ;  /* 0x000000ffff0c8224 */ /* 0x000fe200078e0a0c */
[----:B------:R-:W-:Y:S01]  /*165f0*/  @!P6 IADD3 R10, -R10, RZ, RZ ;  /* 0x000000ff0a0ae210 */ /* 0x000fe20007ffe1ff */
[----:B------:R-:W-:Y:S01]  /*16600*/  IMAD.HI.U32 R18, R3, R5, RZ ;  /* 0x0000000503127227 */ /* 0x000fe200078e00ff */
[----:B------:R-:W-:Y:S02]  /*16610*/  ISETP.GT.U32.AND P6, PT, R0, R16, PT ;  /* 0x000000100000720c */ /* 0x000fe40003fc4070 */
[----:B------:R-:W-:Y:S01]  /*16620*/  ISETP.GE.AND P0, PT, R17, RZ, PT ;  /* 0x000000ff1100720c */ /* 0x000fe20003f06270 */
[----:B------:R-:W-:Y:S01]  /*16630*/  VIADD R17, R6, 0x1c9 ;  /* 0x000001c906117836 */ /* 0x000fe20000000000 */
[----:B------:R-:W-:Y:S01]  /*16640*/  ISETP.GT.U32.AND P4, PT, R0, R4, PT ;  /* 0x000000040000720c */ /* 0x000fe20003f84070 */
[--C-:B------:R-:W-:Y:S01]  /*16650*/  @!P3 IMAD.IADD R22, R22, 0x1, -R0.reuse ;  /* 0x000000011616b824 */ /* 0x100fe200078e0a00 */
[----:B------:R-:W-:Y:S01]  /*16660*/  IADD3 R18, -R18, RZ, RZ ;  /* 0x000000ff12127210 */ /* 0x000fe20007ffe1ff */
[----:B------:R-:W-:Y:S01]  /*16670*/  STL [R1+0xec], R12 ;  /* 0x0000ec0c01007387 */ /* 0x000fe20000100800 */
[----:B------:R-:W-:Y:S01]  /*16680*/  IABS R20, R17 ;  /* 0x0000001100147213 */ /* 0x000fe20000000000 */
[----:B------:R-:W-:Y:S01]  /*16690*/  @!P2 IMAD.IADD R24, R24, 0x1, -R0 ;  /* 0x000000011818a824 */ /* 0x000fe200078e0a00 */
[----:B------:R-:W-:Y:S01]  /*166a0*/  ISETP.GE.AND P2, PT, R15, RZ, PT ;  /* 0x000000ff0f00720c */ /* 0x000fe20003f46270 */
[----:B------:R-:W-:Y:S01]  /*166b0*/  IMAD R5, R0, R18, R5 ;  /* 0x0000001200057224 */ /* 0x000fe200078e0205 */
[----:B------:R1:W-:Y:S01]  /*166c0*/  STL [R1+0xe8], R10 ;  /* 0x0000e80a01007387 */ /* 0x0003e20000100800 */
[----:B------:R-:W-:Y:S01]  /*166d0*/  @!P6 IADD3 R16, R16, -R0, RZ ;  /* 0x800000001010e210 */ /* 0x000fe20007ffe0ff */
[----:B------:R-:W-:Y:S01]  /*166e0*/  IMAD.HI.U32 R18, R3, R20, RZ ;  /* 0x0000001403127227 */ /* 0x000fe200078e00ff */
[----:B------:R-:W-:-:S02]  /*166f0*/  ISETP.GT.U32.AND P6, PT, R0, R22, PT ;  /* 0x000000160000720c */ /* 0x000fc40003fc4070 */
[----:B------:R-:W-:Y:S01]  /*16700*/  ISETP.GT.U32.AND P3, PT, R0, R24, PT ;  /* 0x000000180000720c */ /* 0x000fe20003f64070 */
[----:B------:R-:W-:Y:S01]  /*16710*/  @!P4 IMAD.IADD R4, R4, 0x1, -R0 ;  /* 0x000000010404c824 */ /* 0x000fe200078e0a00 */
[----:B------:R-:W-:Y:S01]  /*16720*/  ISETP.GE.AND P4, PT, R11, RZ, PT ;  /* 0x000000ff0b00720c */ /* 0x000fe20003f86270 */
[----:B------:R-:W-:Y:S01]  /*16730*/  IMAD.MOV R18, RZ, RZ, -R18 ;  /* 0x000000ffff127224 */ /* 0x000fe200078e0a12 */
[----:B------:R-:W-:Y:S01]  /*16740*/  IADD3 R11, R6, 0x1cb, RZ ;  /* 0x000001cb060b7810 */ /* 0x000fe20007ffe0ff */
[----:B-1----:R-:W-:Y:S02]  /*16750*/  IMAD.MOV.U32 R10, RZ, RZ, R4 ;  /* 0x000000ffff0a7224 */ /* 0x002fe400078e0004 */
[C---:B------:R-:W-:Y:S01]  /*16760*/  IMAD R20, R0.reuse, R18, R20 ;  /* 0x0000001200147224 */ /* 0x040fe200078e0214 */
[----:B------:R-:W-:Y:S01]  /*16770*/  IABS R18, R11 ;  /* 0x0000000b00127213 */ /* 0x000fe20000000000 */
[----:B------:R-:W-:Y:S01]  /*16780*/  @!P5 IMAD.MOV R10, RZ, RZ, -R10 ;  /* 0x000000ffff0ad224 */ /* 0x000fe200078e0a0a */
[----:B------:R-:W-:Y:S01]  /*16790*/  ISETP.GT.U32.AND P5, PT, R0, R16, PT ;  /* 0x000000100000720c */ /* 0x000fe20003fa4070 */
[----:B------:R-:W-:Y:S01]  /*167a0*/  @!P6 IMAD.IADD R22, R22, 0x1, -R0 ;  /* 0x000000011616e824 */ /* 0x000fe200078e0a00 */
[----:B------:R-:W-:Y:S01]  /*167b0*/  ISETP.GT.U32.AND P6, PT, R0, R20, PT ;  /* 0x000000140000720c */ /* 0x000fe20003fc4070 */
[----:B------:R-:W-:Y:S01]  /*167c0*/  VIADD R15, R6, 0x1ca ;  /* 0x000001ca060f7836 */ /* 0x000fe20000000000 */
[----:B------:R-:W-:Y:S01]  /*167d0*/  @!P3 IADD3 R24, R24, -R0, RZ ;  /* 0x800000001818b210 */ /* 0x000fe20007ffe0ff */
[----:B------:R-:W-:Y:S01]  /*167e0*/  VIADD R4, R6, 0x1cc ;  /* 0x000001cc06047836 */ /* 0x000fe20000000000 */
[----:B------:R-:W-:Y:S01]  /*167f0*/  ISETP.GT.U32.AND P3, PT, R0, R5, PT ;  /* 0x000000050000720c */ /* 0x000fe20003f64070 */
[----:B------:R1:W-:Y:S01]  /*16800*/  STL [R1+0xe4], R10 ;  /* 0x0000e40a01007387 */ /* 0x0003e20000100800 */
[----:B------:R-:W-:Y:S01]  /*16810*/  IABS R19, R15 ;  /* 0x0000000f00137213 */ /* 0x000fe20000000000 */
[----:B------:R-:W-:Y:S01]  /*16820*/  IMAD.MOV.U32 R12, RZ, RZ, R22 ;  /* 0x000000ffff0c7224 */ /* 0x000fe200078e0016 */
[----:B------:R-:W-:-:S03]  /*16830*/  IABS R21, R4 ;  /* 0x0000000400157213 */ /* 0x000fc60000000000 */
[----:B------:R-:W-:-:S04]  /*16840*/  IMAD.HI.U32 R23, R3, R19, RZ ;  /* 0x0000001303177227 */ /* 0x000fc800078e00ff */
[----:B------:R-:W-:Y:S01]  /*16850*/  @!P5 IMAD.IADD R16, R16, 0x1, -R0 ;  /* 0x000000011010d824 */ /* 0x000fe200078e0a00 */
[----:B------:R-:W-:Y:S01]  /*16860*/  ISETP.GE.AND P5, PT, R17, RZ, PT ;  /* 0x000000ff1100720c */ /* 0x000fe20003fa6270 */
[----:B-1----:R-:W-:Y:S01]  /*16870*/  IMAD.MOV.U32 R10, RZ, RZ, R24 ;  /* 0x000000ffff0a7224 */ /* 0x002fe200078e0018 */
[----:B------:R-:W-:Y:S01]  /*16880*/  MOV R17, R21 ;  /* 0x0000001500117202 */ /* 0x000fe20000000f00 */
[--C-:B------:R-:W-:Y:S01]  /*16890*/  @!P6 IMAD.IADD R20, R20, 0x1, -R0.reuse ;  /* 0x000000011414e824 */ /* 0x100fe200078e0a00 */
[----:B------:R-:W-:Y:S01]  /*168a0*/  IADD3 R23, -R23, RZ, RZ ;  /* 0x000000ff17177210 */ /* 0x000fe20007ffe1ff */
[----:B------:R-:W-:Y:S01]  /*168b0*/  IMAD.HI.U32 R21, R3, R18, RZ ;  /* 0x0000001203157227 */ /* 0x000fe200078e00ff */
[----:B------:R-:W-:Y:S02]  /*168c0*/  @!P1 IADD3 R10, -R10, RZ, RZ ;  /* 0x000000ff0a0a9210 */ /* 0x000fe40007ffe1ff */
[C---:B------:R-:W-:Y:S01]  /*168d0*/  ISETP.GT.U32.AND P6, PT, R0.reuse, R20, PT ;  /* 0x000000140000720c */ /* 0x040fe20003fc4070 */
[----:B------:R-:W-:Y:S01]  /*168e0*/  @!P3 IMAD.IADD R5, R5, 0x1, -R0 ;  /* 0x000000010505b824 */ /* 0x000fe200078e0a00 */
[----:B------:R-:W-:Y:S01]  /*168f0*/  ISETP.GE.AND P3, PT, R15, RZ, PT ;  /* 0x000000ff0f00720c */ /* 0x000fe20003f66270 */
[----:B------:R-:W-:Y:S01]  /*16900*/  IMAD.HI.U32 R15, R3, R17, RZ ;  /* 0x00000011030f7227 */ /* 0x000fe200078e00ff */
[----:B------:R1:W-:Y:S02]  /*16910*/  STL [R1+0xe0], R10 ;  /* 0x0000e00a01007387 */ /* 0x0003e40000100800 */
[----:B------:R-:W-:Y:S01]  /*16920*/  ISETP.GT.U32.AND P1, PT, R0, R5, PT ;  /* 0x000000050000720c */ /* 0x000fe20003f24070 */
[----:B------:R-:W-:-:S02]  /*16930*/  IMAD.MOV R21, RZ, RZ, -R21 ;  /* 0x000000ffff157224 */ /* 0x000fc400078e0a15 */
[C---:B------:R-:W-:Y:S02]  /*16940*/  IMAD R19, R0.reuse, R23, R19 ;  /* 0x0000001700137224 */ /* 0x040fe400078e0213 */
[----:B------:R-:W-:Y:S02]  /*16950*/  IMAD.MOV R15, RZ, RZ, -R15 ;  /* 0x000000ffff0f7224 */ /* 0x000fe400078e0a0f */
[C---:B------:R-:W-:Y:S01]  /*16960*/  IMAD R18, R0.reuse, R21, R18 ;  /* 0x0000001500127224 */ /* 0x040fe200078e0212 */
[----:B-1----:R-:W-:Y:S01]  /*16970*/  MOV R10, R16 ;  /* 0x00000010000a7202 */ /* 0x002fe20000000f00 */
[----:B------:R-:W-:Y:S01]  /*16980*/  @!P0 IMAD.MOV R12, RZ, RZ, -R12 ;  /* 0x000000ffff0c8224 */ /* 0x000fe200078e0a0c */
[C---:B------:R-:W-:Y:S01]  /*16990*/  ISETP.GT.U32.AND P0, PT, R0.reuse, R19, PT ;  /* 0x000000130000720c */ /* 0x040fe20003f04070 */
[----:B------:R-:W-:Y:S01]  /*169a0*/  IMAD R17, R0, R15, R17 ;  /* 0x0000000f00117224 */ /* 0x000fe200078e0211 */
[----:B------:R-:W-:Y:S01]  /*169b0*/  @!P4 IADD3 R10, -R10, RZ, RZ ;  /* 0x000000ff0a0ac210 */ /* 0x000fe20007ffe1ff */
[----:B------:R-:W-:Y:S01]  /*169c0*/  VIADD R16, R6, 0x1cd ;  /* 0x000001cd06107836 */ /* 0x000fe20000000000 */
[----:B------:R-:W-:Y:S01]  /*169d0*/  ISETP.GT.U32.AND P4, PT, R0, R18, PT ;  /* 0x000000120000720c */ /* 0x000fe20003f84070 */
[--C-:B------:R-:W-:Y:S01]  /*169e0*/  @!P1 IMAD.IADD R5, R5, 0x1, -R0.reuse ;  /* 0x0000000105059824 */ /* 0x100fe200078e0a00 */
[----:B------:R-:W-:Y:S01]  /*169f0*/  @!P6 IADD3 R20, R20, -R0, RZ ;  /* 0x800000001414e210 */ /* 0x000fe20007ffe0ff */
[----:B------:R-:W-:Y:S01]  /*16a00*/  VIADD R21, R6, 0x1ce ;  /* 0x000001ce06157836 */ /* 0x000fe20000000000 */
[----:B------:R-:W-:Y:S01]  /*16a10*/  ISETP.GT.U32.AND P6, PT, R0, R17, PT ;  /* 0x000000110000720c */ /* 0x000fe20003fc4070 */
[----:B------:R1:W-:Y:S01]  /*16a20*/  STL [R1+0xdc], R12 ;  /* 0x0000dc0c01007387 */ /* 0x0003e20000100800 */
[----:B------:R-:W-:Y:S01]  /*16a30*/  ISETP.GE.AND P1, PT, R11, RZ, PT ;  /* 0x000000ff0b00720c */ /* 0x000fe20003f26270 */
[----:B------:R-:W-:Y:S01]  /*16a40*/  VIADD R15, R6, 0x1cf ;  /* 0x000001cf060f7836 */ /* 0x000fe20000000000 */
[----:B------:R-:W-:Y:S01]  /*16a50*/  IABS R11, R16 ;  /* 0x00000010000b7213 */ /* 0x000fe20000000000 */
[----:B------:R-:W-:Y:S01]  /*16a60*/  @!P0 IMAD.IADD R19, R19, 0x1, -R0 ;  /* 0x0000000113138824 */ /* 0x000fe200078e0a00 */
[----:B------:R-:W-:Y:S01]  /*16a70*/  IABS R28, R21 ;  /* 0x00000015001c7213 */ /* 0x000fe20000000000 */
[----:B------:R2:W-:Y:S01]  /*16a80*/  STL [R1+0xd8], R10 ;  /* 0x0000d80a01007387 */ /* 0x0005e20000100800 */
[----:B------:R-:W-:Y:S01]  /*16a90*/  ISETP.GE.AND P0, PT, R4, RZ, PT ;  /* 0x000000ff0400720c */ /* 0x000fe20003f06270 */
[----:B------:R-:W-:Y:S01]  /*16aa0*/  IMAD.HI.U32 R4, R3, R11, RZ ;  /* 0x0000000b03047227 */ /* 0x000fe200078e00ff */
[----:B------:R-:W-:-:S02]  /*16ab0*/  @!P4 IADD3 R18, R18, -R0, RZ ;  /* 0x800000001212c210 */ /* 0x000fc40007ffe0ff */
[C---:B------:R-:W-:Y:S01]  /*16ac0*/  ISETP.GT.U32.AND P4, PT, R0.reuse, R19, PT ;  /* 0x000000130000720c */ /* 0x040fe20003f84070 */
[----:B------:R-:W-:Y:S01]  /*16ad0*/  IMAD.MOV R4, RZ, RZ, -R4 ;  /* 0x000000ffff047224 */ /* 0x000fe200078e0a04 */
[----:B------:R-:W-:Y:S01]  /*16ae0*/  @!P6 IADD3 R17, R17, -R0, RZ ;  /* 0x800000001111e210 */ /* 0x000fe20007ffe0ff */
[----:B-1----:R-:W-:Y:S01]  /*16af0*/  IMAD.MOV.U32 R12, RZ, RZ, R20 ;  /* 0x000000ffff0c7224 */ /* 0x002fe200078e0014 */
[----:B------:R-:W-:Y:S01]  /*16b00*/  ISETP.GT.U32.AND P6, PT, R0, R18, PT ;  /* 0x000000120000720c */ /* 0x000fe20003fc4070 */
[----:B--2---:R-:W-:Y:S01]  /*16b10*/  IMAD.MOV.U32 R10, RZ, RZ, R5 ;  /* 0x000000ffff0a7224 */ /* 0x004fe200078e0005 */
[----:B------:R-:W-:Y:S01]  /*16b20*/  IABS R27, R15 ;  /* 0x0000000f001b7213 */ /* 0x000fe20000000000 */
[----:B------:R-:W-:-:S04]  /*16b30*/  IMAD.HI.U32 R5, R3, R28, RZ ;  /* 0x0000001c03057227 */ /* 0x000fc800078e00ff */
[----:B------:R-:W-:Y:S02]  /*16b40*/  IMAD.MOV R5, RZ, RZ, -R5 ;  /* 0x000000ffff057224 */ /* 0x000fe400078e0a05 */
[----:B------:R-:W-:Y:S01]  /*16b50*/  IMAD R11, R0, R4, R11 ;  /* 0x00000004000b7224 */ /* 0x000fe200078e020b */
[----:B------:R-:W-:Y:S01]  /*16b60*/  IADD3 R4, R6, 0x1d0, RZ ;  /* 0x000001d006047810 */ /* 0x000fe20007ffe0ff */
[C---:B------:R-:W-:Y:S02]  /*16b70*/  IMAD R28, R0.reuse, R5, R28 ;  /* 0x00000005001c7224 */ /* 0x040fe400078e021c */
[----:B------:R-:W-:Y:S01]  /*16b80*/  @!P4 IMAD.IADD R19, R19, 0x1, -R0 ;  /* 0x000000011313c824 */ /* 0x000fe200078e0a00 */
[----:B------:R-:W-:Y:S01]  /*16b90*/  ISETP.GT.U32.AND P4, PT, R0, R11, PT ;  /* 0x0000000b0000720c */ /* 0x000fe20003f84070 */
[----:B------:R-:W-:Y:S01]  /*16ba0*/  @!P2 IMAD.MOV R10, RZ, RZ, -R10 ;  /* 0x000000ffff0aa224 */ /* 0x000fe200078e0a0a */
[----:B------:R-:W-:Y:S01]  /*16bb0*/  @!P6 IADD3 R18, R18, -R0, RZ ;  /* 0x800000001212e210 */ /* 0x000fe20007ffe0ff */
[----:B------:R-:W-:Y:S01]  /*16bc0*/  IMAD.HI.U32 R22, R3, R27, RZ ;  /* 0x0000001b03167227 */ /* 0x000fe200078e00ff */
[----:B------:R-:W-:-:S02]  /*16bd0*/  ISETP.GT.U32.AND P2, PT, R0, R17, PT ;  /* 0x000000110000720c */ /* 0x000fc40003f44070 */
[C---:B------:R-:W-:Y:S01]  /*16be0*/  ISETP.GT.U32.AND P6, PT, R0.reuse, R28, PT ;  /* 0x0000001c0000720c */ /* 0x040fe20003fc4070 */
[----:B------:R1:W-:Y:S01]  /*16bf0*/  STL [R1+0xd4], R10 ;  /* 0x0000d40a01007387 */ /* 0x0003e20000100800 */
[----:B------:R-:W-:Y:S01]  /*16c00*/  IABS R29, R4 ;  /* 0x00000004001d7213 */ /* 0x000fe20000000000 */
[----:B------:R-:W-:Y:S02]  /*16c10*/  IMAD.MOV R22, RZ, RZ, -R22 ;  /* 0x000000ffff167224 */ /* 0x000fe400078e0a16 */
[----:B------:R-:W-:Y:S02]  /*16c20*/  @!P5 IMAD.MOV R12, RZ, RZ, -R12 ;  /* 0x000000ffff0cd224 */ /* 0x000fe400078e0a0c */
[----:B------:R-:W-:Y:S01]  /*16c30*/  @!P4 IADD3 R11, R11, -R0, RZ ;  /* 0x800000000b0bc210 */ /* 0x000fe20007ffe0ff */
[----:B------:R-:W-:Y:S01]  /*16c40*/  IMAD R27, R0, R22, R27 ;  /* 0x00000016001b7224 */ /* 0x000fe200078e021b */
[----:B------:R-:W-:Y:S01]  /*16c50*/  ISETP.GE.AND P4, PT, R21, RZ, PT ;  /* 0x000000ff1500720c */ /* 0x000fe20003f86270 */
[----:B------:R2:W-:Y:S01]  /*16c60*/  STL [R1+0xd0], R12 ;  /* 0x0000d00c01007387 */ /* 0x0005e20000100800 */
[----:B------:R-:W-:Y:S01]  /*16c70*/  @!P2 IMAD.IADD R17, R17, 0x1, -R0 ;  /* 0x000000011111a824 */ /* 0x000fe200078e0a00 */
[----:B------:R-:W-:Y:S01]  /*16c80*/  ISETP.GE.AND P2, PT, R16, RZ, PT ;  /* 0x000000ff1000720c */ /* 0x000fe20003f46270 */
[----:B------:R-:W-:Y:S01]  /*16c90*/  IMAD.HI.U32 R16, R3, R29, RZ ;  /* 0x0000001d03107227 */ /* 0x000fe200078e00ff */
[----:B------:R-:W-:-:S02]  /*16ca0*/  @!P6 IADD3 R28, R28, -R0, RZ ;  /* 0x800000001c1ce210 */ /* 0x000fc40007ffe0ff */
[C---:B------:R-:W-:Y:S01]  /*16cb0*/  ISETP.GT.U32.AND P6, PT, R0.reuse, R11, PT ;  /* 0x0000000b0000720c */ /* 0x040fe20003fc4070 */
[----:B-1----:R-:W-:Y:S01]  /*16cc0*/  IMAD.MOV.U32 R10, RZ, RZ, R19 ;  /* 0x000000ffff0a7224 */ /* 0x002fe200078e0013 */
[C---:B------:R-:W-:Y:S01]  /*16cd0*/  ISETP.GT.U32.AND P5, PT, R0.reuse, R28, PT ;  /* 0x0000001c0000720c */ /* 0x040fe20003fa4070 */
[----:B------:R-:W-:Y:S01]  /*16ce0*/  IMAD.MOV R16, RZ, RZ, -R16 ;  /* 0x000000ffff107224 */ /* 0x000fe200078e0a10 */
[----:B--2---:R-:W-:Y:S01]  /*16cf0*/  MOV R12, R18 ;  /* 0x00000012000c7202 */ /* 0x004fe20000000f00 */
[----:B------:R-:W-:Y:S01]  /*16d00*/  @!P3 IMAD.MOV R10, RZ, RZ, -R10 ;  /* 0x000000ffff0ab224 */ /* 0x000fe200078e0a0a */
[C---:B------:R-:W-:Y:S01]  /*16d10*/  ISETP.GT.U32.AND P3, PT, R0.reuse, R27, PT ;  /* 0x0000001b0000720c */ /* 0x040fe20003f64070 */
[----:B------:R-:W-:Y:S01]  /*16d20*/  IMAD R29, R0, R16, R29 ;  /* 0x00000010001d7224 */ /* 0x000fe200078e021d */
[----:B------:R-:W-:Y:S01]  /*16d30*/  @!P1 IADD3 R12, -R12, RZ, RZ ;  /* 0x000000ff0c0c9210 */ /* 0x000fe20007ffe1ff */
[C---:B------:R-:W-:Y:S01]  /*16d40*/  VIADD R5, R6.reuse, 0x1d1 ;  /* 0x000001d106057836 */ /* 0x040fe20000000000 */
[----:B------:R1:W-:Y:S01]  /*16d50*/  STL [R1+0xcc], R10 ;  /* 0x0000cc0a01007387 */ /* 0x0003e20000100800 */
[----:B------:R-:W-:Y:S01]  /*16d60*/  ISETP.GE.AND P1, PT, R15, RZ, PT ;  /* 0x000000ff0f00720c */ /* 0x000fe20003f26270 */
[C---:B------:R-:W-:Y:S01]  /*16d70*/  VIADD R18, R6.reuse, 0x1d8 ;  /* 0x000001d806127836 */ /* 0x040fe20000000000 */
[----:B------:R-:W-:Y:S01]  /*16d80*/  IADD3 R19, R6, 0x1d7, RZ ;  /* 0x000001d706137810 */ /* 0x000fe20007ffe0ff */
[--C-:B------:R-:W-:Y:S01]  /*16d90*/  @!P6 IMAD.IADD R11, R11, 0x1, -R0.reuse ;  /* 0x000000010b0be824 */ /* 0x100fe200078e0a00 */
[----:B------:R-:W-:Y:S01]  /*16da0*/  ISETP.GT.U32.AND P6, PT, R0, R29, PT ;  /* 0x0000001d0000720c */ /* 0x000fe20003fc4070 */
[----:B------:R2:W-:Y:S01]  /*16db0*/  STL [R1+0xc8], R12 ;  /* 0x0000c80c01007387 */ /* 0x0005e20000100800 */
[----:B------:R-:W-:Y:S01]  /*16dc0*/  IABS R25, R5 ;  /* 0x0000000500197213 */ /* 0x000fe20000000000 */
[----:B------:R-:W-:Y:S01]  /*16dd0*/  @!P5 IMAD.IADD R28, R28, 0x1, -R0 ;  /* 0x000000011c1cd824 */ /* 0x000fe200078e0a00 */
[----:B------:R-:W-:Y:S01]  /*16de0*/  @!P3 IADD3 R27, R27, -R0, RZ ;  /* 0x800000001b1bb210 */ /* 0x000fe20007ffe0ff */
[----:B-1----:R-:W-:Y:S01]  /*16df0*/  IMAD.MOV.U32 R10, RZ, RZ, R17 ;  /* 0x000000ffff0a7224 */ /* 0x002fe200078e0011 */
[----:B------:R-:W-:Y:S01]  /*16e00*/  ISETP.GE.AND P5, PT, R5, RZ, PT ;  /* 0x000000ff0500720c */ /* 0x000fe20003fa6270 */
[----:B------:R-:W-:Y:S01]  /*16e10*/  IMAD.HI.U32 R15, R3, R25, RZ ;  /* 0x00000019030f7227 */ /* 0x000fe200078e00ff */
[----:B------:R-:W-:-:S03]  /*16e20*/  IABS R26, R18 ;  /* 0x00000012001a7213 */ /* 0x000fc60000000000 */
[----:B------:R-:W-:Y:S01]  /*16e30*/  @!P0 IMAD.MOV R10, RZ, RZ, -R10 ;  /* 0x000000ffff0a8224 */ /* 0x000fe200078e0a0a */
[----:B------:R-:W-:Y:S01]  /*16e40*/  ISETP.GE.AND P0, PT, R4, RZ, PT ;  /* 0x000000ff0400720c */ /* 0x000fe20003f06270 */
[----:B------:R-:W-:Y:S01]  /*16e50*/  VIADD R4, R6, 0x1d2 ;  /* 0x000001d206047836 */ /* 0x000fe20000000000 */
[----:B------:R-:W-:Y:S01]  /*16e60*/  IADD3 R15, -R15, RZ, RZ ;  /* 0x000000ff0f0f7210 */ /* 0x000fe20007ffe1ff */
[----:B------:R-:W-:Y:S01]  /*16e70*/  @!P6 IMAD.IADD R29, R29, 0x1, -R0 ;  /* 0x000000011d1de824 */ /* 0x000fe200078e0a00 */
[C---:B------:R-:W-:Y:S01]  /*16e80*/  ISETP.GT.U32.AND P6, PT, R0.reuse, R27, PT ;  /* 0x0000001b0000720c */ /* 0x040fe20003fc4070 */
[----:B--2---:R-:W-:Y:S01]  /*16e90*/  IMAD.MOV.U32 R12, RZ, RZ, R11 ;  /* 0x000000ffff0c7224 */ /* 0x004fe200078e000b */
[----:B------:R-:W-:Y:S01]  /*16ea0*/  IABS R39, R4 ;  /* 0x0000000400277213 */ /* 0x000fe20000000000 */
[----:B------:R-:W-:Y:S01]  /*16eb0*/  IMAD R25, R0, R15, R25 ;  /* 0x0000000f00197224 */ /* 0x000fe200078e0219 */
[----:B------:R-:W-:Y:S01]  /*16ec0*/  ISETP.GE.AND P3, PT, R4, RZ, PT ;  /* 0x000000ff0400720c */ /* 0x000fe20003f66270 */
[----:B------:R-:W-:Y:S01]  /*16ed0*/  @!P4 IMAD.MOV R28, RZ, RZ, -R28 ;  /* 0x000000ffff1cc224 */ /* 0x000fe200078e0a1c */
[----:B------:R-:W-:Y:S01]  /*16ee0*/  @!P2 IADD3 R12, -R12, RZ, RZ ;  /* 0x000000ff0c0ca210 */ /* 0x000fe20007ffe1ff */
[----:B------:R-:W-:Y:S01]  /*16ef0*/  IMAD.HI.U32 R11, R3, R39, RZ ;  /* 0x00000027030b7227 */ /* 0x000fe200078e00ff */
[C---:B------:R-:W-:Y:S01]  /*16f00*/  ISETP.GT.U32.AND P4, PT, R0.reuse, R25, PT ;  /* 0x000000190000720c */ /* 0x040fe20003f84070 */
[----:B------:R-:W-:Y:S01]  /*16f10*/  STL [R1+0xc4], R10 ;  /* 0x0000c40a01007387 */ /* 0x000fe20000100800 */
[----:B------:R-:W-:Y:S01]  /*16f20*/  ISETP.GT.U32.AND P2, PT, R0, R29, PT ;  /* 0x0000001d0000720c */ /* 0x000fe20003f44070 */
[----:B------:R-:W-:Y:S01]  /*16f30*/  IMAD.MOV R11, RZ, RZ, -R11 ;  /* 0x000000ffff0b7224 */ /* 0x000fe200078e0a0b */
[C---:B------:R-:W-:Y:S01]  /*16f40*/  IADD3 R4, R6.reuse, 0x1d5, RZ ;  /* 0x000001d506047810 */ /* 0x040fe20007ffe0ff */
[----:B------:R-:W-:Y:S01]  /*16f50*/  VIADD R15, R6, 0x1d4 ;  /* 0x000001d4060f7836 */ /* 0x000fe20000000000 */
[----:B------:R-:W-:Y:S01]  /*16f60*/  @!P6 IADD3 R27, R27, -R0, RZ ;  /* 0x800000001b1be210 */ /* 0x000fe20007ffe0ff */
[----:B------:R-:W-:Y:S01]  /*16f70*/  IMAD R39, R0, R11, R39 ;  /* 0x0000000b00277224 */ /* 0x000fe200078e0227 */
[----:B------:R-:W-:Y:S01]  /*16f80*/  IABS R23, R4 ;  /* 0x0000000400177213 */ /* 0x000fe20000000000 */
[----:B------:R-:W-:Y:S01]  /*16f90*/  VIADD R5, R6, 0x1d3 ;  /* 0x000001d306057836 */ /* 0x000fe20000000000 */
[----:B------:R-:W-:Y:S01]  /*16fa0*/  IABS R24, R15 ;  /* 0x0000000f00187213 */ /* 0x000fe20000000000 */
[----:B------:R-:W-:Y:S01]  /*16fb0*/  @!P1 IMAD.MOV R27, RZ, RZ, -R27 ;  /* 0x000000ffff1b9224 */ /* 0x000fe200078e0a1b */
[C---:B------:R-:W-:Y:S01]  /*16fc0*/  ISETP.GT.U32.AND P6, PT, R0.reuse, R39, PT ;  /* 0x000000270000720c */ /* 0x040fe20003fc4070 */
[--C-:B------:R-:W-:Y:S01]  /*16fd0*/  @!P4 IMAD.IADD R25, R25, 0x1, -R0.reuse ;  /* 0x000000011919c824 */ /* 0x100fe200078e0a00 */
[----:B------:R-:W-:Y:S01]  /*16fe0*/  IABS R16, R5 ;  /* 0x0000000500107213 */ /* 0x000fe20000000000 */
[----:B------:R-:W-:Y:S01]  /*16ff0*/  IMAD.HI.U32 R11, R3, R24, RZ ;  /* 0x00000018030b7227 */ /* 0x000fe200078e00ff */
[----:B------:R-:W-:Y:S01]  /*17000*/  ISETP.GE.AND P4, PT, R15, RZ, PT ;  /* 0x000000ff0f00720c */ /* 0x000fe20003f86270 */
[----:B------:R1:W-:Y:S01]  /*17010*/  STL [R1+0x2e38], R12 ;  /* 0x002e380c01007387 */ /* 0x0003e20000100800 */
[----:B------:R-:W-:Y:S01]  /*17020*/  ISETP.GT.U32.AND P1, PT, R0, R25, PT ;  /* 0x000000190000720c */ /* 0x000fe20003f24070 */
[----:B------:R-:W-:Y:S01]  /*17030*/  IMAD.HI.U32 R17, R3, R16, RZ ;  /* 0x0000001003117227 */ /* 0x000fe200078e00ff */
[----:B------:R-:W-:Y:S01]  /*17040*/  IADD3 R11, -R11, RZ, RZ ;  /* 0x000000ff0b0b7210 */ /* 0x000fe20007ffe1ff */
[----:B------:R-:W-:Y:S02]  /*17050*/  STL [R1+0x2e3c], R28 ;  /* 0x002e3c1c01007387 */ /* 0x000fe40000100800 */
[----:B------:R-:W-:Y:S01]  /*17060*/  @!P2 IMAD.IADD R29, R29, 0x1, -R0 ;  /* 0x000000011d1da824 */ /* 0x000fe200078e0a00 */
[----:B------:R-:W-:Y:S01]  /*17070*/  ISETP.GE.AND P2, PT, R5, RZ, PT ;  /* 0x000000ff0500720c */ /* 0x000fe20003f46270 */
[----:B------:R-:W-:Y:S01]  /*17080*/  IMAD.HI.U32 R5, R3, R23, RZ ;  /* 0x0000001703057227 */ /* 0x000fe200078e00ff */
[----:B------:R-:W-:Y:S01]  /*17090*/  @!P6 IADD3 R39, R39, -R0, RZ ;  /* 0x800000002727e210 */ /* 0x000fe20007ffe0ff */
[----:B------:R2:W-:Y:S01]  /*170a0*/  STL [R1+0x2e40], R27 ;  /* 0x002e401b01007387 */ /* 0x0005e20000100800 */
[----:B-1----:R-:W-:Y:S01]  /*170b0*/  IADD3 R12, R6, 0x1ec, RZ ;  /* 0x000001ec060c7810 */ /* 0x002fe20007ffe0ff */
[----:B------:R-:W-:Y:S01]  /*170c0*/  IMAD.MOV R17, RZ, RZ, -R17 ;  /* 0x000000ffff117224 */ /* 0x000fe200078e0a11 */
[----:B------:R-:W-:Y:S01]  /*170d0*/  ISETP.GT.U32.AND P6, PT, R0, R39, PT ;  /* 0x000000270000720c */ /* 0x000fe20003fc4070 */
[----:B------:R-:W-:-:S02]  /*170e0*/  IMAD.MOV R5, RZ, RZ, -R5 ;  /* 0x000000ffff057224 */ /* 0x000fc400078e0a05 */
[----:B------:R-:W-:Y:S01]  /*170f0*/  IMAD R24, R0, R11, R24 ;  /* 0x0000000b00187224 */ /* 0x000fe200078e0218 */
[----:B------:R-:W-:Y:S01]  /*17100*/  IADD3 R11, R6, 0x1d9, RZ ;  /* 0x000001d9060b7810 */ /* 0x000fe20007ffe0ff */
[C---:B------:R-:W-:Y:S01]  /*17110*/  IMAD R15, R0.reuse, R17, R16 ;  /* 0x00000011000f7224 */ /* 0x040fe200078e0210 */
[----:B------:R-:W-:Y:S01]  /*17120*/  IABS R17, R19 ;  /* 0x0000001300117213 */ /* 0x000fe20000000000 */
[C---:B------:R-:W-:Y:S01]  /*17130*/  IMAD R23, R0.reuse, R5, R23 ;  /* 0x0000000500177224 */ /* 0x040fe200078e0217 */
[----:B------:R-:W-:Y:S01]  /*17140*/  IABS R21, R11 ;  /* 0x0000000b00157213 */ /* 0x000fe20000000000 */
[--C-:B------:R-:W-:Y:S01]  /*17150*/  @!P1 IMAD.IADD R25, R25, 0x1, -R0.reuse ;  /* 0x0000000119199824 */ /* 0x100fe200078e0a00 */
[C---:B------:R-:W-:Y:S01]  /*17160*/  ISETP.GT.U32.AND P1, PT, R0.reuse, R24, PT ;  /* 0x000000180000720c */ /* 0x040fe20003f24070 */
[----:B------:R-:W-:Y:S01]  /*17170*/  @!P0 IMAD.MOV R29, RZ, RZ, -R29 ;  /* 0x000000ffff1d8224 */ /* 0x000fe200078e0a1d */
[C---:B------:R-:W-:Y:S01]  /*17180*/  ISETP.GT.U32.AND P0, PT, R0.reuse, R15, PT ;  /* 0x0000000f0000720c */ /* 0x040fe20003f04070 */
[--C-:B------:R-:W-:Y:S01]  /*17190*/  @!P6 IMAD.IADD R39, R39, 0x1, -R0.reuse ;  /* 0x000000012727e824 */ /* 0x100fe200078e0a00 */
[----:B------:R-:W-:Y:S01]  /*171a0*/  ISETP.GT.U32.AND P6, PT, R0, R23, PT ;  /* 0x000000170000720c */ /* 0x000fe20003fc4070 */
[C---:B------:R-:W-:Y:S01]  /*171b0*/  VIADD R5, R6.reuse, 0x1d6 ;  /* 0x000001d606057836 */ /* 0x040fe20000000000 */
[----:B------:R1:W-:Y:S01]  /*171c0*/  STL [R1+0x2e44], R29 ;  /* 0x002e441d01007387 */ /* 0x0003e20000100800 */
[----:B------:R-:W-:Y:S01]  /*171d0*/  @!P5 IMAD.MOV R25, RZ, RZ, -R25 ;  /* 0x000000ffff19d224 */ /* 0x000fe200078e0a19 */
[----:B------:R-:W-:Y:S01]  /*171e0*/  @!P3 IADD3 R39, -R39, RZ, RZ ;  /* 0x000000ff2727b210 */ /* 0x000fe20007ffe1ff */
[C---:B--2---:R-:W-:Y:S01]  /*171f0*/  VIADD R27, R6.reuse, 0x1f1 ;  /* 0x000001f1061b7836 */ /* 0x044fe20000000000 */
[----:B------:R-:W-:Y:S01]  /*17200*/  IABS R37, R5 ;  /* 0x0000000500257213 */ /* 0x000fe20000000000 */
[----:B------:R-:W-:Y:S01]  /*17210*/  VIADD R28, R6, 0x1f2 ;  /* 0x000001f2061c7836 */ /* 0x000fe20000000000 */
[----:B------:R-:W-:Y:S01]  /*17220*/  ISETP.GE.AND P3, PT, R5, RZ, PT ;  /* 0x000000ff0500720c */ /* 0x000fe20003f66270 */
[----:B------:R-:W-:Y:S01]  /*17230*/  @!P1 IMAD.IADD R24, R24, 0x1, -R0 ;  /* 0x0000000118189824 */ /* 0x000fe200078e0a00 */
[----:B------:R-:W-:Y:S01]  /*17240*/  STL [R1+0x2e48], R25 ;  /* 0x002e481901007387 */ /* 0x000fe20000100800 */
[----:B------:R-:W-:Y:S01]  /*17250*/  @!P0 IADD3 R15, R15, -R0, RZ ;  /* 0x800000000f0f8210 */ /* 0x000fe20007ffe0ff */
[C---:B------:R-:W-:Y:S01]  /*17260*/  IMAD.HI.U32 R16, R3.reuse, R37, RZ ;  /* 0x0000002503107227 */ /* 0x040fe200078e00ff */
[----:B------:R-:W-:Y:S01]  /*17270*/  ISETP.GE.AND P0, PT, R4, RZ, PT ;  /* 0x000000ff0400720c */ /* 0x000fe20003f06270 */
[----:B------:R-:W-:Y:S01]  /*17280*/  STL [R1+0x2e4c], R39 ;  /* 0x002e4c2701007387 */ /* 0x000fe20000100800 */
[----:B------:R-:W-:Y:S01]  /*17290*/  ISETP.GT.U32.AND P1, PT, R0, R15, PT ;  /* 0x0000000f0000720c */ /* 0x000fe20003f24070 */
[----:B------:R-:W-:Y:S01]  /*172a0*/  IMAD.HI.U32 R4, R3, R17, RZ ;  /* 0x0000001103047227 */ /* 0x000fe200078e00ff */
[----:B-1----:R-:W-:-:S03]  /*172b0*/  IADD3 R29, R6, 0x1f0, RZ ;  /* 0x000001f0061d7810 */ /* 0x002fc60007ffe0ff */
[----:B------:R-:W-:Y:S01]  /*172c0*/  @!P6 IMAD.IADD R23, R23, 0x1, -R0 ;  /* 0x000000011717e824 */ /* 0x000fe200078e0a00 */
[----:B------:R-:W-:Y:S01]  /*172d0*/  ISETP.GT.U32.AND P6, PT, R0, R24, PT ;  /* 0x000000180000720c */ /* 0x000fe20003fc4070 */
[----:B------:R-:W-:Y:S01]  /*172e0*/  IMAD.MOV R16, RZ, RZ, -R16 ;  /* 0x000000ffff107224 */ /* 0x000fe200078e0a10 */
[----:B------:R-:W-:Y:S01]  /*172f0*/  IADD3 R4, -R4, RZ, RZ ;  /* 0x000000ff04047210 */ /* 0x000fe20007ffe1ff */
[----:B------:R-:W-:Y:S01]  /*17300*/  IMAD.HI.U32 R5, R3, R21, RZ ;  /* 0x0000001503057227 */ /* 0x000fe200078e00ff */
[----:B------:R-:W-:-:S03]  /*17310*/  ISETP.GT.U32.AND P5, PT, R0, R23, PT ;  /* 0x000000170000720c */ /* 0x000fc60003fa4070 */
[C---:B------:R-:W-:Y:S02]  /*17320*/  IMAD R17, R0.reuse, R4, R17 ;  /* 0x0000000400117224 */ /* 0x040fe400078e0211 */
[----:B------:R-:W-:Y:S02]  /*17330*/  IMAD R37, R0, R16, R37 ;  /* 0x0000001000257224 */ /* 0x000fe400078e0225 */
[--C-:B------:R-:W-:Y:S02]  /*17340*/  @!P1 IMAD.IADD R15, R15, 0x1, -R0.reuse ;  /* 0x000000010f0f9824 */ /* 0x100fe400078e0a00 */
[----:B------:R-:W-:Y:S01]  /*17350*/  @!P6 IMAD.IADD R24, R24, 0x1, -R0 ;  /* 0x000000011818e824 */ /* 0x000fe200078e0a00 */
[C---:B------:R-:W-:Y:S01]  /*17360*/  ISETP.GT.U32.AND P6, PT, R0.reuse, R17, PT ;  /* 0x000000110000720c */ /* 0x040fe20003fc4070 */
[----:B------:R-:W-:Y:S01]  /*17370*/  IMAD.HI.U32 R16, R3, R26, RZ ;  /* 0x0000001a03107227 */ /* 0x000fe200078e00ff */
[----:B------:R-:W-:Y:S02]  /*17380*/  ISETP.GT.U32.AND P1, PT, R0, R37, PT ;  /* 0x000000250000720c */ /* 0x000fe40003f24070 */
[----:B------:R-:W-:Y:S01]  /*17390*/  @!P4 IADD3 R24, -R24, RZ, RZ ;  /* 0x000000ff1818c210 */ /* 0x000fe20007ffe1ff */
[----:B------:R-:W-:Y:S01]  /*173a0*/  VIADD R4, R6, 0x1da ;  /* 0x000001da06047836 */ /* 0x000fe20000000000 */
[----:B------:R-:W-:Y:S01]  /*173b0*/  IADD3 R16, -R16, RZ, RZ ;  /* 0x000000ff10107210 */ /* 0x000fe20007ffe1ff */
[----:B------:R-:W-:Y:S01]  /*173c0*/  IMAD.MOV R5, RZ, RZ, -R5 ;  /* 0x000000ffff057224 */ /* 0x000fe200078e0a05 */
[----:B------:R-:W-:Y:S01]  /*173d0*/  @!P5 IADD3 R23, R23, -R0, RZ ;  /* 0x800000001717d210 */ /* 0x000fe20007ffe0ff */
[----:B------:R-:W-:Y:S01]  /*173e0*/  @!P2 IMAD.MOV R15, RZ, RZ, -R15 ;  /* 0x000000ffff0fa224 */ /* 0x000fe200078e0a0f */
[----:B------:R-:W-:Y:S01]  /*173f0*/  IABS R22, R4 ;  /* 0x0000000400167213 */ /* 0x000fe20000000000 */
[C---:B------:R-:W-:Y:S01]  /*17400*/  IMAD R21, R0.reuse, R5, R21 ;  /* 0x0000000500157224 */ /* 0x040fe200078e0215 */
[----:B------:R-:W-:Y:S01]  /*17410*/  ISETP.GE.AND P5, PT, R19, RZ, PT ;  /* 0x000000ff1300720c */ /* 0x000fe20003fa6270 */
[C---:B------:R-:W-:Y:S01]  /*17420*/  IMAD R26, R0.reuse, R16, R26 ;  /* 0x00000010001a7224 */ /* 0x040fe200078e021a */
[----:B------:R-:W-:Y:S01]  /*17430*/  @!P6 IADD3 R17, R17, -R0, RZ ;  /* 0x800000001111e210 */ /* 0x000fe20007ffe0ff */
[----:B------:R-:W-:Y:S01]  /*17440*/  @!P1 IMAD.IADD R37, R37, 0x1, -R0 ;  /* 0x0000000125259824 */ /* 0x000fe200078e0a00 */
[C---:B------:R-:W-:Y:S01]  /*17450*/  ISETP.GT.U32.AND P4, PT, R0.reuse, R21, PT ;  /* 0x000000150000720c */ /* 0x040fe20003f84070 */
[----:B------:R-:W-:Y:S01]  /*17460*/  IMAD.HI.U32 R16, R3, R22, RZ ;  /* 0x0000001603107227 */ /* 0x000fe200078e00ff */
[C---:B------:R-:W-:Y:S01]  /*17470*/  ISETP.GT.U32.AND P6, PT, R0.reuse, R17, PT ;  /* 0x000000110000720c */ /* 0x040fe20003fc4070 */
[----:B------:R1:W-:Y:S01]  /*17480*/  STL [R1+0x2e50], R15 ;  /* 0x002e500f01007387 */ /* 0x0003e20000100800 */
[C---:B------:R-:W-:Y:S01]  /*17490*/  ISETP.GT.U32.AND P2, PT, R0.reuse, R37, PT ;  /* 0x000000250000720c */ /* 0x040fe20003f44070 */
[----:B------:R-:W-:Y:S01]  /*174a0*/  IMAD.MOV R16, RZ, RZ, -R16 ;  /* 0x000000ffff107224 */ /* 0x000fe200078e0a10 */
[----:B------:R-:W-:Y:S01]  /*174b0*/  ISETP.GT.U32.AND P1, PT, R0, R26, PT ;  /* 0x0000001a0000720c */ /* 0x000fe20003f24070 */
[----:B------:R-:W-:Y:S01]  /*174c0*/  VIADD R5, R6, 0x1db ;  /* 0x000001db06057836 */ /* 0x000fe20000000000 */
[----:B------:R2:W-:Y:S01]  /*174d0*/  STL [R1+0x2e54], R24 ;  /* 0x002e541801007387 */ /* 0x0005e20000100800 */
[----:B------:R-:W-:-:S02]  /*174e0*/  IMAD R22, R0, R16, R22 ;  /* 0x0000001000167224 */ /* 0x000fc400078e0216 */
[----:B------:R-:W-:Y:S01]  /*174f0*/  VIADD R16, R6, 0x1dc ;  /* 0x000001dc06107836 */ /* 0x000fe20000000000 */
[----:B------:R-:W-:Y:S01]  /*17500*/  IABS R19, R5 ;  /* 0x0000000500137213 */ /* 0x000fe20000000000 */
[----:B------:R-:W-:Y:S01]  /*17510*/  @!P0 IMAD.MOV R23, RZ, RZ, -R23 ;  /* 0x000000ffff178224 */ /* 0x000fe200078e0a17 */
[----:B------:R-:W-:Y:S01]  /*17520*/  @!P4 IADD3 R21, R21, -R0, RZ ;  /* 0x800000001515c210 */ /* 0x000fe20007ffe0ff */
[--C-:B------:R-:W-:Y:S01]  /*17530*/  @!P6 IMAD.IADD R17, R17, 0x1, -R0.reuse ;  /* 0x000000011111e824 */ /* 0x100fe200078e0a00 */
[----:B------:R-:W-:Y:S01]  /*17540*/  ISETP.GT.U32.AND P6, PT, R0, R22, PT ;  /* 0x000000160000720c */ /* 0x000fe20003fc4070 */
[--C-:B------:R-:W-:Y:S01]  /*17550*/  @!P2 IMAD.IADD R37, R37, 0x1, -R0.reuse ;  /* 0x000000012525a824 */ /* 0x100fe200078e0a00 */
[----:B------:R-:W-:Y:S01]  /*17560*/  ISETP.GE.AND P4, PT, R4, RZ, PT ;  /* 0x000000ff0400720c */ /* 0x000fe20003f86270 */
[--C-:B------:R-:W-:Y:S01]  /*17570*/  @!P1 IMAD.IADD R26, R26, 0x1, -R0.reuse ;  /* 0x000000011a1a9824 */ /* 0x100fe200078e0a00 */
[----:B------:R-:W-:Y:S01]  /*17580*/  ISETP.GE.AND P1, PT, R18, RZ, PT ;  /* 0x000000ff1200720c */ /* 0x000fe20003f26270 */
[----:B------:R-:W-:Y:S01]  /*17590*/  @!P3 IMAD.MOV R37, RZ, RZ, -R37 ;  /* 0x000000ffff25b224 */ /* 0x000fe200078e0a25 */
[----:B------:R-:W-:Y:S01]  /*175a0*/  ISETP.GT.U32.AND P3, PT, R0, R21, PT ;  /* 0x000000150000720c */ /* 0x000fe20003f64070 */
[----:B------:R-:W-:Y:S01]  /*175b0*/  VIADD R4, R6, 0x1dd ;  /* 0x000001dd06047836 */ /* 0x000fe20000000000 */
[----:B------:R-:W-:Y:S01]  /*175c0*/  MOV R18, R19 ;  /* 0x0000001300127202 */ /* 0x000fe20000000f00 */
[----:B------:R-:W-:Y:S01]  /*175d0*/  @!P5 IMAD.MOV R17, RZ, RZ, -R17 ;  /* 0x000000ffff11d224 */ /* 0x000fe200078e0a11 */
[----:B------:R-:W-:Y:S01]  /*175e0*/  IABS R19, R16 ;  /* 0x0000001000137213 */ /* 0x000fe20000000000 */
[----:B------:R3:W-:Y:S01]  /*175f0*/  STL [R1+0x2e58], R23 ;  /* 0x002e581701007387 */ /* 0x0007e20000100800 */
[----:B------:R-:W-:Y:S01]  /*17600*/  IABS R20, R4 ;  /* 0x0000000400147213 */ /* 0x000fe20000000000 */
[--C-:B------:R-:W-:Y:S01]  /*17610*/  @!P6 IMAD.IADD R22, R22, 0x1, -R0.reuse ;  /* 0x000000011616e824 */ /* 0x100fe200078e0a00 */
[----:B------:R-:W-:Y:S01]  /*17620*/  ISETP.GT.U32.AND P0, PT, R0, R26, PT ;  /* 0x0000001a0000720c */ /* 0x000fe20003f04070 */
[----:B-1----:R-:W-:Y:S01]  /*17630*/  VIADD R15, R6, 0x1eb ;  /* 0x000001eb060f7836 */ /* 0x002fe20000000000 */
[----:B------:R-:W-:Y:S01]  /*17640*/  ISETP.GE.AND P2, PT, R11, RZ, PT ;  /* 0x000000ff0b00720c */ /* 0x000fe20003f46270 */
[----:B------:R-:W-:Y:S01]  /*17650*/  IMAD.HI.U32 R11, R3, R18, RZ ;  /* 0x00000012030b7227 */ /* 0x000fe200078e00ff */
[----:B------:R-:W-:Y:S01]  /*17660*/  ISETP.GT.U32.AND P5, PT, R0, R22, PT ;  /* 0x000000160000720c */ /* 0x000fe20003fa4070 */
[----:B------:R-:W-:Y:S01]  /*17670*/  STL [R1+0x2e5c], R37 ;  /* 0x002e5c2501007387 */ /* 0x000fe20000100800 */
[----:B------:R-:W-:Y:S01]  /*17680*/  ISETP.GE.AND P6, PT, R16, RZ, PT ;  /* 0x000000ff1000720c */ /* 0x000fe20003fc6270 */
[--C-:B------:R-:W-:Y:S01]  /*17690*/  @!P3 IMAD.IADD R21, R21, 0x1, -R0.reuse ;  /* 0x000000011515b824 */ /* 0x100fe200078e0a00 */
[----:B------:R-:W-:Y:S01]  /*176a0*/  ISETP.GE.AND P3, PT, R4, RZ, PT ;  /* 0x000000ff0400720c */ /* 0x000fe20003f66270 */
[----:B------:R-:W-:Y:S01]  /*176b0*/  IMAD.HI.U32 R4, R3, R19, RZ ;  /* 0x0000001303047227 */ /* 0x000fe200078e00ff */
[----:B------:R-:W-:Y:S01]  /*176c0*/  IABS R16, R32 ;  /* 0x0000002000107213 */ /* 0x000fe20000000000 */
[----:B------:R-:W-:Y:S01]  /*176d0*/  STL [R1+0x2ce4], R78 ;  /* 0x002ce44e01007387 */ /* 0x000fe20000100800 */
[----:B--2---:R-:W-:Y:S01]  /*176e0*/  IADD3 R24, R6, 0x1ea, RZ ;  /* 0x000001ea06187810 */ /* 0x004fe20007ffe0ff */
[----:B------:R-:W-:Y:S01]  /*176f0*/  IMAD.MOV R11, RZ, RZ, -R11 ;  /* 0x000000ffff0b7224 */ /* 0x000fe200078e0a0b */
[----:B------:R-:W-:Y:S01]  /*17700*/  IADD3 R4, -R4, RZ, RZ ;  /* 0x000000ff04047210 */ /* 0x000fe20007ffe1ff */
[----:B------:R-:W-:Y:S01]  /*17710*/  @!P2 IMAD.MOV R21, RZ, RZ, -R21 ;  /* 0x000000ffff15a224 */ /* 0x000fe200078e0a15 */
[----:B------:R-:W-:Y:S01]  /*17720*/  @!P0 IADD3 R26, R26, -R0, RZ ;  /* 0x800000001a1a8210 */ /* 0x000fe20007ffe0ff */
[----:B------:R-:W-:Y:S01]  /*17730*/  @!P5 IMAD.IADD R22, R22, 0x1, -R0 ;  /* 0x000000011616d824 */ /* 0x000fe200078e0a00 */
[----:B------:R-:W-:Y:S01]  /*17740*/  ISETP.GE.AND P0, PT, R5, RZ, PT ;  /* 0x000000ff0500720c */ /* 0x000fe20003f06270 */
[----:B------:R-:W-:Y:S01]  /*17750*/  IMAD R19, R0, R4, R19 ;  /* 0x0000000400137224 */ /* 0x000fe200078e0213 */
[----:B------:R-:W-:Y:S01]  /*17760*/  @!P1 IADD3 R26, -R26, RZ, RZ ;  /* 0x000000ff1a1a9210 */ /* 0x000fe20007ffe1ff */
[----:B------:R-:W-:Y:S01]  /*17770*/  @!P4 IMAD.MOV R22, RZ, RZ, -R22 ;  /* 0x000000ffff16c224 */ /* 0x000fe200078e0a16 */
[----:B------:R-:W-:Y:S01]  /*17780*/  IADD3 R5, R6, 0x1de, RZ ;  /* 0x000001de06057810 */ /* 0x000fe20007ffe0ff */
[C---:B------:R-:W-:Y:S01]  /*17790*/  IMAD R18, R0.reuse, R11, R18 ;  /* 0x0000000b00127224 */ /* 0x040fe200078e0212 */
[C---:B------:R-:W-:Y:S01]  /*177a0*/  ISETP.GT.U32.AND P4, PT, R0.reuse, R19, PT ;  /* 0x000000130000720c */ /* 0x040fe20003f84070 */
[----:B------:R-:W-:Y:S01]  /*177b0*/  IMAD.HI.U32 R4, R3, R20, RZ ;  /* 0x0000001403047227 */ /* 0x000fe200078e00ff */
[----:B------:R-:W-:Y:S01]  /*177c0*/  IABS R31, R5 ;  /* 0x00000005001f7213 */ /* 0x000fe20000000000 */
[----:B------:R-:W-:Y:S01]  /*177d0*/  STL [R1+0x2ce0], R77 ;  /* 0x002ce04d01007387 */ /* 0x000fe20000100800 */
[----:B------:R-:W-:Y:S01]  /*177e0*/  ISETP.GT.U32.AND P1, PT, R0, R18, PT ;  /* 0x000000120000720c */ /* 0x000fe20003f24070 */
[----:B------:R-:W-:Y:S01]  /*177f0*/  IMAD.MOV R4, RZ, RZ, -R4 ;  /* 0x000000ffff047224 */ /* 0x000fe200078e0a04 */
[----:B------:R-:W-:Y:S01]  /*17800*/  ISETP.GE.AND P2, PT, R5, RZ, PT ;  /* 0x000000ff0500720c */ /* 0x000fe20003f46270 */
[----:B------:R-:W-:Y:S01]  /*17810*/  VIADD R11, R6, 0x1df ;  /* 0x000001df060b7836 */ /* 0x000fe20000000000 */
[----:B------:R-:W-:Y:S01]  /*17820*/  IABS R51, R24 ;  /* 0x0000001800337213 */ /* 0x000fe20000000000 */
[----:B------:R-:W-:Y:S01]  /*17830*/  IMAD R20, R0, R4, R20 ;  /* 0x0000000400147224 */ /* 0x000fe200078e0214 */
[----:B------:R-:W-:Y:S01]  /*17840*/  IADD3 R4, R6, 0x1e2, RZ ;  /* 0x000001e206047810 */ /* 0x000fe20007ffe0ff */
[----:B------:R-:W-:Y:S01]  /*17850*/  IMAD.HI.U32 R5, R3, R31, RZ ;  /* 0x0000001f03057227 */ /* 0x000fe200078e00ff */
[----:B------:R-:W-:Y:S01]  /*17860*/  IABS R30, R11 ;  /* 0x0000000b001e7213 */ /* 0x000fe20000000000 */
[----:B------:R-:W-:Y:S01]  /*17870*/  STL [R1+0x2cdc], R76 ;  /* 0x002cdc4c01007387 */ /* 0x000fe20000100800 */
[----:B------:R-:W-:Y:S01]  /*17880*/  ISETP.GE.AND P5, PT, R11, RZ, PT ;  /* 0x000000ff0b00720c */ /* 0x000fe20003fa6270 */
[--C-:B------:R-:W-:Y:S01]  /*17890*/  @!P4 IMAD.IADD R19, R19, 0x1, -R0.reuse ;  /* 0x000000011313c824 */ /* 0x100fe200078e0a00 */
[----:B------:R-:W-:Y:S01]  /*178a0*/  IADD3 R5, -R5, RZ, RZ ;  /* 0x000000ff05057210 */ /* 0x000fe20007ffe1ff */
[----:B------:R-:W-:Y:S01]  /*178b0*/  @!P1 IMAD.IADD R18, R18, 0x1, -R0 ;  /* 0x0000000112129824 */ /* 0x000fe200078e0a00 */
[----:B------:R-:W-:Y:S01]  /*178c0*/  IABS R38, R4 ;  /* 0x0000000400267213 */ /* 0x000fe20000000000 */
[C---:B------:R-:W-:Y:S01]  /*178d0*/  IMAD.HI.U32 R11, R3.reuse, R30, RZ ;  /* 0x0000001e030b7227 */ /* 0x040fe200078e00ff */
[C---:B------:R-:W-:Y:S01]  /*178e0*/  ISETP.GT.U32.AND P4, PT, R0.reuse, R19, PT ;  /* 0x000000130000720c */ /* 0x040fe20003f84070 */
[----:B------:R-:W-:Y:S01]  /*178f0*/  STL [R1+0x2cd8], R75 ;  /* 0x002cd84b01007387 */ /* 0x000fe20000100800 */
[----:B------:R-:W-:Y:S01]  /*17900*/  ISETP.GT.U32.AND P1, PT, R0, R18, PT ;  /* 0x000000120000720c */ /* 0x000fe20003f24070 */
[----:B------:R-:W-:-:S02]  /*17910*/  IMAD.HI.U32 R33, R3, R16, RZ ;  /* 0x0000001003217227 */ /* 0x000fc400078e00ff */
[----:B------:R-:W-:Y:S02]  /*17920*/  STL [R1+0x2cd4], R74 ;  /* 0x002cd44a01007387 */ /* 0x000fe40000100800 */
[----:B------:R-:W-:Y:S01]  /*17930*/  IMAD R31, R0, R5, R31 ;  /* 0x00000005001f7224 */ /* 0x000fe200078e021f */
[----:B------:R-:W-:Y:S01]  /*17940*/  IADD3 R33, -R33, RZ, RZ ;  /* 0x000000ff21217210 */ /* 0x000fe20007ffe1ff */
[----:B------:R-:W-:Y:S01]  /*17950*/  IMAD.MOV R11, RZ, RZ, -R11 ;  /* 0x000000ffff0b7224 */ /* 0x000fe200078e0a0b */
[----:B------:R-:W-:Y:S01]  /*17960*/  STL [R1+0x2cd0], R73 ;  /* 0x002cd04901007387 */ /* 0x000fe20000100800 */
[----:B------:R-:W-:Y:S02]  /*17970*/  VIADD R5, R6, 0x1e1 ;  /* 0x000001e106057836 */ /* 0x000fe40000000000 */
[--C-:B------:R-:W-:Y:S01]  /*17980*/  @!P4 IMAD.IADD R19, R19, 0x1, -R0.reuse ;  /* 0x000000011313c824 */ /* 0x100fe200078e0a00 */
[----:B------:R-:W-:Y:S01]  /*17990*/  ISETP.GT.U32.AND P4, PT, R0, R20, PT ;  /* 0x000000140000720c */ /* 0x000fe20003f84070 */
[----:B------:R-:W-:Y:S01]  /*179a0*/  @!P1 IMAD.IADD R18, R18, 0x1, -R0 ;  /* 0x0000000112129824 */ /* 0x000fe200078e0a00 */
[----:B------:R-:W-:Y:S01]  /*179b0*/  IABS R34, R5 ;  /* 0x0000000500227213 */ /* 0x000fe20000000000 */
[----:B------:R-:W-:Y:S01]  /*179c0*/  IMAD R30, R0, R11, R30 ;  /* 0x0000000b001e7224 */ /* 0x000fe200078e021e */
[----:B------:R-:W-:Y:S01]  /*179d0*/  ISETP.GE.AND P1, PT, R32, RZ, PT ;  /* 0x000000ff2000720c */ /* 0x000fe20003f26270 */
[----:B------:R-:W-:Y:S01]  /*179e0*/  IMAD R16, R0, R33, R16 ;  /* 0x0000002100107224 */ /* 0x000fe200078e0210 */
[----:B------:R-:W-:Y:S01]  /*179f0*/  @!P0 IADD3 R18, -R18, RZ, RZ ;  /* 0x000000ff12128210 */ /* 0x000fe20007ffe1ff */
[----:B------:R-:W-:Y:S01]  /*17a00*/  @!P6 IMAD.MOV R19, RZ, RZ, -R19 ;  /* 0x000000ffff13e224 */ /* 0x000fe200078e0a13 */
[----:B------:R-:W-:Y:S01]  /*17a10*/  ISETP.GT.U32.AND P6, PT, R0, R30, PT ;  /* 0x0000001e0000720c */ /* 0x000fe20003fc4070 */
[C---:B------:R-:W-:Y:S01]  /*17a20*/  IMAD.HI.U32 R11, R3.reuse, R34, RZ ;  /* 0x00000022030b7227 */ /* 0x040fe200078e00ff */
[----:B------:R-:W-:Y:S01]  /*17a30*/  IABS R33, R239 ;  /* 0x000000ef00217213 */ /* 0x000fe20000000000 */
[----:B------:R-:W-:Y:S02]  /*17a40*/  STL [R1+0x2ccc], R13 ;  /* 0x002ccc0d01007387 */ /* 0x000fe40000100800 */
[----:B------:R-:W-:Y:S01]  /*17a50*/  @!P4 IADD3 R20, R20, -R0, RZ ;  /* 0x800000001414c210 */ /* 0x000fe20007ffe0ff */
[----:B------:R-:W-:Y:S01]  /*17a60*/  IMAD.HI.U32 R32, R3, R38, RZ ;  /* 0x0000002603207227 */ /* 0x000fe200078e00ff */
[C---:B------:R-:W-:Y:S01]  /*17a70*/  ISETP.GT.U32.AND P4, PT, R0.reuse, R31, PT ;  /* 0x0000001f0000720c */ /* 0x040fe20003f84070 */
[----:B------:R-:W-:Y:S01]  /*17a80*/  STL [R1+0x2cc8], R72 ;  /* 0x002cc84801007387 */ /* 0x000fe20000100800 */
[----:B------:R-:W-:Y:S01]  /*17a90*/  ISETP.GT.U32.AND P0, PT, R0, R20, PT ;  /* 0x000000140000720c */ /* 0x000fe20003f04070 */
[----:B------:R-:W-:Y:S01]  /*17aa0*/  IMAD.MOV R32, RZ, RZ, -R32 ;  /* 0x000000ffff207224 */ /* 0x000fe200078e0a20 */
[----:B------:R-:W-:Y:S01]  /*17ab0*/  IADD3 R11, -R11, RZ, RZ ;  /* 0x000000ff0b0b7210 */ /* 0x000fe20007ffe1ff */
[----:B------:R-:W-:Y:S01]  /*17ac0*/  IMAD.HI.U32 R40, R3, R33, RZ ;  /* 0x0000002103287227 */ /* 0x000fe200078e00ff */
[----:B------:R-:W-:Y:S01]  /*17ad0*/  @!P6 IADD3 R30, R30, -R0, RZ ;  /* 0x800000001e1ee210 */ /* 0x000fe20007ffe0ff */
[----:B------:R-:W-:Y:S02]  /*17ae0*/  STL [R1+0x2cc4], R71 ;  /* 0x002cc44701007387 */ /* 0x000fe40000100800 */
[C---:B------:R-:W-:Y:S01]  /*17af0*/  IMAD R34, R0.reuse, R11, R34 ;  /* 0x0000000b00227224 */ /* 0x040fe200078e0222 */
[C---:B------:R-:W-:Y:S01]  /*17b00*/  ISETP.GT.U32.AND P6, PT, R0.reuse, R30, PT ;  /* 0x0000001e0000720c */ /* 0x040fe20003fc4070 */
[----:B------:R-:W-:Y:S01]  /*17b10*/  IMAD R38, R0, R32, R38 ;  /* 0x0000002000267224 */ /* 0x000fe200078e0226 */
[----:B------:R1:W-:Y:S01]  /*17b20*/  STL [R1+0x2de0], R6 ;  /* 0x002de00601007387 */ /* 0x0003e20000100800 */
[----:B------:R-:W-:-:S02]  /*17b30*/  @!P4 IMAD.IADD R31, R31, 0x1, -R0 ;  /* 0x000000011f1fc824 */ /* 0x000fc400078e0a00 */
[----:B------:R-:W-:Y:S01]  /*17b40*/  @!P0 IADD3 R20, R20, -R0, RZ ;  /* 0x8000000014148210 */ /* 0x000fe20007ffe0ff */
[----:B------:R-:W-:Y:S01]  /*17b50*/  VIADD R11, R6, 0x1e6 ;  /* 0x000001e6060b7836 */ /* 0x000fe20000000000 */
[C---:B------:R-:W-:Y:S01]  /*17b60*/  ISETP.GT.U32.AND P0, PT, R0.reuse, R16, PT ;  /* 0x000000100000720c */ /* 0x040fe20003f04070 */
[----:B------:R-:W-:Y:S01]  /*17b70*/  IMAD.MOV R40, RZ, RZ, -R40 ;  /* 0x000000ffff287224 */ /* 0x000fe200078e0a28 */
[----:B------:R-:W-:Y:S01]  /*17b80*/  ISETP.GT.U32.AND P4, PT, R0, R31, PT ;  /* 0x0000001f0000720c */ /* 0x000fe20003f84070 */
[----:B---3--:R-:W-:Y:S01]  /*17b90*/  VIADD R23, R6, 0x1e9 ;  /* 0x000001e906177836 */ /* 0x008fe20000000000 */
[----:B------:R-:W-:Y:S01]  /*17ba0*/  IABS R41, R11 ;  /* 0x0000000b00297213 */ /* 0x000fe20000000000 */
[C---:B------:R-:W-:Y:S01]  /*17bb0*/  IMAD.HI.U32 R32, R3.reuse, R42, RZ ;  /* 0x0000002a03207227 */ /* 0x040fe200078e00ff */
[----:B------:R-:W-:Y:S03]  /*17bc0*/  STL [R1+0x2cc0], R70 ;  /* 0x002cc04601007387 */ /* 0x000fe60000100800 */
[--C-:B------:R-:W-:Y:S01]  /*17bd0*/  @!P6 IMAD.IADD R30, R30, 0x1, -R0.reuse ;  /* 0x000000011e1ee824 */ /* 0x100fe200078e0a00 */
[----:B------:R-:W-:Y:S01]  /*17be0*/  ISETP.GT.U32.AND P6, PT, R0, R38, PT ;  /* 0x000000260000720c */ /* 0x000fe20003fc4070 */
[----:B------:R-:W-:Y:S01]  /*17bf0*/  IMAD.HI.U32 R35, R3, R41, RZ ;  /* 0x0000002903237227 */ /* 0x000fe200078e00ff */
[----:B------:R-:W-:Y:S03]  /*17c00*/  STL [R1+0x2cbc], R69 ;  /* 0x002cbc4501007387 */ /* 0x000fe60000100800 */
[----:B------:R-:W-:-:S02]  /*17c10*/  @!P0 IMAD.IADD R16, R16, 0x1, -R0 ;  /* 0x0000000110108824 */ /* 0x000fc400078e0a00 */
[----:B------:R-:W-:Y:S01]  /*17c20*/  @!P4 IMAD.IADD R31, R31, 0x1, -R0 ;  /* 0x000000011f1fc824 */ /* 0x000fe200078e0a00 */
[C---:B------:R-:W-:Y:S01]  /*17c30*/  ISETP.GT.U32.AND P4, PT, R0.reuse, R34, PT ;  /* 0x000000220000720c */ /* 0x040fe20003f84070 */
[C---:B------:R-:W-:Y:S01]  /*17c40*/  IMAD R33, R0.reuse, R40, R33 ;  /* 0x0000002800217224 */ /* 0x040fe200078e0221 */
[----:B------:R-:W-:Y:S01]  /*17c50*/  ISETP.GT.U32.AND P0, PT, R0, R16, PT ;  /* 0x000000100000720c */ /* 0x000fe20003f04070 */
[----:B------:R-:W-:Y:S01]  /*17c60*/  IMAD.MOV R32, RZ, RZ, -R32 ;  /* 0x000000ffff207224 */ /* 0x000fe200078e0a20 */
[----:B------:R-:W-:Y:S01]  /*17c70*/  IABS R40, R23 ;  /* 0x0000001700287213 */ /* 0x000fe20000000000 */
[----:B------:R-:W-:Y:S02]  /*17c80*/  @!P6 IMAD.IADD R38, R38, 0x1, -R0 ;  /* 0x000000012626e824 */ /* 0x000fe400078e0a00 */
[----:B------:R-:W-:Y:S02]  /*17c90*/  @!P3 IMAD.MOV R20, RZ, RZ, -R20 ;  /* 0x000000ffff14b224 */ /* 0x000fe400078e0a14 */
[----:B------:R-:W-:-:S02]  /*17ca0*/  IMAD.MOV R35, RZ, RZ, -R35 ;  /* 0x000000ffff237224 */ /* 0x000fc400078e0a23 */
[----:B------:R-:W-:Y:S01]  /*17cb0*/  IMAD R42, R0, R32, R42 ;  /* 0x00000020002a7224 */ /* 0x000fe200078e022a */
[----:B------:R-:W-:Y:S01]  /*17cc0*/  IADD3 R32, -R49, RZ, RZ ;  /* 0x000000ff31207210 */ /* 0x000fe20007ffe1ff */
[C---:B------:R-:W-:Y:S01]  /*17cd0*/  IMAD.HI.U32 R36, R3.reuse, R40, RZ ;  /* 0x0000002803247227 */ /* 0x040fe200078e00ff */
[----:B------:R-:W-:Y:S02]  /*17ce0*/  @!P4 IADD3 R34, R34, -R0, RZ ;  /* 0x800000002222c210 */ /* 0x000fe40007ffe0ff */
[----:B------:R-:W-:Y:S01]  /*17cf0*/  ISETP.GT.U32.AND P4, PT, R0, R48, PT ;  /* 0x000000300000720c */ /* 0x000fe20003f84070 */
[----:B------:R-:W-:Y:S01]  /*17d00*/  @!P0 IMAD.IADD R16, R16, 0x1, -R0 ;  /* 0x0000000110108824 */ /* 0x000fe200078e0a00 */
[C---:B------:R-:W-:Y:S01]  /*17d10*/  ISETP.GT.U32.AND P0, PT, R0.reuse, R44, PT ;  /* 0x0000002c0000720c */ /* 0x040fe20003f04070 */
[C---:B------:R-:W-:Y:S01]  /*17d20*/  IMAD R41, R0.reuse, R35, R41 ;  /* 0x0000002300297224 */ /* 0x040fe200078e0229 */
[C---:B------:R-:W-:Y:S01]  /*17d30*/  ISETP.GT.U32.AND P6, PT, R0.reuse, R34, PT ;  /* 0x000000220000720c */ /* 0x040fe20003fc4070 */
[----:B------:R-:W-:Y:S01]  /*17d40*/  IMAD.MOV R35, RZ, RZ, -R36 ;  /* 0x000000ffff237224 */ /* 0x000fe200078e0a24 */
[----:B------:R-:W-:Y:S01]  /*17d50*/  IABS R36, R252 ;  /* 0x000000fc00247213 */ /* 0x000fe20000000000 */
[C---:B------:R-:W-:Y:S01]  /*17d60*/  IMAD R43, R0.reuse, R32, R43 ;  /* 0x00000020002b7224 */ /* 0x040fe200078e022b */
[----:B------:R-:W-:Y:S01]  /*17d70*/  IABS R32, R15 ;  /* 0x0000000f00207213 */ /* 0x000fe20000000000 */
[----:B------:R-:W-:Y:S01]  /*17d80*/  IMAD R40, R0, R35, R40 ;  /* 0x0000002300287224 */ /* 0x000fe200078e0228 */
[----:B------:R-:W-:Y:S01]  /*17d90*/  IABS R35, R12 ;  /* 0x0000000c00237213 */ /* 0x000fe20000000000 */
[----:B------:R-:W-:-:S02]  /*17da0*/  IMAD.HI.U32 R49, R3, R51, RZ ;  /* 0x0000003303317227 */ /* 0x000fc400078e00ff */
[----:B------:R-:W-:Y:S02]  /*17db0*/  @!P4 IADD3 R48, R48, -R0, RZ ;  /* 0x800000003030c210 */ /* 0x000fe40007ffe0ff */
[----:B------:R-:W-:Y:S01]  /*17dc0*/  @!P0 IMAD.IADD R44, R44, 0x1, -R0 ;  /* 0x000000012c2c8824 */ /* 0x000fe200078e0a00 */
[C---:B------:R-:W-:Y:S01]  /*17dd0*/  ISETP.GT.U32.AND P0, PT, R0.reuse, R38, PT ;  /* 0x000000260000720c */ /* 0x040fe20003f04070 */
[----:B------:R-:W-:Y:S01]  /*17de0*/  IMAD.MOV R49, RZ, RZ, -R49 ;  /* 0x000000ffff317224 */ /* 0x000fe200078e0a31 */
[C---:B------:R-:W-:Y:S01]  /*17df0*/  ISETP.GT.U32.AND P3, PT, R0.reuse, R48, PT ;  /* 0x000000300000720c */ /* 0x040fe20003f64070 */
[C---:B------:R-:W-:Y:S01]  /*17e00*/  IMAD.HI.U32 R235, R3.reuse, R35, RZ ;  /* 0x0000002303eb7227 */ /* 0x040fe200078e00ff */
[----:B------:R-:W-:Y:S02]  /*17e10*/  ISETP.GT.U32.AND P4, PT, R0, R44, PT ;  /* 0x0000002c0000720c */ /* 0x000fe40003f84070 */
[----:B------:R-:W-:Y:S01]  /*17e20*/  @!P6 IADD3 R34, R34, -R0, RZ ;  /* 0x800000002222e210 */ /* 0x000fe20007ffe0ff */
[----:B------:R-:W-:Y:S01]  /*17e30*/  IMAD.HI.U32 R237, R3, R32, RZ ;  /* 0x0000002003ed7227 */ /* 0x000fe200078e00ff */
[----:B------:R-:W-:-:S02]  /*17e40*/  ISETP.GT.U32.AND P6, PT, R0, R33, PT ;  /* 0x000000210000720c */ /* 0x000fc40003fc4070 */
[----:B------:R-:W-:Y:S01]  /*17e50*/  IADD3 R235, -R235, RZ, RZ ;  /* 0x000000ffebeb7210 */ /* 0x000fe20007ffe1ff */
[----:B------:R-:W-:Y:S02]  /*17e60*/  IMAD R51, R0, R49, R51 ;  /* 0x0000003100337224 */ /* 0x000fe400078e0233 */
[--C-:B------:R-:W-:Y:S01]  /*17e70*/  @!P0 IMAD.IADD R38, R38, 0x1, -R0.reuse ;  /* 0x0000000126268824 */ /* 0x100fe200078e0a00 */
[----:B------:R-:W-:Y:S01]  /*17e80*/  ISETP.GT.U32.AND P0, PT, R0, R41, PT ;  /* 0x000000290000720c */ /* 0x000fe20003f04070 */
[----:B------:R-:W-:Y:S01]  /*17e90*/  IMAD.HI.U32 R49, R3, R36, RZ ;  /* 0x0000002403317227 */ /* 0x000fe200078e00ff */
[----:B------:R-:W-:Y:S02]  /*17ea0*/  @!P3 IADD3 R48, R48, -R0, RZ ;  /* 0x800000003030b210 */ /* 0x000fe40007ffe0ff */
[----:B------:R-:W-:Y:S01]  /*17eb0*/  ISETP.GT.U32.AND P3, PT, R0, R43, PT ;  /* 0x0000002b0000720c */ /* 0x000fe20003f64070 */
[--C-:B------:R-:W-:Y:S01]  /*17ec0*/  @!P4 IMAD.IADD R44, R44, 0x1, -R0.reuse ;  /* 0x000000012c2cc824 */ /* 0x100fe200078e0a00 */
[C---:B------:R-:W-:Y:S01]  /*17ed0*/  ISETP.GT.U32.AND P4, PT, R0.reuse, R42, PT ;  /* 0x0000002a0000720c */ /* 0x040fe20003f84070 */
[----:B------:R-:W-:Y:S01]  /*17ee0*/  @!P6 IMAD.IADD R33, R33, 0x1, -R0 ;  /* 0x000000012121e824 */ /* 0x000fe200078e0a00 */
[----:B------:R-:W-:Y:S01]  /*17ef0*/  ISETP.GT.U32.AND P6, PT, R0, R40, PT ;  /* 0x000000280000720c */ /* 0x000fe20003fc4070 */
[----:B------:R-:W-:-:S02]  /*17f00*/  IMAD.MOV R237, RZ, RZ, -R237 ;  /* 0x000000ffffed7224 */ /* 0x000fc400078e0aed */
[----:B------:R-:W-:Y:S02]  /*17f10*/  IMAD.MOV R49, RZ, RZ, -R49 ;  /* 0x000000ffff317224 */ /* 0x000fe400078e0a31 */
[-C--:B------:R-:W-:Y:S01]  /*17f20*/  @!P0 IADD3 R41, R41, -R0.reuse, RZ ;  /* 0x8000000029298210 */ /* 0x080fe20007ffe0ff */
[C---:B------:R-:W-:Y:S01]  /*17f30*/  IMAD R32, R0.reuse, R237, R32 ;  /* 0x000000ed00207224 */ /* 0x040fe200078e0220 */
[C---:B------:R-:W-:Y:S01]  /*17f40*/  ISETP.GT.U32.AND P0, PT, R0.reuse, R33, PT ;  /* 0x000000210000720c */ /* 0x040fe20003f04070 */
[C---:B------:R-:W-:Y:S01]  /*17f50*/  IMAD R35, R0.reuse, R235, R35 ;  /* 0x000000eb00237224 */ /* 0x040fe200078e0223 */
[----:B------:R-:W-:Y:S01]  /*17f60*/  @!P3 IADD3 R43, R43, -R0, RZ ;  /* 0x800000002b2bb210 */ /* 0x000fe20007ffe0ff */
[----:B------:R-:W-:Y:S01]  /*17f70*/  IMAD R36, R0, R49, R36 ;  /* 0x0000003100247224 */ /* 0x000fe200078e0224 */
[----:B------:R-:W-:Y:S01]  /*17f80*/  IABS R49, R79 ;  /* 0x0000004f00317213 */ /* 0x000fe20000000000 */
[--C-:B------:R-:W-:Y:S01]  /*17f90*/  @!P4 IMAD.IADD R42, R42, 0x1, -R0.reuse ;  /* 0x000000012a2ac824 */ /* 0x100fe200078e0a00 */
[----:B------:R-:W-:Y:S01]  /*17fa0*/  ISETP.GT.U32.AND P4, PT, R0, R41, PT ;  /* 0x000000290000720c */ /* 0x000fe20003f84070 */
[----:B------:R-:W-:Y:S01]  /*17fb0*/  @!P6 IMAD.IADD R40, R40, 0x1, -R0 ;  /* 0x000000012828e824 */ /* 0x000fe200078e0a00 */
[C---:B------:R-:W-:Y:S01]  /*17fc0*/  ISETP.GT.U32.AND P6, PT, R0.reuse, R43, PT ;  /* 0x0000002b0000720c */ /* 0x040fe20003fc4070 */
[----:B------:R-:W-:Y:S01]  /*17fd0*/  @!P2 IMAD.MOV R31, RZ, RZ, -R31 ;  /* 0x000000ffff1fa224 */ /* 0x000fe200078e0a1f */
[----:B------:R-:W-:Y:S01]  /*17fe0*/  ISETP.GT.U32.AND P3, PT, R0, R42, PT ;  /* 0x0000002a0000720c */ /* 0x000fe20003f64070 */
[----:B------:R-:W-:Y:S01]  /*17ff0*/  VIADD R25, R6, 0x1ef ;  /* 0x000001ef06197836 */ /* 0x000fe20000000000 */
[----:B------:R-:W-:Y:S01]  /*18000*/  ISETP.GT.U32.AND P2, PT, R0, R40, PT ;  /* 0x000000280000720c */ /* 0x000fe20003f44070 */
[----:B------:R-:W-:Y:S01]  /*18010*/  IMAD.HI.U32 R237, R3, R49, RZ ;  /* 0x0000003103ed7227 */ /* 0x000fe200078e00ff */
[----:B------:R-:W-:-:S02]  /*18020*/  @!P0 IADD3 R33, R33, -R0, RZ ;  /* 0x8000000021218210 */ /* 0x000fc40007ffe0ff */
[C---:B------:R-:W-:Y:S01]  /*18030*/  ISETP.GT.U32.AND P0, PT, R0.reuse, R51, PT ;  /* 0x000000330000720c */ /* 0x040fe20003f04070 */
[----:B------:R-:W-:Y:S01]  /*18040*/  @!P1 IMAD.MOV R16, RZ, RZ, -R16 ;  /* 0x000000ffff109224 */ /* 0x000fe200078e0a10 */
[----:B------:R-:W-:Y:S01]  /*18050*/  IABS R235, R25 ;  /* 0x0000001900eb7213 */ /* 0x000fe20000000000 */
[----:B------:R-:W-:Y:S01]  /*18060*/  @!P4 IMAD.IADD R41, R41, 0x1, -R0 ;  /* 0x000000012929c824 */ /* 0x000fe200078e0a00 */
[----:B------:R-:W-:Y:S01]  /*18070*/  ISETP.GT.U32.AND P4, PT, R0, R32, PT ;  /* 0x000000200000720c */ /* 0x000fe20003f84070 */
[----:B------:R-:W-:Y:S01]  /*18080*/  @!P5 IMAD.MOV R30, RZ, RZ, -R30 ;  /* 0x000000ffff1ed224 */ /* 0x000fe200078e0a1e */
[----:B------:R-:W-:Y:S01]  /*18090*/  @!P6 IADD3 R43, R43, -R0, RZ ;  /* 0x800000002b2be210 */ /* 0x000fe20007ffe0ff */
[--C-:B------:R-:W-:Y:S01]  /*180a0*/  @!P3 IMAD.IADD R42, R42, 0x1, -R0.reuse ;  /* 0x000000012a2ab824 */ /* 0x100fe200078e0a00 */
[----:B------:R-:W-:Y:S01]  /*180b0*/  ISETP.GT.U32.AND P3, PT, R0, R35, PT ;  /* 0x000000230000720c */ /* 0x000fe20003f64070 */
[--C-:B------:R-:W-:Y:S01]  /*180c0*/  @!P2 IMAD.IADD R40, R40, 0x1, -R0.reuse ;  /* 0x000000012828a824 */ /* 0x100fe200078e0a00 */
[----:B------:R-:W-:Y:S01]  /*180d0*/  ISETP.GT.U32.AND P6, PT, R0, R36, PT ;  /* 0x000000240000720c */ /* 0x000fe20003fc4070 */
[----:B------:R-:W-:Y:S01]  /*180e0*/  VIADD R39, R6, 0x109 ;  /* 0x0000010906277836 */ /* 0x000fe20000000000 */
[----:B------:R-:W-:Y:S01]  /*180f0*/  ISETP.GE.AND P2, PT, R5, RZ, PT ;  /* 0x000000ff0500720c */ /* 0x000fe20003f46270 */
[----:B------:R-:W-:Y:S01]  /*18100*/  @!P0 IMAD.IADD R51, R51, 0x1, -R0 ;  /* 0x0000000133338824 */ /* 0x000fe200078e0a00 */
[----:B------:R-:W-:Y:S01]  /*18110*/  ISETP.GE.AND P0, PT, R4, RZ, PT ;  /* 0x000000ff0400720c */ /* 0x000fe20003f06270 */
[----:B------:R-:W-:Y:S01]  /*18120*/  IMAD.HI.U32 R5, R3, R235, RZ ;  /* 0x000000eb03057227 */ /* 0x000fe200078e00ff */
[----:B------:R-:W-:-:S02]  /*18130*/  IADD3 R4, -R237, RZ, RZ ;  /* 0x000000ffed047210 */ /* 0x000fc40007ffe1ff */
[----:B------:R-:W-:Y:S01]  /*18140*/  IABS R237, R27 ;  /* 0x0000001b00ed7213 */ /* 0x000fe20000000000 */
[--C-:B------:R-:W-:Y:S01]  /*18150*/  @!P4 IMAD.IADD R32, R32, 0x1, -R0.reuse ;  /* 0x000000012020c824 */ /* 0x100fe200078e0a00 */
[----:B------:R-:W-:Y:S01]  /*18160*/  ISETP.GT.U32.AND P4, PT, R0, R51, PT ;  /* 0x000000330000720c */ /* 0x000fe20003f84070 */
[----:B------:R-:W-:Y:S01]  /*18170*/  IMAD.MOV R5, RZ, RZ, -R5 ;  /* 0x000000ffff057224 */ /* 0x000fe200078e0a05 */
[----:B------:R-:W-:Y:S01]  /*18180*/  @!P3 IADD3 R35, R35, -R0, RZ ;  /* 0x800000002323b210 */ /* 0x000fe20007ffe0ff */
[----:B------:R-:W-:Y:S01]  /*18190*/  @!P6 IMAD.IADD R36, R36, 0x1, -R0 ;  /* 0x000000012424e824 */ /* 0x000fe200078e0a00 */
[C---:B------:R-:W-:Y:S01]  /*181a0*/  ISETP.GT.U32.AND P3, PT, R0.reuse, R32, PT ;  /* 0x000000200000720c */ /* 0x040fe20003f64070 */
[C---:B------:R-:W-:Y:S01]  /*181b0*/  IMAD R49, R0.reuse, R4, R49 ;  /* 0x0000000400317224 */ /* 0x040fe200078e0231 */
[C---:B------:R-:W-:Y:S01]  /*181c0*/  ISETP.GT.U32.AND P6, PT, R0.reuse, R35, PT ;  /* 0x000000230000720c */ /* 0x040fe20003fc4070 */
[C---:B------:R-:W-:Y:S01]  /*181d0*/  IMAD R235, R0.reuse, R5, R235 ;  /* 0x0000000500eb7224 */ /* 0x040fe200078e02eb */
[----:B------:R-:W-:Y:S01]  /*181e0*/  IABS R4, R29 ;  /* 0x0000001d00047213 */ /* 0x000fe20000000000 */
[----:B------:R-:W-:Y:S01]  /*181f0*/  IMAD.HI.U32 R5, R3, R237, RZ ;  /* 0x000000ed03057227 */ /* 0x000fe200078e00ff */
[----:B------:R-:W-:-:S02]  /*18200*/  ISETP.GT.U32.AND P5, PT, R0, R36, PT ;  /* 0x000000240000720c */ /* 0x000fc40003fa4070 */
[----:B------:R-:W-:Y:S01]  /*18210*/  @!P2 IADD3 R34, -R34, RZ, RZ ;  /* 0x000000ff2222a210 */ /* 0x000fe20007ffe1ff */
[--C-:B------:R-:W-:Y:S01]  /*18220*/  @!P4 IMAD.IADD R51, R51, 0x1, -R0.reuse ;  /* 0x000000013333c824 */ /* 0x100fe200078e0a00 */
[----:B------:R-:W-:Y:S01]  /*18230*/  ISETP.GT.U32.AND P4, PT, R0, R49, PT ;  /* 0x000000310000720c */ /* 0x000fe20003f84070 */
[----:B------:R-:W-:Y:S01]  /*18240*/  IMAD.MOV R5, RZ, RZ, -R5 ;  /* 0x000000ffff057224 */ /* 0x000fe200078e0a05 */
[----:B------:R-:W-:Y:S01]  /*18250*/  ISETP.GE.AND P2, PT, R11, RZ, PT ;  /* 0x000000ff0b00720c */ /* 0x000fe20003f46270 */
[----:B------:R-:W-:Y:S01]  /*18260*/  IMAD.HI.U32 R11, R3, R242, RZ ;  /* 0x000000f2030b7227 */ /* 0x000fe200078e00ff */
[-C--:B------:R-:W-:Y:S02]  /*18270*/  @!P3 IADD3 R32, R32, -R0.reuse, RZ ;  /* 0x800000002020b210 */ /* 0x080fe40007ffe0ff */
[----:B------:R-:W-:Y:S01]  /*18280*/  ISETP.GE.AND P3, PT, R236, RZ, PT ;  /* 0x000000ffec00720c */ /* 0x000fe20003f66270 */
[----:B------:R-:W-:Y:S01]  /*18290*/  @!P6 IMAD.IADD R35, R35, 0x1, -R0 ;  /* 0x000000012323e824 */ /* 0x000fe200078e0a00 */
[----:B------:R-:W-:Y:S01]  /*182a0*/  ISETP.GT.U32.AND P6, PT, R0, R235, PT ;  /* 0x000000eb0000720c */ /* 0x000fe20003fc4070 */
[----:B------:R-:W-:Y:S01]  /*182b0*/  IMAD.MOV.U32 R236, RZ, RZ, R4 ;  /* 0x000000ffffec7224 */ /* 0x000fe200078e0004 */
[----:B------:R-:W-:Y:S01]  /*182c0*/  @!P5 IADD3 R36, R36, -R0, RZ ;  /* 0x800000002424d210 */ /* 0x000fe20007ffe0ff */
[----:B------:R-:W-:Y:S01]  /*182d0*/  IMAD R237, R0, R5, R237 ;  /* 0x0000000500ed7224 */ /* 0x000fe200078e02ed */
[----:B------:R-:W-:Y:S01]  /*182e0*/  ISETP.GE.AND P5, PT, R238, RZ, PT ;  /* 0x000000ffee00720c */ /* 0x000fe20003fa6270 */
[----:B------:R-:W-:Y:S01]  /*182f0*/  @!P4 IMAD.IADD R49, R49, 0x1, -R0 ;  /* 0x000000013131c824 */ /* 0x000fe200078e0a00 */
[----:B------:R-:W-:Y:S01]  /*18300*/  IABS R238, R28 ;  /* 0x0000001c00ee7213 */ /* 0x000fe20000000000 */
[----:B------:R-:W-:Y:S01]  /*18310*/  IMAD.HI.U32 R4, R3, R236, RZ ;  /* 0x000000ec03047227 */ /* 0x000fe200078e00ff */
[----:B------:R-:W-:-:S02]  /*18320*/  ISETP.GE.AND P4, PT, R239, RZ, PT ;  /* 0x000000ffef00720c */ /* 0x000fc40003f86270 */
[----:B------:R-:W-:Y:S01]  /*18330*/  ISETP.GT.U32.AND P1, PT, R0, R49, PT ;  /* 0x000000310000720c */ /* 0x000fe20003f24070 */
[----:B------:R-:W-:Y:S01]  /*18340*/  VIADD R10, R6, 0x1fe ;  /* 0x000001fe060a7836 */ /* 0x000fe20000000000 */
[----:B------:R-:W-:Y:S01]  /*18350*/  IADD3 R4, -R4, RZ, RZ ;  /* 0x000000ff04047210 */ /* 0x000fe20007ffe1ff */
[----:B------:R-:W-:Y:S01]  /*18360*/  @!P6 IMAD.IADD R235, R235, 0x1, -R0 ;  /* 0x00000001ebebe824 */ /* 0x000fe200078e0a00 */
[----:B------:R-:W-:Y:S01]  /*18370*/  IABS R239, R39 ;  /* 0x0000002700ef7213 */ /* 0x000fe20000000000 */
[C---:B-1----:R-:W-:Y:S01]  /*18380*/  IMAD.HI.U32 R6, R3.reuse, R251, RZ ;  /* 0x000000fb03067227 */ /* 0x042fe200078e00ff */
[----:B------:R-:W-:Y:S01]  /*18390*/  @!P0 IADD3 R38, -R38, RZ, RZ ;  /* 0x000000ff26268210 */ /* 0x000fe20007ffe1ff */
[----:B------:R-:W-:Y:S01]  /*183a0*/  STL [R1+0x2cb8], R10 ;  /* 0x002cb80a01007387 */ /* 0x000fe20000100800 */
[C---:B------:R-:W-:Y:S01]  /*183b0*/  ISETP.GT.U32.AND P6, PT, R0.reuse, R235, PT ;  /* 0x000000eb0000720c */ /* 0x040fe20003fc4070 */
[----:B------:R-:W-:Y:S02]  /*183c0*/  IMAD R236, R0, R4, R236 ;  /* 0x0000000400ec7224 */ /* 0x000fe400078e02ec */
[----:B------:R-:W-:Y:S01]  /*183d0*/  IMAD.HI.U32 R4, R3, R238, RZ ;  /* 0x000000ee03047227 */ /* 0x000fe200078e00ff */
[----:B------:R-:W-:-:S03]  /*183e0*/  @!P4 IADD3 R33, -R33, RZ, RZ ;  /* 0x000000ff2121c210 */ /* 0x000fc60007ffe1ff */
[----:B------:R-:W-:Y:S01]  /*183f0*/  @!P1 IMAD.IADD R49, R49, 0x1, -R0 ;  /* 0x0000000131319824 */ /* 0x000fe200078e0a00 */
[----:B------:R-:W-:Y:S01]  /*18400*/  ISETP.GT.U32.AND P1, PT, R0, R236, PT ;  /* 0x000000ec0000720c */ /* 0x000fe20003f24070 */
[----:B------:R-:W-:Y:S01]  /*18410*/  IMAD.HI.U32 R5, R3, R239, RZ ;  /* 0x000000ef03057227 */ /* 0x000fe200078e00ff */
[----:B------:R-:W-:-:S03]  /*18420*/  IADD3 R4, -R4, RZ, RZ ;  /* 0x000000ff04047210 */ /* 0x000fc60007ffe1ff */
[----:B------:R-:W-:Y:S01]  /*18430*/  @!P6 IADD3 R235, R235, -R0, RZ ;  /* 0x80000000ebebe210 */ /* 0x000fe20007ffe0ff */
[----:B------:R-:W-:Y:S01]  /*18440*/  @!P3 IMAD.MOV R44, RZ, RZ, -R44 ;  /* 0x000000ffff2cb224 */ /* 0x000fe200078e0a2c */
[C---:B------:R-:W-:Y:S01]  /*18450*/  ISETP.GT.U32.AND P6, PT, R0.reuse, R237, PT ;  /* 0x000000ed0000720c */ /* 0x040fe20003fc4070 */
[----:B------:R-:W-:Y:S02]  /*18460*/  IMAD R238, R0, R4, R238 ;  /* 0x0000000400ee7224 */ /* 0x000fe400078e02ee */
[----:B------:R-:W-:Y:S02]  /*18470*/  @!P5 IMAD.MOV R48, RZ, RZ, -R48 ;  /* 0x000000ffff30d224 */ /* 0x000fe400078e0a30 */
[----:B------:R-:W-:Y:S02]  /*18480*/  @!P2 IMAD.MOV R41, RZ, RZ, -R41 ;  /* 0x000000ffff29a224 */ /* 0x000fe400078e0a29 */
[----:B------:R-:W-:Y:S01]  /*18490*/  @!P1 IMAD.IADD R236, R236, 0x1, -R0 ;  /* 0x00000001ecec9824 */ /* 0x000fe200078e0a00 */
[----:B------:R-:W-:Y:S01]  /*184a0*/  ISETP.GE.AND P1, PT, R240, RZ, PT ;  /* 0x000000fff000720c */ /* 0x000fe20003f26270 */
[----:B------:R-:W-:-:S02]  /*184b0*/  IMAD.MOV R240, RZ, RZ, -R5 ;  /* 0x000000fffff07224 */ /* 0x000fc400078e0a05 */
[----:B------:R-:W-:Y:S02]  /*184c0*/  IMAD.MOV R5, RZ, RZ, -R11 ;  /* 0x000000ffff057224 */ /* 0x000fe400078e0a0b */
[----:B------:R-:W-:Y:S01]  /*184d0*/  @!P6 IMAD.IADD R237, R237, 0x1, -R0 ;  /* 0x00000001edede824 */ /* 0x000fe200078e0a00 */
[C---:B------:R-:W-:Y:S01]  /*184e0*/  ISETP.GT.U32.AND P6, PT, R0.reuse, R236, PT ;  /* 0x000000ec0000720c */ /* 0x040fe20003fc4070 */
[----:B------:R-:W-:Y:S01]  /*184f0*/  IMAD.MOV R11, RZ, RZ, -R244 ;  /* 0x000000ffff0b7224 */ /* 0x000fe200078e0af4 */
[----:B------:R-:W-:Y:S01]  /*18500*/  IABS R244, R76 ;  /* 0x0000004c00f47213 */ /* 0x000fe20000000000 */
[C---:B------:R-:W-:Y:S01]  /*18510*/  IMAD R242, R0.reuse, R5, R242 ;  /* 0x0000000500f27224 */ /* 0x040fe200078e02f2 */
[C---:B------:R-:W-:Y:S01]  /*18520*/  ISETP.GT.U32.AND P0, PT, R0.reuse, R237, PT ;  /* 0x000000ed0000720c */ /* 0x040fe20003f04070 */
[----:B------:R-:W-:Y:S02]  /*18530*/  IMAD R239, R0, R240, R239 ;  /* 0x000000f000ef7224 */ /* 0x000fe400078e02ef */
[----:B------:R-:W-:-:S04]  /*18540*/  IMAD.HI.U32 R4, R3, R244, RZ ;  /* 0x000000f403047227 */ /* 0x000fc800078e00ff */
[----:B------:R-:W-:Y:S02]  /*18550*/  IMAD.MOV R4, RZ, RZ, -R4 ;  /* 0x000000ffff047224 */ /* 0x000fe400078e0a04 */
[----:B------:R-:W-:Y:S01]  /*18560*/  @!P6 IMAD.IADD R236, R236, 0x1, -R0 ;  /* 0x00000001ecece824 */ /* 0x000fe200078e0a00 */
[C---:B------:R-:W-:Y:S01]  /*18570*/  ISETP.GT.U32.AND P6, PT, R0.reuse, R238, PT ;  /* 0x000000ee0000720c */ /* 0x040fe20003fc4070 */
[C---:B------:R-:W-:Y:S02]  /*18580*/  IMAD R244, R0.reuse, R4, R244 ;  /* 0x0000000400f47224 */ /* 0x040fe400078e02f4 */
[----:B------:R-:W-:Y:S01]  /*18590*/  @!P0 IMAD.IADD R237, R237, 0x1, -R0 ;  /* 0x00000001eded8824 */ /* 0x000fe200078e0a00 */
[C---:B------:R-:W-:Y:S01]  /*185a0*/  ISETP.GT.U32.AND P0, PT, R0.reuse, R239, PT ;  /* 0x000000ef0000720c */ /* 0x040fe20003f04070 */
[----:B------:R-:W-:Y:S02]  /*185b0*/  IMAD R243, R0, R11, R243 ;  /* 0x0000000b00f37224 */ /* 0x000fe400078e02f3 */
[----:B------:R-:W-:-:S04]  /*185c0*/  IMAD.HI.U32 R5, R3, R245, RZ ;  /* 0x000000f503057227 */ /* 0x000fc800078e00ff */
[----:B------:R-:W-:Y:S01]  /*185d0*/  IMAD.HI.U32 R11, R3, R246, RZ ;  /* 0x000000f6030b7227 */ /* 0x000fe200078e00ff */
[----:B------:R-:W-:Y:S02]  /*185e0*/  IADD3 R4, -R5, RZ, RZ ;  /* 0x000000ff05047210 */ /* 0x000fe40007ffe1ff */
[----:B------:R-:W-:Y:S01]  /*185f0*/  @!P6 IADD3 R238, R238, -R0, RZ ;  /* 0x80000000eeeee210 */ /* 0x000fe20007ffe0ff */
[----:B------:R-:W-:Y:S01]  /*18600*/  IMAD.HI.U32 R240, R3, R247, RZ ;  /* 0x000000f703f07227 */ /* 0x000fe200078e00ff */
[C---:B------:R-:W-:Y:S02]  /*18610*/  ISETP.GT.U32.AND P6, PT, R0.reuse, R242, PT ;  /* 0x000000f20000720c */ /* 0x040fe40003fc4070 */
[C---:B------:R-:W-:Y:S01]  /*18620*/  ISETP.GT.U32.AND P3, PT, R0.reuse, R238, PT ;  /* 0x000000ee0000720c */ /* 0x040fe20003f64070 */
[----:B------:R-:W-:Y:S01]  /*18630*/  @!P0 IMAD.IADD R239, R239, 0x1, -R0 ;  /* 0x00000001efef8824 */ /* 0x000fe200078e0a00 */
[----:B------:R-:W-:Y:S01]  /*18640*/  ISETP.GT.U32.AND P0, PT, R0, R243, PT ;  /* 0x000000f30000720c */ /* 0x000fe20003f04070 */
[----:B------:R-:W-:-:S02]  /*18650*/  IMAD.MOV R5, RZ, RZ, -R11 ;  /* 0x000000ffff057224 */ /* 0x000fc400078e0a0b */
[----:B------:R-:W-:Y:S01]  /*18660*/  IMAD.MOV R11, RZ, RZ, -R240 ;  /* 0x000000ffff0b7224 */ /* 0x000fe200078e0af0 */
[----:B------:R-:W-:Y:S01]  /*18670*/  IADD3 R240, -R249, RZ, RZ ;  /* 0x000000fff9f07210 */ /* 0x000fe20007ffe1ff */
[----:B------:R-:W-:Y:S01]  /*18680*/  @!P1 IMAD.MOV R42, RZ, RZ, -R42 ;  /* 0x000000ffff2a9224 */ /* 0x000fe200078e0a2a */
[----:B------:R-:W-:Y:S01]  /*18690*/  IABS R249, R72 ;  /* 0x0000004800f97213 */ /* 0x000fe20000000000 */
[----:B------:R-:W-:Y:S02]  /*186a0*/  IMAD R247, R0, R11, R247 ;  /* 0x0000000b00f77224 */ /* 0x000fe400078e02f7 */
[----:B------:R-:W-:Y:S01]  /*186b0*/  @!P6 IMAD.IADD R242, R242, 0x1, -R0 ;  /* 0x00000001f2f2e824 */ /* 0x000fe200078e0a00 */
[C---:B------:R-:W-:Y:S01]  /*186c0*/  ISETP.GT.U32.AND P6, PT, R0.reuse, R244, PT ;  /* 0x000000f40000720c */ /* 0x040fe20003fc4070 */
[C---:B------:R-:W-:Y:S02]  /*186d0*/  IMAD R248, R0.reuse, R240, R248 ;  /* 0x000000f000f87224 */ /* 0x040fe400078e02f8 */
[----:B------:R-:W-:Y:S01]  /*186e0*/  IMAD.HI.U32 R11, R3, R249, RZ ;  /* 0x000000f9030b7227 */ /* 0x000fe200078e00ff */
[----:B------:R-:W-:-:S03]  /*186f0*/  ISETP.GT.U32.AND P4, PT, R0, R242, PT ;  /* 0x000000f20000720c */ /* 0x000fc60003f84070 */
[----:B------:R-:W-:-:S04]  /*18700*/  IMAD.HI.U32 R240, R3, R250, RZ ;  /* 0x000000fa03f07227 */ /* 0x000fc800078e00ff */
[--C-:B------:R-:W-:Y:S01]  /*18710*/  @!P0 IMAD.IADD R243, R243, 0x1, -R0.reuse ;  /* 0x00000001f3f38824 */ /* 0x100fe200078e0a00 */
[----:B------:R-:W-:Y:S01]  /*18720*/  ISETP.GE.AND P0, PT, R241, RZ, PT ;  /* 0x000000fff100720c */ /* 0x000fe20003f06270 */
[----:B------:R-:W-:Y:S02]  /*18730*/  @!P6 IMAD.IADD R244, R244, 0x1, -R0 ;  /* 0x00000001f4f4e824 */ /* 0x000fe400078e0a00 */
[----:B------:R-:W-:Y:S01]  /*18740*/  IMAD.MOV R241, RZ, RZ, -R11 ;  /* 0x000000fffff17224 */ /* 0x000fe200078e0a0b */
[C---:B------:R-:W-:Y:S01]  /*18750*/  ISETP.GT.U32.AND P5, PT, R0.reuse, R243, PT ;  /* 0x000000f30000720c */ /* 0x040fe20003fa4070 */
[----:B------:R-:W-:Y:S01]  /*18760*/  IMAD.MOV R11, RZ, RZ, -R240 ;  /* 0x000000ffff0b7224 */ /* 0x000fe200078e0af0 */
[C---:B------:R-:W-:Y:S01]  /*18770*/  ISETP.GT.U32.AND P1, PT, R0.reuse, R244, PT ;  /* 0x000000f40000720c */ /* 0x040fe20003f24070 */
[----:B------:R-:W-:Y:S01]  /*18780*/  IMAD R245, R0, R4, R245 ;  /* 0x0000000400f57224 */ /* 0x000fe200078e02f5 */
[----:B------:R-:W-:Y:S01]  /*18790*/  IADD3 R240, -R6, RZ, RZ ;  /* 0x000000ff06f07210 */ /* 0x000fe20007ffe1ff */
[C---:B------:R-:W-:Y:S01]  /*187a0*/  IMAD R246, R0.reuse, R5, R246 ;  /* 0x0000000500f67224 */ /* 0x040fe200078e02f6 */
[----:B------:R-:W-:Y:S01]  /*187b0*/  IABS R4, R69 ;  /* 0x0000004500047213 */ /* 0x000fe20000000000 */
[C---:B------:R-:W-:Y:S01]  /*187c0*/  IMAD R249, R0.reuse, R241, R249 ;  /* 0x000000f100f97224 */ /* 0x040fe200078e02f9 */
[C---:B------:R-:W-:Y:S01]  /*187d0*/  ISETP.GT.U32.AND P6, PT, R0.reuse, R245, PT ;  /* 0x000000f50000720c */ /* 0x040fe20003fc4070 */
[----:B------:R-:W-:Y:S01]  /*187e0*/  IMAD R251, R0, R240, R251 ;  /* 0x000000f000fb7224 */ /* 0x000fe200078e02fb */
[----:B------:R-:W-:Y:S01]  /*187f0*/  @!P0 IADD3 R43, -R43, RZ, RZ ;  /* 0x000000ff2b2b8210 */ /* 0x000fe20007ffe1ff */
[----:B------:R-:W-:Y:S01]  /*18800*/  IMAD.HI.U32 R37, R3, R4, RZ ;  /* 0x0000000403257227 */ /* 0x000fe200078e00ff */
[----:B------:R-:W-:-:S02]  /*18810*/  IABS R5, R10 ;  /* 0x0000000a00057213 */ /* 0x000fc40000000000 */
[-C--:B------:R-:W-:Y:S01]  /*18820*/  @!P4 IADD3 R242, R242, -R0.reuse, RZ ;  /* 0x80000000f2f2c210 */ /* 0x080fe20007ffe0ff */
[----:B------:R-:W-:Y:S01]  /*18830*/  @!P1 IMAD.IADD R244, R244, 0x1, -R0 ;  /* 0x00000001f4f49824 */ /* 0x000fe200078e0a00 */
[C---:B------:R-:W-:Y:S01]  /*18840*/  ISETP.GT.U32.AND P1, PT, R0.reuse, R251, PT ;  /* 0x000000fb0000720c */ /* 0x040fe20003f24070 */
[----:B------:R-:W-:Y:S01]  /*18850*/  IMAD.MOV R6, RZ, RZ, -R37 ;  /* 0x000000ffff067224 */ /* 0x000fe200078e0a25 */
[C---:B------:R-:W-:Y:S01]  /*18860*/  ISETP.GT.U32.AND P4, PT, R0.reuse, R249, PT ;  /* 0x000000f90000720c */ /* 0x040fe20003f84070 */
[----:B------:R-:W-:Y:S02]  /*18870*/  IMAD.HI.U32 R241, R3, R5, RZ ;  /* 0x0000000503f17227 */ /* 0x000fe400078e00ff */
[----:B------:R-:W-:Y:S02]  /*18880*/  @!P6 IADD3 R245, R245, -R0, RZ ;  /* 0x80000000f5f5e210 */ /* 0x000fe40007ffe0ff */
[C---:B------:R-:W-:Y:S01]  /*18890*/  IMAD R3, R0.reuse, R6, R4 ;  /* 0x0000000600037224 */ /* 0x040fe200078e0204 */
[C---:B------:R-:W-:Y:S01]  /*188a0*/  ISETP.GT.U32.AND P6, PT, R0.reuse, R246, PT ;  /* 0x000000f60000720c */ /* 0x040fe20003fc4070 */
[C---:B------:R-:W-:Y:S01]  /*188b0*/  IMAD R250, R0.reuse, R11, R250 ;  /* 0x0000000b00fa7224 */ /* 0x040fe200078e02fa */
[----:B------:R-:W-:Y:S01]  /*188c0*/  ISETP.GT.U32.AND P0, PT, R0, R245, PT ;  /* 0x000000f50000720c */ /* 0x000fe20003f04070 */
[--C-:B------:R-:W-:Y:S01]  /*188d0*/  @!P3 IMAD.IADD R238, R238, 0x1, -R0.reuse ;  /* 0x00000001eeeeb824 */ /* 0x100fe200078e0a00 */
[----:B------:R-:W-:Y:S01]  /*188e0*/  ISETP.GT.U32.AND P3, PT, R0, R247, PT ;  /* 0x000000f70000720c */ /* 0x000fe20003f64070 */
[--C-:B------:R-:W-:Y:S01]  /*188f0*/  @!P5 IMAD.IADD R243, R243, 0x1, -R0.reuse ;  /* 0x00000001f3f3d824 */ /* 0x100fe200078e0a00 */
[-C--:B------:R-:W-:Y:S01]  /*18900*/  @!P1 IADD3 R251, R251, -R0.reuse, RZ ;  /* 0x80000000fbfb9210 */ /* 0x080fe20007ffe0ff */
[--C-:B------:R-:W-:Y:S01]  /*18910*/  @!P4 IMAD.IADD R249, R249, 0x1, -R0.reuse ;  /* 0x00000001f9f9c824 */ /* 0x100fe200078e0a00 */
[----:B------:R-:W-:Y:S01]  /*18920*/  ISETP.GE.AND P1, PT, R252, RZ, PT ;  /* 0x000000fffc00720c */ /* 0x000fe20003f26270 */
[----:B------:R-:W-:Y:S01]  /*18930*/  IMAD.MOV R4, RZ, RZ, -R241 ;  /* 0x000000ffff047224 */ /* 0x000fe200078e0af1 */
[----:B------:R-:W1:Y:S01]  /*18940*/  S2R R252, SR_TID.X ;  /* 0x0000000000fc7919 */ /* 0x000e620000002100 */
[----:B------:R-:W-:Y:S01]  /*18950*/  ISETP.GE.AND P4, PT, R15, RZ, PT ;  /* 0x000000ff0f00720c */ /* 0x000fe20003f86270 */
[----:B------:R-:W2:Y:S01]  /*18960*/  LDC.64 R240, c[0x0][0x210] ;  /* 0x00008400fff07b82 */ /* 0x000ea20000000a00 */
[-C--:B------:R-:W-:Y:S01]  /*18970*/  @!P6 IADD3 R246, R246, -R0.reuse, RZ ;  /* 0x80000000f6f6e210 */ /* 0x080fe20007ffe0ff */
[----:B------:R-:W3:Y:S01]  /*18980*/  LDL.LU R15, [R1+0x150] ;  /* 0x00015000010f7983 */ /* 0x000ee20000300800 */
[----:B------:R-:W-:Y:S01]  /*18990*/  @!P0 IADD3 R245, R245, -R0, RZ ;  /* 0x80000000f5f58210 */ /* 0x000fe20007ffe0ff */
[C---:B------:R-:W-:Y:S01]  /*189a0*/  IMAD R5, R0.reuse, R4, R5 ;  /* 0x0000000400057224 */ /* 0x040fe200078e0205 */
[C---:B------:R-:W-:Y:S01]  /*189b0*/  ISETP.GT.U32.AND P0, PT, R0.reuse, R3, PT ;  /* 0x000000030000720c */ /* 0x040fe20003f04070 */
[----:B------:R-:W-:Y:S01]  /*189c0*/  @!P3 IMAD.IADD R247, R247, 0x1, -R0 ;  /* 0x00000001f7f7b824 */ /* 0x000fe200078e0a00 */
[----:B------:R-:W-:Y:S01]  /*189d0*/  ISETP.GT.U32.AND P6, PT, R0, R239, PT ;  /* 0x000000ef0000720c */ /* 0x000fe20003fc4070 */
[----:B------:R-:W4:Y:S01]  /*189e0*/  LDC R4, c[0x0][0x234] ;  /* 0x00008d00ff047b82 */ /* 0x000f220000000800 */
[----:B------:R-:W-:-:S02]  /*189f0*/  ISETP.GE.AND P3, PT, R24, RZ, PT ;  /* 0x000000ff1800720c */ /* 0x000fc40003f66270 */
[C---:B------:R-:W-:Y:S02]  /*18a00*/  ISETP.GT.U32.AND P2, PT, R0.reuse, R246, PT ;  /* 0x000000f60000720c */ /* 0x040fe40003f44070 */
[----:B------:R-:W-:-:S05]  /*18a10*/  ISETP.GT.U32.AND P5, PT, R0, R250, PT ;  /* 0x000000fa0000720c */ /* 0x000fca0003fa4070 */
[--C-:B------:R-:W-:Y:S01]  /*18a20*/  @!P0 IMAD.IADD R3, R3, 0x1, -R0.reuse ;  /* 0x0000000103038824 */ /* 0x100fe200078e0a00 */
[----:B------:R-:W-:Y:S01]  /*18a30*/  ISETP.GE.AND P0, PT, R79, RZ, PT ;  /* 0x000000ff4f00720c */ /* 0x000fe20003f06270 */
[--C-:B------:R-:W-:Y:S01]  /*18a40*/  @!P6 IMAD.IADD R239, R239, 0x1, -R0.reuse ;  /* 0x00000001efefe824 */ /* 0x100fe200078e0a00 */
[----:B------:R-:W-:Y:S02]  /*18a50*/  ISETP.GT.U32.AND P6, PT, R0, R248, PT ;  /* 0x000000f80000720c */ /* 0x000fe40003fc4070 */
[----:B-1----:R-:W-:Y:S01]  /*18a60*/  LOP3.LUT R11, R252, 0x60, RZ, 0xc0, !PT ;  /* 0x00000060fc0b7812 */ /* 0x002fe200078ec0ff */
[----:B------:R-:W-:Y:S01]  /*18a70*/  @!P3 IMAD.MOV R51, RZ, RZ, -R51 ;  /* 0x000000ffff33b224 */ /* 0x000fe200078e0a33 */
[----:B------:R-:W4:Y:S01]  /*18a80*/  LDL.LU R252, [R1+0x154] ;  /* 0x0001540001fc7983 */ /* 0x000f220000300800 */
[----:B------:R-:W-:-:S08]  /*18a90*/  @!P2 IMAD.IADD R246, R246, 0x1, -R0 ;  /* 0x00000001f6f6a824 */ /* 0x000fd000078e0a00 */
[----:B------:R-:W-:Y:S01]  /*18aa0*/  @!P6 IADD3 R248, R248, -R0, RZ ;  /* 0x80000000f8f8e210 */ /* 0x000fe20007ffe0ff */
[----:B------:R-:W2:Y:S01]  /*18ab0*/  LDL.LU R79, [R1+0x164] ;  /* 0x00016400014f7983 */ /* 0x000ea20000300800 */
[C---:B------:R-:W-:Y:S02]  /*18ac0*/  ISETP.GT.U32.AND P6, PT, R0.reuse, R5, PT ;  /* 0x000000050000720c */ /* 0x040fe40003fc4070 */
[----:B------:R-:W-:Y:S01]  /*18ad0*/  ISETP.GT.U32.AND P3, PT, R0, R248, PT ;  /* 0x000000f80000720c */ /* 0x000fe20003f64070 */
[----:B------:R-:W-:Y:S01]  /*18ae0*/  @!P5 IMAD.IADD R250, R250, 0x1, -R0 ;  /* 0x00000001fafad824 */ /* 0x000fe200078e0a00 */
[----:B------:R-:W-:Y:S02]  /*18af0*/  ISETP.GE.AND P2, PT, R23, RZ, PT ;  /* 0x000000ff1700720c */ /* 0x000fe40003f46270 */
[----:B------:R-:W-:Y:S01]  /*18b00*/  ISETP.GE.AND P5, PT, R12, RZ, PT ;  /* 0x000000ff0c00720c */ /* 0x000fe20003fa6270 */
[----:B------:R-:W-:-:S08]  /*18b10*/  @!P1 IMAD.MOV R36, RZ, RZ, -R36 ;  /* 0x000000ffff249224 */ /* 0x000fd000078e0a24 */
[--C-:B------:R-:W-:Y:S01]  /*18b20*/  @!P3 IMAD.IADD R248, R248, 0x1, -R0.reuse ;  /* 0x00000001f8f8b824 */ /* 0x100fe200078e0a00 */
[----:B------:R-:W-:Y:S01]  /*18b30*/  ISETP.GE.AND P3, PT, R25, RZ, PT ;  /* 0x000000ff1900720c */ /* 0x000fe20003f66270 */
[----:B------:R-:W-:Y:S01]  /*18b40*/  @!P6 IMAD.IADD R5, R5, 0x1, -R0 ;  /* 0x000000010505e824 */ /* 0x000fe200078e0a00 */
[----:B------:R-:W-:Y:S01]  /*18b50*/  ISETP.GT.U32.AND P1, PT, R0, R3, PT ;  /* 0x000000030000720c */ /* 0x000fe20003f24070 */
[----:B------:R-:W-:Y:S01]  /*18b60*/  @!P4 IMAD.MOV R32, RZ, RZ, -R32 ;  /* 0x000000ffff20c224 */ /* 0x000fe200078e0a20 */
[----:B------:R-:W-:Y:S01]  /*18b70*/  @!P2 IADD3 R40, -R40, RZ, RZ ;  /* 0x000000ff2828a210 */ /* 0x000fe20007ffe1ff */
[----:B------:R-:W-:Y:S01]  /*18b80*/  @!P0 IMAD.MOV R49, RZ, RZ, -R49 ;  /* 0x000000ffff318224 */ /* 0x000fe200078e0a31 */
[----:B------:R-:W-:Y:S01]  /*18b90*/  @!P5 IADD3 R35, -R35, RZ, RZ ;  /* 0x000000ff2323d210 */ /* 0x000fe20007ffe1ff */
[----:B------:R-:W1:Y:S01]  /*18ba0*/  LDC R12, c[0x0][0x23c] ;  /* 0x00008f00ff0c7b82 */ /* 0x000e620000000800 */
[C---:B------:R-:W-:Y:S02]  /*18bb0*/  ISETP.GT.U32.AND P2, PT, R0.reuse, R247, PT ;  /* 0x000000f70000720c */ /* 0x040fe40003f44070 */
[----:B------:R-:W-:-:S02]  /*18bc0*/  ISETP.GT.U32.AND P4, PT, R0, R249, PT ;  /* 0x000000f90000720c */ /* 0x000fc40003f84070 */
[C---:B------:R-:W-:Y:S02]  /*18bd0*/  ISETP.GT.U32.AND P5, PT, R0.reuse, R250, PT ;  /* 0x000000fa0000720c */ /* 0x040fe40003fa4070 */
[C---:B------:R-:W-:Y:S01]  /*18be0*/  ISETP.GT.U32.AND P6, PT, R0.reuse, R251, PT ;  /* 0x000000fb0000720c */ /* 0x040fe20003fc4070 */
[----:B------:R-:W1:Y:S01]  /*18bf0*/  LDC.64 R24, c[0x0][0x218] ;  /* 0x00008600ff187b82 */ /* 0x000e620000000a00 */
[----:B------:R-:W-:Y:S01]  /*18c00*/  ISETP.GT.U32.AND P0, PT, R0, R5, PT ;  /* 0x000000050000720c */ /* 0x000fe20003f04070 */
[----:B------:R-:W-:Y:S01]  /*18c10*/  @!P3 IMAD.MOV R235, RZ, RZ, -R235 ;  /* 0x000000ffffebb224 */ /* 0x000fe200078e0aeb */
[----:B------:R-:W-:Y:S02]  /*18c20*/  ISETP.GE.AND P3, PT, R77, RZ, PT ;  /* 0x000000ff4d00720c */ /* 0x000fe40003f66270 */
[----:B------:R-:W-:Y:S01]  /*18c30*/  @!P1 IADD3 R3, R3, -R0, RZ ;  /* 0x8000000003039210 */ /* 0x000fe20007ffe0ff */
[----:B------:R-:W-:Y:S01]  /*18c40*/  @!P2 IMAD.IADD R247, R247, 0x1, -R0 ;  /* 0x00000001f7f7a824 */ /* 0x000fe200078e0a00 */
[----:B------:R-:W-:-:S02]  /*18c50*/  ISETP.GE.AND P1, PT, R7, R2, PT ;  /* 0x000000020700720c */ /* 0x000fc40003f26270 */
[----:B------:R-:W-:Y:S01]  /*18c60*/  @!P4 IADD3 R249, R249, -R0, RZ ;  /* 0x80000000f9f9c210 */ /* 0x000fe20007ffe0ff */
[--C-:B------:R-:W-:Y:S02]  /*18c70*/  @!P5 IMAD.IADD R250, R250, 0x1, -R0.reuse ;  /* 0x00000001fafad824 */ /* 0x100fe400078e0a00 */
[--C-:B------:R-:W-:Y:S02]  /*18c80*/  @!P6 IMAD.IADD R251, R251, 0x1, -R0.reuse ;  /* 0x00000001fbfbe824 */ /* 0x100fe400078e0a00 */
[----:B------:R-:W-:Y:S02]  /*18c90*/  @!P0 IMAD.IADD R5, R5, 0x1, -R0 ;  /* 0x0000000105058824 */ /* 0x000fe400078e0a00 */
[----:B------:R-:W-:Y:S01]  /*18ca0*/  @!P3 IMAD.MOV R243, RZ, RZ, -R243 ;  /* 0x000000fffff3b224 */ /* 0x000fe200078e0af3 */
[----:B------:R-:W-:Y:S02]  /*18cb0*/  ISETP.GE.AND P3, PT, R13, RZ, PT ;  /* 0x000000ff0d00720c */ /* 0x000fe40003f66270 */
[----:B---3--:R-:W-:-:S05]  /*18cc0*/  LEA R11, R11, R15, 0x3 ;  /* 0x0000000f0b0b7211 */ /* 0x008fca00078e18ff */
[----:B------:R-:W-:Y:S04]  /*18cd0*/  STL [R1+0x2de4], R11 ;  /* 0x002de40b01007387 */ /* 0x000fe80000100800 */
[----:B------:R-:W-:Y:S01]  /*18ce0*/  STL [R1+0x2d10], R7 ;  /* 0x002d100701007387 */ /* 0x000fe20000100800 */
[-C--:B----4-:R-:W-:Y:S02]  /*18cf0*/  IMAD R2, R252, R4.reuse, RZ ;  /* 0x00000004fc027224 */ /* 0x090fe400078e02ff */
[----:B--2---:R-:W-:-:S03]  /*18d00*/  IMAD R0, R79, R4, RZ ;  /* 0x000000044f007224 */ /* 0x004fc600078e02ff */
[----:B------:R2:W-:Y:S04]  /*18d10*/  STL [R1+0x340], R2 ;  /* 0x0003400201007387 */ /* 0x0005e80000100800 */
[----:B------:R-:W-:Y:S04]  /*18d20*/  STL [R1+0x33c], R0 ;  /* 0x00033c0001007387 */ /* 0x000fe80000100800 */
[----:B------:R-:W3:Y:S01]  /*18d30*/  LDL.LU R13, [R1+0x84] ;  /* 0x00008400010d7983 */ /* 0x000ee20000300800 */
[----:B------:R-:W-:Y:S01]  /*18d40*/  ISETP.GE.AND P4, PT, R29, RZ, PT ;  /* 0x000000ff1d00720c */ /* 0x000fe20003f86270 */
[----:B--2---:R-:W2:Y:S01]  /*18d50*/  LDC R2, c[0x0][0x22c] ;  /* 0x00008b00ff027b82 */ /* 0x004ea20000000800 */
[----:B------:R-:W4:Y:S11]  /*18d60*/  S2R R252, SR_TID.X ;  /* 0x0000000000fc7919 */ /* 0x000f360000002100 */
[----:B------:R-:W-:Y:S01]  /*18d70*/  @!P4 IMAD.MOV R236, RZ, RZ, -R236 ;  /* 0x000000ffffecc224 */ /* 0x000fe200078e0aec */
[----:B------:R-:W-:-:S02]  /*18d80*/  ISETP.GE.AND P4, PT, R76, RZ, PT ;  /* 0x000000ff4c00720c */ /* 0x000fc40003f86270 */
[----:B------:R-:W-:Y:S01]  /*18d90*/  ISETP.GE.AND P6, PT, R28, RZ, PT ;  /* 0x000000ff1c00720c */ /* 0x000fe20003fc6270 */
[----:B-1----:R-:W-:Y:S01]  /*18da0*/  IMAD.MOV.U32 R6, RZ, RZ, R24 ;  /* 0x000000ffff067224 */ /* 0x002fe200078e0018 */
[----:B------:R-:W-:Y:S01]  /*18db0*/  ISETP.GE.AND P5, PT, R27, RZ, PT ;  /* 0x000000ff1b00720c */ /* 0x000fe20003fa6270 */
[----:B------:R-:W3:Y:S08]  /*18dc0*/  LDL.LU R28, [R1+0x80] ;  /* 0x00008000011c7983 */ /* 0x000ef00000300800 */
[----:B------:R-:W-:Y:S01]  /*18dd0*/  @!P4 IMAD.MOV R244, RZ, RZ, -R244 ;  /* 0x000000fffff4c224 */ /* 0x000fe200078e0af4 */
[----:B------:R-:W-:-:S02]  /*18de0*/  ISETP.GE.AND P4, PT, R72, RZ, PT ;  /* 0x000000ff4800720c */ /* 0x000fc40003f86270 */
[----:B----4-:R-:W-:Y:S01]  /*18df0*/  LOP3.LUT R252, R252, 0x7f, RZ, 0xc0, !PT ;  /* 0x0000007ffcfc7812 */ /* 0x010fe200078ec0ff */
[----:B------:R-:W-:-:S04]  /*18e00*/  @!P6 IMAD.MOV R238, RZ, RZ, -R238 ;  /* 0x000000ffffeee224 */ /* 0x000fc800078e0aee */
[----:B------:R-:W-:Y:S01]  /*18e10*/  IMAD R4, R252, R12, RZ ;  /* 0x0000000cfc047224 */ /* 0x000fe200078e02ff */
[----:B------:R-:W-:-:S05]  /*18e20*/  ISETP.GE.AND P2, PT, R39, RZ, PT ;  /* 0x000000ff2700720c */ /* 0x000fca0003f46270 */
[----:B------:R-:W-:Y:S01]  /*18e30*/  @!P4 IMAD.MOV R249, RZ, RZ, -R249 ;  /* 0x000000fffff9c224 */ /* 0x000fe200078e0af9 */
[----:B--2---:R-:W-:Y:S01]  /*18e40*/  ISETP.NE.AND P6, PT, R2, RZ, PT ;  /* 0x000000ff0200720c */ /* 0x004fe20003fc5270 */
[----:B------:R-:W2:Y:S01]  /*18e50*/  LDL.LU R12, [R1+0x7c] ;  /* 0x00007c00010c7983 */ /* 0x000ea20000300800 */
[----:B------:R-:W-:Y:S02]  /*18e60*/  LOP3.LUT R2, RZ, R2, RZ, 0x33, !PT ;  /* 0x00000002ff027212 */ /* 0x000fe400078e33ff */
[----:B------:R-:W-:Y:S02]  /*18e70*/  LEA R4, P4, R4, R6, 0x2 ;  /* 0x0000000604047211 */ /* 0x000fe400078810ff */
[----:B------:R-:W-:Y:S02]  /*18e80*/  ISETP.GE.AND P0, PT, R78, RZ, PT ;  /* 0x000000ff4e00720c */ /* 0x000fe40003f06270 */
[----:B------:R-:W-:Y:S01]  /*18e90*/  SEL R6, R2, R9, !P6 ;  /* 0x0000000902067207 */ /* 0x000fe20007000000 */
[----:B------:R3:W-:Y:S01]  /*18ea0*/  STL [R1+0x2dd4], R4 ;  /* 0x002dd40401007387 */ /* 0x0007e20000100800 */
[----:B------:R-:W-:-:S03]  /*18eb0*/  @!P5 IADD3 R237, -R237, RZ, RZ ;  /* 0x000000ffededd210 */ /* 0x000fc60007ffe1ff */
[----:B------:R-:W4:Y:S01]  /*18ec0*/  LDL.LU R79, [R1+0x78] ;  /* 0x00007800014f7983 */ /* 0x000f220000300800 */
[----:B------:R-:W-:-:S03]  /*18ed0*/  ISETP.GE.AND P5, PT, R75, RZ, PT ;  /* 0x000000ff4b00720c */ /* 0x000fc60003fa6270 */
[----:B------:R-:W-:Y:S01]  /*18ee0*/  STL [R1+0x2f4], R6 ;  /* 0x0002f40601007387 */ /* 0x000fe20000100800 */
[----:B------:R-:W-:-:S03]  /*18ef0*/  @!P2 IMAD.MOV R239, RZ, RZ, -R239 ;  /* 0x000000ffffefa224 */ /* 0x000fc600078e0aef */
[----:B------:R-:W4:Y:S01]  /*18f00*/  LDL.LU R78, [R1+0x74] ;  /* 0x00007400014e7983 */ /* 0x000f220000300800 */
[----:B------:R-:W-:Y:S02]  /*18f10*/  ISETP.GE.AND P2, PT, R74, RZ, PT ;  /* 0x000000ff4a00720c */ /* 0x000fe40003f46270 */
[----:B------:R-:W-:Y:S02]  /*18f20*/  @!P0 IADD3 R242, -R242, RZ, RZ ;  /* 0x000000fff2f28210 */ /* 0x000fe40007ffe1ff */
[----:B------:R-:W-:Y:S02]  /*18f30*/  ISETP.GE.AND P0, PT, R73, RZ, PT ;  /* 0x000000ff4900720c */ /* 0x000fe40003f06270 */
[----:B------:R-:W-:Y:S02]  /*18f40*/  @!P3 IADD3 R248, -R248, RZ, RZ ;  /* 0x000000fff8f8b210 */ /* 0x000fe40007ffe1ff */
[----:B------:R-:W-:Y:S02]  /*18f50*/  ISETP.GE.AND P3, PT, R10, RZ, PT ;  /* 0x000000ff0a00720c */ /* 0x000fe40003f66270 */
[----:B------:R-:W-:-:S02]  /*18f60*/  @!P5 IADD3 R245, -R245, RZ, RZ ;  /* 0x000000fff5f5d210 */ /* 0x000fc40007ffe1ff */
[----:B------:R-:W-:Y:S01]  /*18f70*/  ISETP.GE.AND P5, PT, R71, RZ, PT ;  /* 0x000000ff4700720c */ /* 0x000fe20003fa6270 */
[----:B------:R-:W-:Y:S01]  /*18f80*/  @!P2 IMAD.MOV R246, RZ, RZ, -R246 ;  /* 0x000000fffff6a224 */ /* 0x000fe200078e0af6 */
[----:B------:R-:W-:-:S03]  /*18f90*/  ISETP.GE.AND P2, PT, R70, RZ, PT ;  /* 0x000000ff4600720c */ /* 0x000fc60003f46270 */
[----:B------:R-:W-:Y:S01]  /*18fa0*/  @!P0 IMAD.MOV R247, RZ, RZ, -R247 ;  /* 0x000000fffff78224 */ /* 0x000fe200078e0af7 */
[----:B------:R-:W-:Y:S02]  /*18fb0*/  ISETP.GE.AND P0, PT, R69, RZ, PT ;  /* 0x000000ff4500720c */ /* 0x000fe40003f06270 */
[----:B---3--:R-:W-:-:S05]  /*18fc0*/  SEL R4, R2, R13, !P6 ;  /* 0x0000000d02047207 */ /* 0x008fca0007000000 */
[----:B------:R1:W-:Y:S04]  /*18fd0*/  STL [R1+0x2e8], R4 ;  /* 0x0002e80401007387 */ /* 0x0003e80000100800 */
[----:B------:R-:W3:Y:S04]  /*18fe0*/  LDL.LU R77, [R1+0x70] ;  /* 0x00007000014d7983 */ /* 0x000ee80000300800 */
        /* <DEDUP_REMOVED lines=12> */
[----:B-1----:R-:W3:Y:S04]  /*190b0*/  LDL.LU R4, [R1+0x3c] ;  /* 0x00003c0001047983 */ /* 0x002ee80000300800 */
[----:B------:R-:W3:Y:S04]  /*190c0*/  LDL.LU R7, [R1+0x38] ;  /* 0x0000380001077983 */ /* 0x000ee80000300800 */
[----:B------:R-:W3:Y:S04]  /*190d0*/  LDL.LU R11, [R1+0x34] ;  /* 0x00003400010b7983 */ /* 0x000ee80000300800 */
[----:B------:R-:W3:Y:S01]  /*190e0*/  LDL.LU R6, [R1+0x30] ;  /* 0x0000300001067983 */ /* 0x000ee20000300800 */
[----:B------:R-:W-:-:S03]  /*190f0*/  SEL R28, R2, R28, !P6 ;  /* 0x0000001c021c7207 */ /* 0x000fc60007000000 */
[----:B------:R-:W3:Y:S01]  /*19100*/  LDL.LU R37, [R1+0x2c] ;  /* 0x00002c0001257983 */ /* 0x000ee20000300800 */
[----:B------:R-:W-:-:S03]  /*19110*/  MOV R0, R25 ;  /* 0x0000001900007202 */ /* 0x000fc60000000f00 */
[----:B------:R-:W3:Y:S01]  /*19120*/  LDL.LU R23, [R1+0x28] ;  /* 0x0000280001177983 */ /* 0x000ee20000300800 */
[----:B--2---:R-:W-:-:S03]  /*19130*/  SEL R12, R2, R12, !P6 ;  /* 0x0000000c020c7207 */ /* 0x004fc60007000000 */
[----:B------:R-:W2:Y:S04]  /*19140*/  LDL.LU R24, [R1+0x24] ;  /* 0x0000240001187983 */ /* 0x000ea80000300800 */
[----:B------:R-:W2:Y:S01]  /*19150*/  LDL.LU R15, [R1+0x20] ;  /* 0x00002000010f7983 */ /* 0x000ea20000300800 */
[----:B----4-:R-:W-:-:S03]  /*19160*/  SEL R79, R2, R79, !P6 ;  /* 0x0000004f024f7207 */ /* 0x010fc60007000000 */
[----:B------:R-:W4:Y:S04]  /*19170*/  LDL.LU R39, [R1+0x1c] ;  /* 0x00001c0001277983 */ /* 0x000f280000300800 */
[----:B------:R-:W4:Y:S01]  /*19180*/  LDL.LU R25, [R1+0x18] ;  /* 0x0000180001197983 */ /* 0x000f220000300800 */
[----:B------:R-:W-:-:S03]  /*19190*/  SEL R78, R2, R78, !P6 ;  /* 0x0000004e024e7207 */ /* 0x000fc60007000000 */
[----:B------:R-:W4:Y:S04]  /*191a0*/  LDL.LU R29, [R1+0x14] ;  /* 0x00001400011d7983 */ /* 0x000f280000300800 */
[----:B------:R-:W4:Y:S04]  /*191b0*/  LDL.LU R27, [R1+0x10] ;  /* 0x00001000011b7983 */ /* 0x000f280000300800 */
[----:B------:R1:W-:Y:S04]  /*191c0*/  STL [R1+0x2e0], R28 ;  /* 0x0002e01c01007387 */ /* 0x0003e80000100800 */
[----:B-1----:R-:W4:Y:S04]  /*191d0*/  LDL.LU R28, [R1+0x8] ;  /* 0x00000800011c7983 */ /* 0x002f280000300800 */
[----:B------:R1:W-:Y:S04]  /*191e0*/  STL [R1+0x2d8], R12 ;  /* 0x0002d80c01007387 */ /* 0x0003e80000100800 */
[----:B-1----:R-:W4:Y:S04]  /*191f0*/  LDL.LU R12, [R1+0x4] ;  /* 0x00000400010c7983 */ /* 0x002f280000300800 */
[----:B------:R1:W-:Y:S04]  /*19200*/  STL [R1+0x2d4], R79 ;  /* 0x0002d44f01007387 */ /* 0x0003e80000100800 */
[----:B-1----:R-:W4:Y:S04]  /*19210*/  LDL.LU R79, [R1+0x2e98] ;  /* 0x002e9800014f7983 */ /* 0x002f280000300800 */
[----:B------:R1:W-:Y:S04]  /*19220*/  STL [R1+0x2cc], R78 ;  /* 0x0002cc4e01007387 */ /* 0x0003e80000100800 */
[----:B-1----:R-:W4:Y:S01]  /*19230*/  LDL.LU R78, [R1+0x2e94] ;  /* 0x002e9400014e7983 */ /* 0x002f220000300800 */
[----:B---3--:R-:W-:-:S02]  /*19240*/  SEL R77, R2, R77, !P6 ;  /* 0x0000004d024d7207 */ /* 0x008fc40007000000 */
[----:B------:R-:W-:-:S03]  /*19250*/  SEL R76, R2, R76, !P6 ;  /* 0x0000004c024c7207 */ /* 0x000fc60007000000 */
[----:B------:R1:W-:Y:S01]  /*19260*/  STL [R1+0x2c8], R77 ;  /* 0x0002c84d01007387 */ /* 0x0003e20000100800 */
[C---:B------:R-:W-:Y:S02]  /*19270*/  SEL R75, R2.reuse, R75, !P6 ;  /* 0x0000004b024b7207 */ /* 0x040fe40007000000 */
[C---:B------:R-:W-:Y:S01]  /*19280*/  SEL R74, R2.reuse, R74, !P6 ;  /* 0x0000004a024a7207 */ /* 0x040fe20007000000 */
[----:B-1----:R-:W3:Y:S01]  /*19290*/  LDL.LU R77, [R1+0x2e90] ;  /* 0x002e9000014d7983 */ /* 0x002ee20000300800 */
[----:B------:R-:W-:-:S03]  /*192a0*/  SEL R10, R2, R10, !P6 ;  /* 0x0000000a020a7207 */ /* 0x000fc60007000000 */
[----:B------:R1:W-:Y:S01]  /*192b0*/  STL [R1+0x2c4], R76 ;  /* 0x0002c44c01007387 */ /* 0x0003e20000100800 */
[C---:B------:R-:W-:Y:S02]  /*192c0*/  SEL R73, R2.reuse, R73, !P6 ;  /* 0x0000004902497207 */ /* 0x040fe40007000000 */
[C---:B------:R-:W-:Y:S01]  /*192d0*/  SEL R72, R2.reuse, R72, !P6 ;  /* 0x0000004802487207 */ /* 0x040fe20007000000 */
[----:B-1----:R-:W3:Y:S04]  /*192e0*/  LDL.LU R76, [R1+0x2e8c] ;  /* 0x002e8c00014c7983 */ /* 0x002ee80000300800 */
[----:B------:R1:W-:Y:S01]  /*192f0*/  STL [R1+0x2c0], R75 ;  /* 0x0002c04b01007387 */ /* 0x0003e20000100800 */
[C---:B------:R-:W-:Y:S02]  /*19300*/  SEL R71, R2.reuse, R71, !P6 ;  /* 0x0000004702477207 */ /* 0x040fe40007000000 */
[C---:B------:R-:W-:Y:S01]  /*19310*/  SEL R70, R2.reuse, R70, !P6 ;  /* 0x0000004602467207 */ /* 0x040fe20007000000 */
[----:B-1----:R-:W3:Y:S04]  /*19320*/  LDL.LU R75, [R1+0x2e88] ;  /* 0x002e8800014b7983 */ /* 0x002ee80000300800 */
[----:B------:R1:W-:Y:S01]  /*19330*/  STL [R1+0x2bc], R74 ;  /* 0x0002bc4a01007387 */ /* 0x0003e20000100800 */
[----:B------:R-:W-:-:S03]  /*19340*/  SEL R69, R2, R69, !P6 ;  /* 0x0000004502457207 */ /* 0x000fc60007000000 */
        /* <DEDUP_REMOVED lines=10> */
[----:B------:R1:W-:Y:S04]  /*193f0*/  STL [R1+0x2a4], R71 ;  /* 0x0002a44701007387 */ /* 0x0003e80000100800 */
        /* <DEDUP_REMOVED lines=10> */
[----:B-1----:R-:W3:Y:S01]  /*194a0*/  LDL.LU R13, [R1+0x2e60] ;  /* 0x002e6000010d7983 */ /* 0x002ee20000300800 */
[----:B------:R-:W-:-:S02]  /*194b0*/  SEL R4, R2, R4, !P6 ;  /* 0x0000000402047207 */ /* 0x000fc40007000000 */
[----:B------:R-:W-:-:S03]  /*194c0*/  SEL R7, R2, R7, !P6 ;  /* 0x0000000702077207 */ /* 0x000fc60007000000 */
[----:B------:R1:W-:Y:S04]  /*194d0*/  STL [R1+0x284], R4 ;  /* 0x0002840401007387 */ /* 0x0003e80000100800 */
[----:B------:R2:W-:Y:S01]  /*194e0*/  STL [R1+0x27c], R7 ;  /* 0x00027c0701007387 */ /* 0x0005e20000100800 */
[C---:B-1----:R-:W-:Y:S02]  /*194f0*/  SEL R4, R2.reuse, R11, !P6 ;  /* 0x0000000b02047207 */ /* 0x042fe40007000000 */
[----:B--2---:R-:W-:-:S03]  /*19500*/  SEL R7, R2, R6, !P6 ;  /* 0x0000000602077207 */ /* 0x004fc60007000000 */
[----:B------:R1:W-:Y:S01]  /*19510*/  STL [R1+0x278], R4 ;  /* 0x0002780401007387 */ /* 0x0003e20000100800 */
[----:B------:R-:W-:-:S03]  /*19520*/  SEL R6, R2, R37, !P6 ;  /* 0x0000002502067207 */ /* 0x000fc60007000000 */
[----:B------:R2:W-:Y:S01]  /*19530*/  STL [R1+0x274], R7 ;  /* 0x0002740701007387 */ /* 0x0005e20000100800 */
[----:B-1----:R-:W-:-:S03]  /*19540*/  SEL R4, R2, R23, !P6 ;  /* 0x0000001702047207 */ /* 0x002fc60007000000 */
[----:B------:R1:W-:Y:S01]  /*19550*/  STL [R1+0x25c], R6 ;  /* 0x00025c0601007387 */ /* 0x0003e20000100800 */
[----:B--2---:R-:W-:-:S03]  /*19560*/  SEL R7, R2, R24, !P6 ;  /* 0x0000001802077207 */ /* 0x004fc60007000000 */
[----:B------:R4:W-:Y:S01]  /*19570*/  STL [R1+0x258], R4 ;  /* 0x0002580401007387 */ /* 0x0009e20000100800 */
[----:B-1----:R-:W-:-:S03]  /*19580*/  SEL R6, R2, R15, !P6 ;  /* 0x0000000f02067207 */ /* 0x002fc60007000000 */
[----:B------:R1:W-:Y:S01]  /*19590*/  STL [R1+0x250], R7 ;  /* 0x0002500701007387 */ /* 0x0003e20000100800 */
[----:B----4-:R-:W-:-:S03]  /*195a0*/  SEL R4, R2, R39, !P6 ;  /* 0x0000002702047207 */ /* 0x010fc60007000000 */
[----:B------:R2:W-:Y:S04]  /*195b0*/  STL [R1+0x24c], R6 ;  /* 0x00024c0601007387 */ /* 0x0005e80000100800 */
[----:B------:R4:W-:Y:S01]  /*195c0*/  STL [R1+0x248], R4 ;  /* 0x0002480401007387 */ /* 0x0009e20000100800 */
[C---:B-1----:R-:W-:Y:S02]  /*195d0*/  SEL R7, R2.reuse, R25, !P6 ;  /* 0x0000001902077207 */ /* 0x042fe40007000000 */
[----:B--2---:R-:W-:-:S03]  /*195e0*/  SEL R6, R2, R29, !P6 ;  /* 0x0000001d02067207 */ /* 0x004fc60007000000 */
[----:B------:R1:W-:Y:S01]  /*195f0*/  STL [R1+0x244], R7 ;  /* 0x0002440701007387 */ /* 0x0003e20000100800 */
[----:B----4-:R-:W-:-:S03]  /*19600*/  SEL R4, R2, R27, !P6 ;  /* 0x0000001b02047207 */ /* 0x010fc60007000000 */
[----:B------:R2:W-:Y:S01]  /*19610*/  STL [R1+0x240], R6 ;  /* 0x0002400601007387 */ /* 0x0005e20000100800 */
[C---:B-1----:R-:W-:Y:S02]  /*19620*/  SEL R7, R2.reuse, R28, !P6 ;  /* 0x0000001c02077207 */ /* 0x042fe40007000000 */
[C---:B--2---:R-:W-:Y:S02]  /*19630*/  SEL R6, R2.reuse, R12, !P6 ;  /* 0x0000000c02067207 */ /* 0x044fe40007000000 */
[C---:B------:R-:W-:Y:S02]  /*19640*/  SEL R11, R2.reuse, R135, !P6 ;  /* 0x00000087020b7207 */ /* 0x040fe40007000000 */
[----:B---3--:R-:W-:-:S05]  /*19650*/  SEL R13, R2, R13, !P6 ;  /* 0x0000000d020d7207 */ /* 0x008fca0007000000 */
[----:B------:R-:W-:Y:S04]  /*19660*/  STL [R1+0x2de8], R13 ;  /* 0x002de80d01007387 */ /* 0x000fe80000100800 */
[----:B------:R1:W-:Y:S04]  /*19670*/  STL [R1+0x23c], R4 ;  /* 0x00023c0401007387 */ /* 0x0003e80000100800 */
[----:B------:R2:W-:Y:S01]  /*19680*/  STL [R1+0x228], R7 ;  /* 0x0002280701007387 */ /* 0x0005e20000100800 */
[----:B-1----:R-:W-:-:S03]  /*19690*/  SEL R4, R2, R9, !P6 ;  /* 0x0000000902047207 */ /* 0x002fc60007000000 */
[----:B------:R1:W-:Y:S01]  /*196a0*/  STL [R1+0x224], R6 ;  /* 0x0002240601007387 */ /* 0x0003e20000100800 */
[----:B--2---:R-:W-:-:S03]  /*196b0*/  SEL R7, R2, R252, !P6 ;  /* 0x000000fc02077207 */ /* 0x004fc60007000000 */
[----:B------:R2:W-:Y:S01]  /*196c0*/  STL [R1+0x218], R4 ;  /* 0x0002180401007387 */ /* 0x0005e20000100800 */
[----:B-1----:R-:W-:-:S03]  /*196d0*/  SEL R6, R2, R69, !P6 ;  /* 0x0000004502067207 */ /* 0x002fc60007000000 */
[----:B------:R1:W-:Y:S01]  /*196e0*/  STL [R1+0x214], R7 ;  /* 0x0002140701007387 */ /* 0x0003e20000100800 */
[----:B--2---:R-:W-:-:S03]  /*196f0*/  SEL R4, R2, R70, !P6 ;  /* 0x0000004602047207 */ /* 0x004fc60007000000 */
[----:B------:R2:W-:Y:S04]  /*19700*/  STL [R1+0x210], R6 ;  /* 0x0002100601007387 */ /* 0x0005e80000100800 */
[----:B------:R3:W-:Y:S01]  /*19710*/  STL [R1+0x20c], R4 ;  /* 0x00020c0401007387 */ /* 0x0007e20000100800 */
[C---:B-1----:R-:W-:Y:S02]  /*19720*/  SEL R7, R2.reuse, R71, !P6 ;  /* 0x0000004702077207 */ /* 0x042fe40007000000 */
[----:B--2---:R-:W-:-:S03]  /*19730*/  SEL R6, R2, R72, !P6 ;  /* 0x0000004802067207 */ /* 0x004fc60007000000 */
[----:B------:R1:W-:Y:S01]  /*19740*/  STL [R1+0x208], R7 ;  /* 0x0002080701007387 */ /* 0x0003e20000100800 */
[----:B---3--:R-:W-:-:S03]  /*19750*/  SEL R4, R2, R73, !P6 ;  /* 0x0000004902047207 */ /* 0x008fc60007000000 */
        /* <DEDUP_REMOVED lines=132> */
[----:B------:R2:W-:Y:S01]  /*19fa0*/  STL [R1+0x24], R6 ;  /* 0x0000240601007387 */ /* 0x0005e20000100800 */
[----:B------:R-:W-:-:S03]  /*19fb0*/  SEL R13, R2, R134, !P6 ;  /* 0x00000086020d7207 */ /* 0x000fc60007000000 */
[----:B------:R3:W-:Y:S01]  /*19fc0*/  STL [R1+0x20], R4 ;  /* 0x0000200401007387 */ /* 0x0007e20000100800 */
[C---:B-1----:R-:W-:Y:S02]  /*19fd0*/  SEL R7, R2.reuse, R131, !P6 ;  /* 0x0000008302077207 */ /* 0x042fe40007000000 */
[----:B--2---:R-:W-:-:S03]  /*19fe0*/  SEL R6, R2, R132, !P6 ;  /* 0x0000008402067207 */ /* 0x004fc60007000000 */
[----:B------:R-:W-:Y:S01]  /*19ff0*/  STL [R1+0x1c], R7 ;  /* 0x00001c0701007387 */ /* 0x000fe20000100800 */
[----:B---3--:R-:W-:-:S03]  /*1a000*/  SEL R4, R2, R133, !P6 ;  /* 0x0000008502047207 */ /* 0x008fc60007000000 */
[----:B------:R-:W-:Y:S04]  /*1a010*/  STL [R1+0x18], R6 ;  /* 0x0000180601007387 */ /* 0x000fe80000100800 */
[----:B------:R-:W-:Y:S04]  /*1a020*/  STL [R1+0x2dec], R13 ;  /* 0x002dec0d01007387 */ /* 0x000fe80000100800 */
[----:B------:R1:W-:Y:S04]  /*1a030*/  STL [R1+0x14], R4 ;  /* 0x0000140401007387 */ /* 0x0003e80000100800 */
[----:B------:R-:W-:Y:S04]  /*1a040*/  STL [R1+0x2df0], R11 ;  /* 0x002df00b01007387 */ /* 0x000fe80000100800 */
[----:B------:R-:W2:Y:S01]  /*1a050*/  LDL.LU R10, [R1+0x12c] ;  /* 0x00012c00010a7983 */ /* 0x000ea20000300800 */
[----:B-1----:R-:W-:-:S03]  /*1a060*/  SEL R4, R2, R136, !P6 ;  /* 0x0000008802047207 */ /* 0x002fc60007000000 */
[----:B------:R-:W3:Y:S04]  /*1a070*/  LDL.LU R73, [R1+0x2d0] ;  /* 0x0002d00001497983 */ /* 0x000ee80000300800 */
[----:B------:R1:W-:Y:S04]  /*1a080*/  STL [R1+0x8], R4 ;  /* 0x0000080401007387 */ /* 0x0003e80000100800 */
[----:B------:R-:W4:Y:S04]  /*1a090*/  LDL.LU R72, [R1+0x40c] ;  /* 0x00040c0001487983 */ /* 0x000f280000300800 */
[----:B------:R-:W2:Y:S04]  /*1a0a0*/  LDL.LU R71, [R1+0x4c0] ;  /* 0x0004c00001477983 */ /* 0x000ea80000300800 */
[----:B------:R-:W3:Y:S04]  /*1a0b0*/  LDL.LU R70, [R1+0x4cc] ;  /* 0x0004cc0001467983 */ /* 0x000ee80000300800 */
[----:B------:R-:W4:Y:S04]  /*1a0c0*/  LDL.LU R69, [R1+0x4ec] ;  /* 0x0004ec0001457983 */ /* 0x000f280000300800 */
[----:B-1----:R-:W2:Y:S04]  /*1a0d0*/  LDL.LU R4, [R1+0x570] ;  /* 0x0005700001047983 */ /* 0x002ea80000300800 */
[----:B------:R-:W3:Y:S04]  /*1a0e0*/  LDL.LU R7, [R1+0x584] ;  /* 0x0005840001077983 */ /* 0x000ee80000300800 */
[----:B------:R-:W4:Y:S04]  /*1a0f0*/  LDL.LU R37, [R1+0x574] ;  /* 0x0005740001257983 */ /* 0x000f280000300800 */
        /* <DEDUP_REMOVED lines=8> */
[----:B------:R-:W4:Y:S01]  /*1a180*/  LDL.LU R12, [R1+0x548] ;  /* 0x00054800010c7983 */ /* 0x000f220000300800 */
[----:B------:R-:W-:-:S02]  /*1a190*/  SEL R6, R2, R59, !P6 ;  /* 0x0000003b02067207 */ /* 0x000fc40007000000 */
[C---:B------:R-:W-:Y:S02]  /*1a1a0*/  SEL R9, R2.reuse, R137, !P6 ;  /* 0x0000008902097207 */ /* 0x040fe40007000000 */
[C---:B------:R-:W-:Y:S02]  /*1a1b0*/  SEL R252, R2.reuse, R138, !P6 ;  /* 0x0000008a02fc7207 */ /* 0x040fe40007000000 */
[C---:B------:R-:W-:Y:S01]  /*1a1c0*/  SEL R139, R2.reuse, R139, !P6 ;  /* 0x0000008b028b7207 */ /* 0x040fe20007000000 */
[----:B------:R-:W-:Y:S01]  /*1a1d0*/  STL [R1+0x2df4], R6 ;  /* 0x002df40601007387 */ /* 0x000fe20000100800 */
[C---:B------:R-:W-:Y:S02]  /*1a1e0*/  SEL R140, R2.reuse, R140, !P6 ;  /* 0x0000008c028c7207 */ /* 0x040fe40007000000 */
[C---:B------:R-:W-:Y:S01]  /*1a1f0*/  SEL R141, R2.reuse, R141, !P6 ;  /* 0x0000008d028d7207 */ /* 0x040fe20007000000 */
[----:B------:R-:W-:Y:S01]  /*1a200*/  STL [R1+0x2df8], R9 ;  /* 0x002df80901007387 */ /* 0x000fe20000100800 */
[----:B------:R-:W-:-:S02]  /*1a210*/  SEL R142, R2, R142, !P6 ;  /* 0x0000008e028e7207 */ /* 0x000fc40007000000 */
[C---:B------:R-:W-:Y:S01]  /*1a220*/  SEL R47, R2.reuse, R47, !P6 ;  /* 0x0000002f022f7207 */ /* 0x040fe20007000000 */
[----:B------:R-:W-:Y:S01]  /*1a230*/  STL [R1+0x2dfc], R252 ;  /* 0x002dfcfc01007387 */ /* 0x000fe20000100800 */
[C---:B------:R-:W-:Y:S02]  /*1a240*/  SEL R144, R2.reuse, R144, !P6 ;  /* 0x0000009002907207 */ /* 0x040fe40007000000 */
[C---:B------:R-:W-:Y:S01]  /*1a250*/  SEL R145, R2.reuse, R145, !P6 ;  /* 0x0000009102917207 */ /* 0x040fe20007000000 */
[----:B------:R-:W-:Y:S01]  /*1a260*/  STL [R1+0x2e00], R139 ;  /* 0x002e008b01007387 */ /* 0x000fe20000100800 */
[----:B------:R-:W-:-:S03]  /*1a270*/  SEL R146, R2, R146, !P6 ;  /* 0x0000009202927207 */ /* 0x000fc60007000000 */
        /* <DEDUP_REMOVED lines=12> */
[----:B------:R-:W-:Y:S04]  /*1a340*/  STL [R1+0x2e1c], R146 ;  /* 0x002e1c9201007387 */ /* 0x000fe80000100800 */
[----:B------:R-:W-:Y:S04]  /*1a350*/  STL [R1+0x2e20], R147 ;  /* 0x002e209301007387 */ /* 0x000fe80000100800 */
[----:B------:R-:W-:Y:S04]  /*1a360*/  STL [R1+0x2e24], R148 ;  /* 0x002e249401007387 */ /* 0x000fe80000100800 */
[----:B------:R-:W-:Y:S04]  /*1a370*/  STL [R1+0x2e28], R149 ;  /* 0x002e289501007387 */ /* 0x000fe80000100800 */
[----:B------:R-:W-:Y:S04]  /*1a380*/  STL [R1+0x2e2c], R57 ;  /* 0x002e2c3901007387 */ /* 0x000fe80000100800 */
[----:B------:R-:W-:Y:S04]  /*1a390*/  STL [R1+0x2e30], R151 ;  /* 0x002e309701007387 */ /* 0x000fe80000100800 */
[----:B------:R-:W-:Y:S04]  /*1a3a0*/  STL [R1+0x2e34], R152 ;  /* 0x002e349801007387 */ /* 0x000fe80000100800 */
        /* <DEDUP_REMOVED lines=19> */
[----:B--2---:R-:W-:-:S03]  /*1a4e0*/  SEL R64, R2, R4, !P6 ;  /* 0x0000000402407207 */ /* 0x004fc60007000000 */
[----:B------:R-:W2:Y:S01]  /*1a4f0*/  LDL.LU R4, [R1+0x50c] ;  /* 0x00050c0001047983 */ /* 0x000ea20000300800 */
[----:B---3--:R-:W-:-:S03]  /*1a500*/  SEL R66, R2, R7, !P6 ;  /* 0x0000000702427207 */ /* 0x008fc60007000000 */
[----:B------:R-:W3:Y:S01]  /*1a510*/  LDL.LU R7, [R1+0x508] ;  /* 0x0005080001077983 */ /* 0x000ee20000300800 */
[----:B----4-:R-:W-:-:S03]  /*1a520*/  SEL R67, R2, R37, !P6 ;  /* 0x0000002502437207 */ /* 0x010fc60007000000 */
[----:B------:R-:W4:Y:S01]  /*1a530*/  LDL.LU R37, [R1+0x504] ;  /* 0x0005040001257983 */ /* 0x000f220000300800 */
[C---:B------:R-:W-:Y:S02]  /*1a540*/  SEL R62, R2.reuse, R69, !P6 ;  /* 0x00000045023e7207 */ /* 0x040fe40007000000 */
[C---:B------:R-:W-:Y:S02]  /*1a550*/  SEL R68, R2.reuse, R23, !P6 ;  /* 0x0000001702447207 */ /* 0x040fe40007000000 */
[----:B------:R-:W3:Y:S01]  /*1a560*/  LDL.LU R23, [R1+0x500] ;  /* 0x0005000001177983 */ /* 0x000ee20000300800 */
[C---:B------:R-:W-:Y:S02]  /*1a570*/  SEL R69, R2.reuse, R24, !P6 ;  /* 0x0000001802457207 */ /* 0x040fe40007000000 */
[C---:B------:R-:W-:Y:S01]  /*1a580*/  SEL R61, R2.reuse, R70, !P6 ;  /* 0x00000046023d7207 */ /* 0x040fe20007000000 */
[----:B------:R-:W3:Y:S01]  /*1a590*/  LDL.LU R24, [R1+0x4f8] ;  /* 0x0004f80001187983 */ /* 0x000ee20000300800 */
[----:B------:R-:W-:-:S02]  /*1a5a0*/  SEL R70, R2, R15, !P6 ;  /* 0x0000000f02467207 */ /* 0x000fc40007000000 */
[C---:B------:R-:W-:Y:S01]  /*1a5b0*/  SEL R59, R2.reuse, R71, !P6 ;  /* 0x00000047023b7207 */ /* 0x040fe20007000000 */
[----:B------:R-:W3:Y:S01]  /*1a5c0*/  LDL.LU R15, [R1+0x4f4] ;  /* 0x0004f400010f7983 */ /* 0x000ee20000300800 */
[C---:B------:R-:W-:Y:S02]  /*1a5d0*/  SEL R71, R2.reuse, R39, !P6 ;  /* 0x0000002702477207 */ /* 0x040fe40007000000 */
[C---:B------:R-:W-:Y:S01]  /*1a5e0*/  SEL R46, R2.reuse, R72, !P6 ;  /* 0x00000048022e7207 */ /* 0x040fe20007000000 */
[----:B------:R-:W3:Y:S01]  /*1a5f0*/  LDL.LU R39, [R1+0x4f0] ;  /* 0x0004f00001277983 */ /* 0x000ee20000300800 */
[C---:B------:R-:W-:Y:S02]  /*1a600*/  SEL R8, R2.reuse, R10, !P6 ;  /* 0x0000000a02087207 */ /* 0x040fe40007000000 */
[C---:B------:R-:W-:Y:S02]  /*1a610*/  SEL R72, R2.reuse, R25, !P6 ;  /* 0x0000001902487207 */ /* 0x040fe40007000000 */
[C---:B------:R-:W-:Y:S01]  /*1a620*/  SEL R10, R2.reuse, R73, !P6 ;  /* 0x00000049020a7207 */ /* 0x040fe20007000000 */
[----:B------:R-:W3:Y:S01]  /*1a630*/  LDL.LU R25, [R1+0x4e8] ;  /* 0x0004e80001197983 */ /* 0x000ee20000300800 */
[----:B------:R-:W-:-:S02]  /*1a640*/  SEL R73, R2, R29, !P6 ;  /* 0x0000001d02497207 */ /* 0x000fc40007000000 */
[C---:B------:R-:W-:Y:S01]  /*1a650*/  SEL R74, R2.reuse, R27, !P6 ;  /* 0x0000001b024a7207 */ /* 0x040fe20007000000 */
[----:B------:R-:W3:Y:S01]  /*1a660*/  LDL.LU R29, [R1+0x4e4] ;  /* 0x0004e400011d7983 */ /* 0x000ee20000300800 */
[----:B------:R-:W-:-:S03]  /*1a670*/  SEL R75, R2, R28, !P6 ;  /* 0x0000001c024b7207 */ /* 0x000fc60007000000 */
[----:B------:R-:W3:Y:S01]  /*1a680*/  LDL.LU R27, [R1+0x4d0] ;  /* 0x0004d000011b7983 */ /* 0x000ee20000300800 */
[----:B------:R-:W-:-:S03]  /*1a690*/  SEL R76, R2, R12, !P6 ;  /* 0x0000000c024c7207 */ /* 0x000fc60007000000 */
[----:B------:R-:W3:Y:S04]  /*1a6a0*/  LDL.LU R28, [R1+0x4d8] ;  /* 0x0004d800011c7983 */ /* 0x000ee80000300800 */
[----:B------:R-:W3:Y:S01]  /*1a6b0*/  LDL.LU R12, [R1+0x4dc] ;  /* 0x0004dc00010c7983 */ /* 0x000ee20000300800 */
[C---:B--2---:R-:W-:Y:S02]  /*1a6c0*/  SEL R96, R2.reuse, R4, !P6 ;  /* 0x0000000402607207 */ /* 0x044fe40007000000 */
[----:B----4-:R-:W-:-:S05]  /*1a6d0*/  SEL R4, R2, R37, !P6 ;  /* 0x0000002502047207 */ /* 0x010fca0007000000 */
[----:B------:R1:W-:Y:S04]  /*1a6e0*/  STL [R1+0x4c0], R4 ;  /* 0x0004c00401007387 */ /* 0x0003e80000100800 */
[----:B------:R-:W2:Y:S04]  /*1a6f0*/  LDL.LU R107, [R1+0x4e0] ;  /* 0x0004e000016b7983 */ /* 0x000ea80000300800 */
        /* <DEDUP_REMOVED lines=15> */
[----:B---3--:R-:W-:-:S03]  /*1a7f0*/  SEL R97, R2, R7, !P6 ;  /* 0x0000000702617207 */ /* 0x008fc60007000000 */
[----:B------:R-:W3:Y:S04]  /*1a800*/  LDL.LU R123, [R1+0x49c] ;  /* 0x00049c00017b7983 */ /* 0x000ee80000300800 */
[----:B------:R-:W3:Y:S04]  /*1a810*/  LDL.LU R124, [R1+0x478] ;  /* 0x00047800017c7983 */ /* 0x000ee80000300800 */
[----:B------:R-:W3:Y:S04]  /*1a820*/  LDL.LU R125, [R1+0x47c] ;  /* 0x00047c00017d7983 */ /* 0x000ee80000300800 */
[----:B-1----:R-:W2:Y:S01]  /*1a830*/  LDL.LU R4, [R1+0x480] ;  /* 0x0004800001047983 */ /* 0x002ea20000300800 */
[----:B------:R-:W-:-:S03]  /*1a840*/  SEL R98, R2, R23, !P6 ;  /* 0x0000001702627207 */ /* 0x000fc60007000000 */
[----:B------:R-:W4:Y:S01]  /*1a850*/  LDL.LU R7, [R1+0x484] ;  /* 0x0004840001077983 */ /* 0x000f220000300800 */
[----:B------:R-:W-:-:S03]  /*1a860*/  SEL R99, R2, R24, !P6 ;  /* 0x0000001802637207 */ /* 0x000fc60007000000 */
[----:B------:R-:W3:Y:S01]  /*1a870*/  LDL.LU R37, [R1+0x488] ;  /* 0x0004880001257983 */ /* 0x000ee20000300800 */
        /* <DEDUP_REMOVED lines=34> */
[----:B------:R-:W3:Y:S01]  /*1aaa0*/  LDL.LU R13, [R1+0x404] ;  /* 0x00040400010d7983 */ /* 0x000ee20000300800 */
[----:B--2---:R-:W-:-:S03]  /*1aab0*/  SEL R126, R2, R4, !P6 ;  /* 0x00000004027e7207 */ /* 0x004fc60007000000 */
[----:B------:R-:W2:Y:S01]  /*1aac0*/  LDL.LU R4, [R1+0x400] ;  /* 0x0004000001047983 */ /* 0x000ea20000300800 */
[----:B----4-:R-:W-:-:S03]  /*1aad0*/  SEL R127, R2, R7, !P6 ;  /* 0x00000007027f7207 */ /* 0x010fc60007000000 */
[----:B------:R-:W4:Y:S01]  /*1aae0*/  LDL.LU R7, [R1+0x3fc] ;  /* 0x0003fc0001077983 */ /* 0x000f220000300800 */
[----:B---3--:R-:W-:-:S03]  /*1aaf0*/  SEL R128, R2, R37, !P6 ;  /* 0x0000002502807207 */ /* 0x008fc60007000000 */
        /* <DEDUP_REMOVED lines=19> */
[C---:B------:R-:W-:Y:S02]  /*1ac30*/  SEL R151, R2.reuse, R151, !P6 ;  /* 0x0000009702977207 */ /* 0x040fe40007000000 */
[----:B------:R-:W-:-:S03]  /*1ac40*/  SEL R57, R2, R57, !P6 ;  /* 0x0000003902397207 */ /* 0x000fc60007000000 */
[----:B------:R-:W-:Y:S01]  /*1ac50*/  STL [R1+0x4ac], R151 ;  /* 0x0004ac9701007387 */ /* 0x000fe20000100800 */
[----:B------:R-:W-:-:S03]  /*1ac60*/  SEL R149, R2, R149, !P6 ;  /* 0x0000009502957207 */ /* 0x000fc60007000000 */
[----:B------:R1:W-:Y:S01]  /*1ac70*/  STL [R1+0x4a8], R57 ;  /* 0x0004a83901007387 */ /* 0x0003e20000100800 */
[----:B------:R-:W-:-:S03]  /*1ac80*/  SEL R148, R2, R148, !P6 ;  /* 0x0000009402947207 */ /* 0x000fc60007000000 */
[----:B------:R-:W-:Y:S01]  /*1ac90*/  STL [R1+0x4a4], R149 ;  /* 0x0004a49501007387 */ /* 0x000fe20000100800 */
[----:B-1----:R-:W-:-:S03]  /*1aca0*/  SEL R57, R2, R147, !P6 ;  /* 0x0000009302397207 */ /* 0x002fc60007000000 */
[----:B------:R-:W-:Y:S01]  /*1acb0*/  STL [R1+0x4a0], R148 ;  /* 0x0004a09401007387 */ /* 0x000fe20000100800 */
[C---:B------:R-:W-:Y:S02]  /*1acc0*/  SEL R146, R2.reuse, R146, !P6 ;  /* 0x0000009202927207 */ /* 0x040fe40007000000 */
[C---:B------:R-:W-:Y:S01]  /*1acd0*/  SEL R145, R2.reuse, R145, !P6 ;  /* 0x0000009102917207 */ /* 0x040fe20007000000 */
[----:B------:R1:W-:Y:S04]  /*1ace0*/  STL [R1+0x49c], R57 ;  /* 0x00049c3901007387 */ /* 0x0003e80000100800 */
[----:B------:R-:W-:Y:S01]  /*1acf0*/  STL [R1+0x498], R146 ;  /* 0x0004989201007387 */ /* 0x000fe20000100800 */
[C---:B------:R-:W-:Y:S02]  /*1ad00*/  SEL R47, R2.reuse, R47, !P6 ;  /* 0x0000002f022f7207 */ /* 0x040fe40007000000 */
[C---:B-1----:R-:W-:Y:S01]  /*1ad10*/  SEL R57, R2.reuse, R144, !P6 ;  /* 0x0000009002397207 */ /* 0x042fe20007000000 */
[----:B------:R-:W-:Y:S01]  /*1ad20*/  STL [R1+0x494], R145 ;  /* 0x0004949101007387 */ /* 0x000fe20000100800 */
[----:B------:R-:W-:-:S03]  /*1ad30*/  SEL R142, R2, R142, !P6 ;  /* 0x0000008e028e7207 */ /* 0x000fc60007000000 */
[----:B------:R1:W-:Y:S04]  /*1ad40*/  STL [R1+0x490], R57 ;  /* 0x0004903901007387 */ /* 0x0003e80000100800 */
[----:B------:R1:W-:Y:S02]  /*1ad50*/  STL [R1+0x48c], R47 ;  /* 0x00048c2f01007387 */ /* 0x0003e40000100800 */
[C---:B-1----:R-:W-:Y:S02]  /*1ad60*/  SEL R57, R2.reuse, R141, !P6 ;  /* 0x0000008d02397207 */ /* 0x042fe40007000000 */
[----:B------:R-:W-:Y:S01]  /*1ad70*/  STL [R1+0x488], R142 ;  /* 0x0004888e01007387 */ /* 0x000fe20000100800 */
[----:B------:R-:W-:-:S03]  /*1ad80*/  SEL R47, R2, R140, !P6 ;  /* 0x0000008c022f7207 */ /* 0x000fc60007000000 */
[----:B------:R1:W-:Y:S01]  /*1ad90*/  STL [R1+0x484], R57 ;  /* 0x0004843901007387 */ /* 0x0003e20000100800 */
[----:B------:R-:W-:-:S03]  /*1ada0*/  SEL R139, R2, R139, !P6 ;  /* 0x0000008b028b7207 */ /* 0x000fc60007000000 */
[----:B------:R1:W-:Y:S02]  /*1adb0*/  STL [R1+0x480], R47 ;  /* 0x0004802f01007387 */ /* 0x0003e40000100800 */
[C---:B-1----:R-:W-:Y:S02]  /*1adc0*/  SEL R57, R2.reuse, R252, !P6 ;  /* 0x000000fc02397207 */ /* 0x042fe40007000000 */
[----:B------:R-:W-:Y:S01]  /*1add0*/  STL [R1+0x47c], R139 ;  /* 0x00047c8b01007387 */ /* 0x000fe20000100800 */
[C---:B------:R-:W-:Y:S02]  /*1ade0*/  SEL R47, R2.reuse, R9, !P6 ;  /* 0x00000009022f7207 */ /* 0x040fe40007000000 */
[C---:B------:R-:W-:Y:S02]  /*1adf0*/  SEL R9, R2.reuse, R6, !P6 ;  /* 0x0000000602097207 */ /* 0x040fe40007000000 */
[C---:B------:R-:W-:Y:S01]  /*1ae00*/  SEL R6, R2.reuse, R11, !P6 ;  /* 0x0000000b02067207 */ /* 0x040fe20007000000 */
[----:B------:R-:W-:Y:S01]  /*1ae10*/  STL [R1+0x478], R57 ;  /* 0x0004783901007387 */ /* 0x000fe20000100800 */
[----:B------:R-:W-:-:S03]  /*1ae20*/  SEL R11, R2, R13, !P6 ;  /* 0x0000000d020b7207 */ /* 0x000fc60007000000 */
[----:B------:R-:W-:Y:S04]  /*1ae30*/  STL [R1+0x474], R47 ;  /* 0x0004742f01007387 */ /* 0x000fe80000100800 */
[----:B------:R2:W-:Y:S04]  /*1ae40*/  STL [R1+0x470], R9 ;  /* 0x0004700901007387 */ /* 0x0005e80000100800 */
[----:B------:R4:W-:Y:S04]  /*1ae50*/  STL [R1+0x46c], R6 ;  /* 0x00046c0601007387 */ /* 0x0009e80000100800 */
[----:B------:R-:W-:Y:S01]  /*1ae60*/  STL [R1+0x468], R11 ;  /* 0x0004680b01007387 */ /* 0x000fe20000100800 */
[----:B--2---:R-:W-:-:S02]  /*1ae70*/  SEL R9, R2, R4, !P6 ;  /* 0x0000000402097207 */ /* 0x004fc40007000000 */
[----:B----4-:R-:W-:-:S03]  /*1ae80*/  SEL R6, R2, R7, !P6 ;  /* 0x0000000702067207 */ /* 0x010fc60007000000 */
[----:B------:R-:W-:Y:S01]  /*1ae90*/  STL [R1+0x464], R9 ;  /* 0x0004640901007387 */ /* 0x000fe20000100800 */
[----:B---3--:R-:W-:-:S03]  /*1aea0*/  SEL R4, R2, R37, !P6 ;  /* 0x0000002502047207 */ /* 0x008fc60007000000 */
        /* <DEDUP_REMOVED lines=16> */
[----:B------:R-:W-:Y:S01]  /*1afb0*/  STL [R1+0x440], R7 ;  /* 0x0004400701007387 */ /* 0x000fe20000100800 */
[----:B--2---:R-:W-:-:S03]  /*1afc0*/  SEL R4, R2, R12, !P6 ;  /* 0x0000000c02047207 */ /* 0x004fc60007000000 */
[----:B------:R-:W2:Y:S04]  /*1afd0*/  LDL.LU R152, [R1+0x3d0] ;  /* 0x0003d00001987983 */ /* 0x000ea80000300800 */
[----:B------:R1:W-:Y:S04]  /*1afe0*/  STL [R1+0x43c], R6 ;  /* 0x00043c0601007387 */ /* 0x0003e80000100800 */
[----:B------:R-:W3:Y:S04]  /*1aff0*/  LDL.LU R151, [R1+0x3cc] ;  /* 0x0003cc0001977983 */ /* 0x000ee80000300800 */
        /* <DEDUP_REMOVED lines=18> */
[----:B----4-:R-:W4:Y:S04]  /*1b120*/  LDL.LU R4, [R1+0x384] ;  /* 0x0003840001047983 */ /* 0x010f280000300800 */
        /* <DEDUP_REMOVED lines=11> */
[----:B--2---:R-:W-:-:S02]  /*1b1e0*/  SEL R152, R2, R152, !P6 ;  /* 0x0000009802987207 */ /* 0x004fc40007000000 */
[----:B---3--:R-:W-:-:S03]  /*1b1f0*/  SEL R151, R2, R151, !P6 ;  /* 0x0000009702977207 */ /* 0x008fc60007000000 */
[----:B------:R-:W-:Y:S01]  /*1b200*/  STL [R1+0x434], R152 ;  /* 0x0004349801007387 */ /* 0x000fe20000100800 */
        /* <DEDUP_REMOVED lines=17> */
[----:B------:R2:W-:Y:S01]  /*1b320*/  STL [R1+0x410], R47 ;  /* 0x0004102f01007387 */ /* 0x0005e20000100800 */
[----:B-1----:R-:W-:-:S03]  /*1b330*/  SEL R57, R2, R141, !P6 ;  /* 0x0000008d02397207 */ /* 0x002fc60007000000 */
[----:B------:R-:W-:Y:S01]  /*1b340*/  STL [R1+0x40c], R142 ;  /* 0x00040c8e01007387 */ /* 0x000fe20000100800 */
[----:B--2---:R-:W-:-:S03]  /*1b350*/  SEL R47, R2, R140, !P6 ;  /* 0x0000008c022f7207 */ /* 0x004fc60007000000 */
[----:B------:R1:W-:Y:S01]  /*1b360*/  STL [R1+0x408], R57 ;  /* 0x0004083901007387 */ /* 0x0003e20000100800 */
[----:B------:R-:W-:-:S03]  /*1b370*/  SEL R139, R2, R139, !P6 ;  /* 0x0000008b028b7207 */ /* 0x000fc60007000000 */
[----:B------:R2:W-:Y:S01]  /*1b380*/  STL [R1+0x404], R47 ;  /* 0x0004042f01007387 */ /* 0x0005e20000100800 */
[----:B-1----:R-:W-:-:S03]  /*1b390*/  SEL R57, R2, R252, !P6 ;  /* 0x000000fc02397207 */ /* 0x002fc60007000000 */
[----:B------:R-:W-:Y:S01]  /*1b3a0*/  STL [R1+0x400], R139 ;  /* 0x0004008b01007387 */ /* 0x000fe20000100800 */
[C---:B--2---:R-:W-:Y:S02]  /*1b3b0*/  SEL R47, R2.reuse, R9, !P6 ;  /* 0x00000009022f7207 */ /* 0x044fe40007000000 */
[C---:B------:R-:W-:Y:S02]  /*1b3c0*/  SEL R9, R2.reuse, R6, !P6 ;  /* 0x0000000602097207 */ /* 0x040fe40007000000 */
[C---:B------:R-:W-:Y:S01]  /*1b3d0*/  SEL R6, R2.reuse, R11, !P6 ;  /* 0x0000000b02067207 */ /* 0x040fe20007000000 */
[----:B------:R-:W-:Y:S01]  /*1b3e0*/  STL [R1+0x3fc], R57 ;  /* 0x0003fc3901007387 */ /* 0x000fe20000100800 */
[----:B------:R-:W-:-:S03]  /*1b3f0*/  SEL R11, R2, R13, !P6 ;  /* 0x0000000d020b7207 */ /* 0x000fc60007000000 */
[----:B------:R-:W-:Y:S04]  /*1b400*/  STL [R1+0x3f8], R47 ;  /* 0x0003f82f01007387 */ /* 0x000fe80000100800 */
[----:B------:R4:W-:Y:S04]  /*1b410*/  STL [R1+0x3f4], R9 ;  /* 0x0003f40901007387 */ /* 0x0009e80000100800 */
[----:B------:R1:W-:Y:S01]  /*1b420*/  STL [R1+0x3f0], R6 ;  /* 0x0003f00601007387 */ /* 0x0003e20000100800 */
[----:B----4-:R-:W-:-:S03]  /*1b430*/  SEL R9, R2, R4, !P6 ;  /* 0x0000000402097207 */ /* 0x010fc60007000000 */
        /* <DEDUP_REMOVED lines=240> */
[----:B------:R-:W4:Y:S01]  /*1c340*/  LDL.LU R7, [R1+0xc4] ;  /* 0x0000c40001077983 */ /* 0x000f220000300800 */
[----:B--2---:R-:W-:-:S05]  /*1c350*/  SEL R37, R2, R37, !P6 ;  /* 0x0000002502257207 */ /* 0x004fca0007000000 */
[----:B------:R1:W-:Y:S01]  /*1c360*/  STL [R1+0x22c], R37 ;  /* 0x00022c2501007387 */ /* 0x0003e20000100800 */
[----:B---3--:R-:W-:-:S03]  /*1c370*/  SEL R23, R2, R23, !P6 ;  /* 0x0000001702177207 */ /* 0x008fc60007000000 */
[----:B-1----:R-:W2:Y:S01]  /*1c380*/  LDL.LU R37, [R1+0x2e5c] ;  /* 0x002e5c0001257983 */ /* 0x002ea20000300800 */
        /* <DEDUP_REMOVED lines=9> */
[----:B-1----:R-:W2:Y:S04]  /*1c420*/  LDL.LU R24, [R1+0x2e54] ;  /* 0x002e540001187983 */ /* 0x002ea80000300800 */
[----:B------:R1:W-:Y:S01]  /*1c430*/  STL [R1+0x1ec], R15 ;  /* 0x0001ec0f01007387 */ /* 0x0003e20000100800 */
[C---:B------:R-:W-:Y:S02]  /*1c440*/  SEL R28, R2.reuse, R28, !P6 ;  /* 0x0000001c021c7207 */ /* 0x040fe40007000000 */
[C---:B------:R-:W-:Y:S01]  /*1c450*/  SEL R12, R2.reuse, R12, !P6 ;  /* 0x0000000c020c7207 */ /* 0x040fe20007000000 */
[----:B-1----:R-:W3:Y:S04]  /*1c460*/  LDL.LU R15, [R1+0x2e50] ;  /* 0x002e5000010f7983 */ /* 0x002ee80000300800 */
[----:B------:R1:W-:Y:S04]  /*1c470*/  STL [R1+0x1d0], R39 ;  /* 0x0001d02701007387 */ /* 0x0003e80000100800 */
[----:B-1----:R-:W2:Y:S04]  /*1c480*/  LDL.LU R39, [R1+0x2e4c] ;  /* 0x002e4c0001277983 */ /* 0x002ea80000300800 */
[----:B------:R1:W-:Y:S04]  /*1c490*/  STL [R1+0x1cc], R25 ;  /* 0x0001cc1901007387 */ /* 0x0003e80000100800 */
        /* <DEDUP_REMOVED lines=8> */
[----:B-1----:R-:W2:Y:S01]  /*1c520*/  LDL.LU R12, [R1+0x2e38] ;  /* 0x002e3800010c7983 */ /* 0x002ea20000300800 */
[----:B------:R-:W-:-:S05]  /*1c530*/  SEL R152, R2, R152, !P6 ;  /* 0x0000009802987207 */ /* 0x000fca0007000000 */
[----:B------:R1:W-:Y:S01]  /*1c540*/  STL [R1+0x1a0], R152 ;  /* 0x0001a09801007387 */ /* 0x0003e20000100800 */
[C---:B------:R-:W-:Y:S02]  /*1c550*/  SEL R148, R2.reuse, R148, !P6 ;  /* 0x0000009402947207 */ /* 0x040fe40007000000 */
[C---:B------:R-:W-:Y:S02]  /*1c560*/  SEL R147, R2.reuse, R147, !P6 ;  /* 0x0000009302937207 */ /* 0x040fe40007000000 */
[C---:B-1----:R-:W-:Y:S02]  /*1c570*/  SEL R152, R2.reuse, R151, !P6 ;  /* 0x0000009702987207 */ /* 0x042fe40007000000 */
[C---:B------:R-:W-:Y:S02]  /*1c580*/  SEL R151, R2.reuse, R57, !P6 ;  /* 0x0000003902977207 */ /* 0x040fe40007000000 */
[C---:B------:R-:W-:Y:S01]  /*1c590*/  SEL R57, R2.reuse, R149, !P6 ;  /* 0x0000009502397207 */ /* 0x040fe20007000000 */
[----:B------:R-:W-:Y:S04]  /*1c5a0*/  STL [R1+0x198], R152 ;  /* 0x0001989801007387 */ /* 0x000fe80000100800 */
[----:B------:R-:W-:Y:S04]  /*1c5b0*/  STL [R1+0x178], R151 ;  /* 0x0001789701007387 */ /* 0x000fe80000100800 */
[----:B------:R1:W-:Y:S01]  /*1c5c0*/  STL [R1+0x160], R57 ;  /* 0x0001603901007387 */ /* 0x0003e20000100800 */
[----:B------:R-:W-:-:S03]  /*1c5d0*/  SEL R145, R2, R145, !P6 ;  /* 0x0000009102917207 */ /* 0x000fc60007000000 */
[----:B------:R-:W-:Y:S01]  /*1c5e0*/  STL [R1+0x158], R148 ;  /* 0x0001589401007387 */ /* 0x000fe20000100800 */
[C---:B------:R-:W-:Y:S02]  /*1c5f0*/  SEL R144, R2.reuse, R144, !P6 ;  /* 0x0000009002907207 */ /* 0x040fe40007000000 */
[C---:B-1----:R-:W-:Y:S01]  /*1c600*/  SEL R57, R2.reuse, R146, !P6 ;  /* 0x0000009202397207 */ /* 0x042fe20007000000 */
[----:B------:R-:W-:Y:S04]  /*1c610*/  STL [R1+0x148], R147 ;  /* 0x0001489301007387 */ /* 0x000fe80000100800 */
[----:B------:R1:W-:Y:S01]  /*1c620*/  STL [R1+0x140], R57 ;  /* 0x0001403901007387 */ /* 0x0003e20000100800 */
[----:B------:R-:W-:-:S03]  /*1c630*/  SEL R141, R2, R141, !P6 ;  /* 0x0000008d028d7207 */ /* 0x000fc60007000000 */
[----:B------:R-:W-:Y:S01]  /*1c640*/  STL [R1+0x13c], R145 ;  /* 0x00013c9101007387 */ /* 0x000fe20000100800 */
[C---:B-1----:R-:W-:Y:S02]  /*1c650*/  SEL R57, R2.reuse, R47, !P6 ;  /* 0x0000002f02397207 */ /* 0x042fe40007000000 */
[C---:B------:R-:W-:Y:S01]  /*1c660*/  SEL R47, R2.reuse, R142, !P6 ;  /* 0x0000008e022f7207 */ /* 0x040fe20007000000 */
[----:B------:R-:W-:Y:S04]  /*1c670*/  STL [R1+0x134], R144 ;  /* 0x0001349001007387 */ /* 0x000fe80000100800 */
[----:B------:R1:W-:Y:S04]  /*1c680*/  STL [R1+0x12c], R57 ;  /* 0x00012c3901007387 */ /* 0x0003e80000100800 */
[----:B------:R4:W-:Y:S01]  /*1c690*/  STL [R1+0x128], R47 ;  /* 0x0001282f01007387 */ /* 0x0009e20000100800 */
[----:B-1----:R-:W-:-:S03]  /*1c6a0*/  SEL R57, R2, R140, !P6 ;  /* 0x0000008c02397207 */ /* 0x002fc60007000000 */
[----:B------:R-:W-:Y:S01]  /*1c6b0*/  STL [R1+0x124], R141 ;  /* 0x0001248d01007387 */ /* 0x000fe20000100800 */
[----:B----4-:R-:W-:-:S03]  /*1c6c0*/  SEL R47, R2, R139, !P6 ;  /* 0x0000008b022f7207 */ /* 0x010fc60007000000 */
[----:B------:R1:W-:Y:S01]  /*1c6d0*/  STL [R1+0x120], R57 ;  /* 0x0001203901007387 */ /* 0x0003e20000100800 */
[C---:B------:R-:W-:Y:S02]  /*1c6e0*/  SEL R139, R2.reuse, R252, !P6 ;  /* 0x000000fc028b7207 */ /* 0x040fe40007000000 */
[C---:B------:R-:W-:Y:S01]  /*1c6f0*/  SEL R4, R2.reuse, R4, !P6 ;  /* 0x0000000402047207 */ /* 0x040fe20007000000 */
[----:B------:R4:W-:Y:S01]  /*1c700*/  STL [R1+0x11c], R47 ;  /* 0x00011c2f01007387 */ /* 0x0009e20000100800 */
[C---:B------:R-:W-:Y:S01]  /*1c710*/  SEL R7, R2.reuse, R7, !P6 ;  /* 0x0000000702077207 */ /* 0x040fe20007000000 */
[----:B------:R-:W2:Y:S01]  /*1c720*/  LDC R252, c[0x0][0x23c] ;  /* 0x00008f00fffc7b82 */ /* 0x000ea20000000800 */
[C---:B-1----:R-:W-:Y:S02]  /*1c730*/  SEL R57, R2.reuse, R9, !P6 ;  /* 0x0000000902397207 */ /* 0x042fe40007000000 */
[C---:B------:R-:W-:Y:S02]  /*1c740*/  SEL R9, R2.reuse, R11, !P6 ;  /* 0x0000000b02097207 */ /* 0x040fe40007000000 */
[C---:B----4-:R-:W-:Y:S01]  /*1c750*/  SEL R47, R2.reuse, R6, !P6 ;  /* 0x00000006022f7207 */ /* 0x050fe20007000000 */
[----:B------:R-:W-:Y:S01]  /*1c760*/  STL [R1+0x118], R139 ;  /* 0x0001188b01007387 */ /* 0x000fe20000100800 */
[----:B------:R-:W-:-:S03]  /*1c770*/  SEL R6, R2, R13, !P6 ;  /* 0x0000000d02067207 */ /* 0x000fc60007000000 */
[----:B------:R-:W-:Y:S04]  /*1c780*/  STL [R1+0x114], R57 ;  /* 0x0001143901007387 */ /* 0x000fe80000100800 */
[----:B------:R-:W-:Y:S04]  /*1c790*/  STL [R1+0x110], R47 ;  /* 0x0001102f01007387 */ /* 0x000fe80000100800 */
[----:B------:R-:W-:Y:S04]  /*1c7a0*/  STL [R1+0x10c], R9 ;  /* 0x00010c0901007387 */ /* 0x000fe80000100800 */
[----:B------:R-:W-:Y:S04]  /*1c7b0*/  STL [R1+0x108], R6 ;  /* 0x0001080601007387 */ /* 0x000fe80000100800 */
[----:B------:R-:W-:Y:S04]  /*1c7c0*/  STL [R1+0x104], R4 ;  /* 0x0001040401007387 */ /* 0x000fe80000100800 */
[----:B------:R3:W-:Y:S02]  /*1c7d0*/  STL [R1+0xfc], R7 ;  /* 0x0000fc0701007387 */ /* 0x0007e40000100800 */
[----:B---3--:R-:W-:-:S02]  /*1c7e0*/  SEL R7, R2, R27, !P6 ;  /* 0x0000001b02077207 */ /* 0x008fc40007000000 */
[C---:B--2---:R-:W-:Y:S02]  /*1c7f0*/  SEL R4, R2.reuse, R28, !P6 ;  /* 0x0000001c02047207 */ /* 0x044fe40007000000 */
[----:B------:R-:W-:-:S05]  /*1c800*/  SEL R6, R2, R12, !P6 ;  /* 0x0000000c02067207 */ /* 0x000fca0007000000 */
        /* <DEDUP_REMOVED lines=15> */
[----:B------:R-:W-:Y:S04]  /*1c900*/  STL [R1+0xd4], R7 ;  /* 0x0000d40701007387 */ /* 0x000fe80000100800 */
[----:B------:R-:W2:Y:S04]  /*1c910*/  LDL.LU R9, [R1+0x340] ;  /* 0x0003400001097983 */ /* 0x000ea80000300800 */
[----:B------:R3:W-:Y:S01]  /*1c920*/  STL [R1+0xd0], R6 ;  /* 0x0000d00601007387 */ /* 0x0007e20000100800 */
[----:B-1----:R-:W-:-:S03]  /*1c930*/  SEL R4, R2, R17, !P6 ;  /* 0x0000001102047207 */ /* 0x002fc60007000000 */
[----:B---3--:R-:W3:Y:S04]  /*1c940*/  LDL.LU R6, [R1+0x33c] ;  /* 0x00033c0001067983 */ /* 0x008ee80000300800 */
[----:B------:R1:W-:Y:S04]  /*1c950*/  STL [R1+0xcc], R4 ;  /* 0x0000cc0401007387 */ /* 0x0003e80000100800 */
[----:B------:R-:W4:Y:S01]  /*1c960*/  LDL.LU R13, [R1+0x2f4] ;  /* 0x0002f400010d7983 */ /* 0x000f220000300800 */
[----:B------:R-:W2:Y:S01]  /*1c970*/  S2R R11, SR_TID.X ;  /* 0x00000000000b7919 */ /* 0x000ea20000002100 */
[----:B------:R-:W-:Y:S01]  /*1c980*/  @!P5 IMAD.MOV R250, RZ, RZ, -R250 ;  /* 0x000000fffffad224 */ /* 0x000fe200078e0afa */
[----:B------:R-:W-:Y:S01]  /*1c990*/  @!P2 IADD3 R251, -R251, RZ, RZ ;  /* 0x000000fffbfba210 */ /* 0x000fe20007ffe1ff */
[----:B------:R-:W-:-:S02]  /*1c9a0*/  @!P0 IMAD.MOV R3, RZ, RZ, -R3 ;  /* 0x000000ffff038224 */ /* 0x000fc400078e0a03 */
[----:B------:R-:W-:Y:S01]  /*1c9b0*/  @!P3 IMAD.MOV R5, RZ, RZ, -R5 ;  /* 0x000000ffff05b224 */ /* 0x000fe200078e0a05 */
[C---:B-1----:R-:W-:Y:S02]  /*1c9c0*/  SEL R4, R2.reuse, R26, !P6 ;  /* 0x0000001a02047207 */ /* 0x042fe40007000000 */
[C---:B------:R-:W-:Y:S02]  /*1c9d0*/  SEL R143, R2.reuse, R143, !P6 ;  /* 0x0000008f028f7207 */ /* 0x040fe40007000000 */
[C---:B------:R-:W-:Y:S02]  /*1c9e0*/  SEL R150, R2.reuse, R150, !P6 ;  /* 0x0000009602967207 */ /* 0x040fe40007000000 */
[C---:B------:R-:W-:Y:S02]  /*1c9f0*/  SEL R153, R2.reuse, R153, !P6 ;  /* 0x0000009902997207 */ /* 0x040fe40007000000 */
[C---:B------:R-:W-:Y:S02]  /*1ca00*/  SEL R154, R2.reuse, R154, !P6 ;  /* 0x0000009a029a7207 */ /* 0x040fe40007000000 */
[----:B------:R-:W-:-:S02]  /*1ca10*/  SEL R155, R2, R155, !P6 ;  /* 0x0000009b029b7207 */ /* 0x000fc40007000000 */
[C---:B------:R-:W-:Y:S02]  /*1ca20*/  SEL R156, R2.reuse, R156, !P6 ;  /* 0x0000009c029c7207 */ /* 0x040fe40007000000 */
        /* <DEDUP_REMOVED lines=167> */
[----:B------:R-:W-:Y:S02]  /*1d4a0*/  SEL R2, R2, R5, !P6 ;  /* 0x0000000502027207 */ /* 0x000fe40007000000 */
[----:B--2---:R-:W-:Y:S01]  /*1d4b0*/  LOP3.LUT R11, R11, 0x7f, RZ, 0xc0, !PT ;  /* 0x0000007f0b0b7812 */ /* 0x004fe200078ec0ff */
[----:B------:R1:W-:Y:S04]  /*1d4c0*/  STL [R1+0xf4], R3 ;  /* 0x0000f40301007387 */ /* 0x0003e80000100800 */
[----:B------:R2:W-:Y:S01]  /*1d4d0*/  STL [R1+0x100], R2 ;  /* 0x0001000201007387 */ /* 0x0005e20000100800 */
[----:B------:R-:W-:-:S03]  /*1d4e0*/  IMAD R11, R11, R252, RZ ;  /* 0x000000fc0b0b7224 */ /* 0x000fc600078e02ff */
[----:B------:R-:W1:Y:S04]  /*1d4f0*/  LDL.LU R149, [R1+0x8] ;  /* 0x0000080001957983 */ /* 0x000e680000300800 */
[----:B------:R-:W2:Y:S01]  /*1d500*/  LDL.LU R148, [R1+0x28] ;  /* 0x0000280001947983 */ /* 0x000ea20000300800 */
[----:B------:R-:W-:Y:S02]  /*1d510*/  LEA.HI.X.SX32 R245, R11, R0, 0x2, P4 ;  /* 0x000000000bf57211 */ /* 0x000fe400020f16ff */
[----:B------:R-:W4:Y:S01]  /*1d520*/  LDC R0, c[0x0][0x240] ;  /* 0x00009000ff007b82 */ /* 0x000f220000000800 */
[----:B------:R-:W2:Y:S04]  /*1d530*/  LDL.LU R147, [R1+0x48] ;  /* 0x0000480001937983 */ /* 0x000ea80000300800 */
[----:B------:R-:W2:Y:S04]  /*1d540*/  LDL.LU R146, [R1+0x68] ;  /* 0x0000680001927983 */ /* 0x000ea80000300800 */
[----:B------:R-:W2:Y:S04]  /*1d550*/  LDL.LU R145, [R1+0x88] ;  /* 0x0000880001917983 */ /* 0x000ea80000300800 */
[----:B------:R-:W2:Y:S04]  /*1d560*/  LDL.LU R144, [R1+0xac] ;  /* 0x0000ac0001907983 */ /* 0x000ea80000300800 */
[----:B------:R-:W2:Y:S04]  /*1d570*/  LDL.LU R47, [R1+0x168] ;  /* 0x00016800012f7983 */ /* 0x000ea80000300800 */
[----:B------:R-:W2:Y:S01]  /*1d580*/  LDL.LU R142, [R1+0x190] ;  /* 0x00019000018e7983 */ /* 0x000ea20000300800 */
[----:B------:R-:W-:-:S03]  /*1d590*/  LEA R242, P2, R9, R240, 0x2 ;  /* 0x000000f009f27211 */ /* 0x000fc600078410ff */
[----:B------:R-:W2:Y:S01]  /*1d5a0*/  LDL.LU R141, [R1+0x1c8] ;  /* 0x0001c800018d7983 */ /* 0x000ea20000300800 */
[----:B---3--:R-:W-:-:S03]  /*1d5b0*/  LEA R240, P0, R6, R240, 0x2 ;  /* 0x000000f006f07211 */ /* 0x008fc600078010ff */
[----:B------:R-:W3:Y:S04]  /*1d5c0*/  LDL.LU R140, [R1+0x200] ;  /* 0x00020000018c7983 */ /* 0x000ee80000300800 */
[----:B------:R-:W3:Y:S01]  /*1d5d0*/  LDL.LU R139, [R1+0x228] ;  /* 0x00022800018b7983 */ /* 0x000ee20000300800 */
[-C--:B------:R-:W-:Y:S02]  /*1d5e0*/  LEA.HI.X.SX32 R243, R9, R241.reuse, 0x2, P2 ;  /* 0x000000f109f37211 */ /* 0x080fe400010f16ff */
[----:B------:R-:W-:Y:S01]  /*1d5f0*/  LEA.HI.X.SX32 R241, R6, R241, 0x2, P0 ;  /* 0x000000f106f17211 */ /* 0x000fe200000f16ff */
[----:B------:R-:W3:Y:S04]  /*1d600*/  LDL.LU R252, [R1+0x258] ;  /* 0x0002580001fc7983 */ /* 0x000ee80000300800 */
[----:B------:R-:W3:Y:S04]  /*1d610*/  LDL.LU R9, [R1+0x290] ;  /* 0x0002900001097983 */ /* 0x000ee80000300800 */
[----:B------:R-:W3:Y:S01]  /*1d620*/  LDL.LU R6, [R1+0x2c0] ;  /* 0x0002c00001067983 */ /* 0x000ee20000300800 */
[----:B----4-:R-:W-:-:S03]  /*1d630*/  IMAD R28, R13, R0, RZ ;  /* 0x000000000d1c7224 */ /* 0x010fc600078e02ff */
[----:B------:R-:W4:Y:S04]  /*1d640*/  LDL.LU R11, [R1+0x2e8] ;  /* 0x0002e800010b7983 */ /* 0x000f280000300800 */
[----:B------:R-:W4:Y:S01]  /*1d650*/  LDL.LU R13, [R1+0x2e0] ;  /* 0x0002e000010d7983 */ /* 0x000f220000300800 */
[-C--:B-1----:R-:W-:Y:S02]  /*1d660*/  IMAD R3, R149, R0.reuse, RZ ;  /* 0x0000000095037224 */ /* 0x082fe400078e02ff */
[----:B--2---:R-:W-:-:S03]  /*1d670*/  IMAD R2, R148, R0, RZ ;  /* 0x0000000094027224 */ /* 0x004fc600078e02ff */
[----:B------:R1:W-:Y:S01]  /*1d680*/  STL [R1+0x8], R3 ;  /* 0x0000080301007387 */ /* 0x0003e20000100800 */
[----:B------:R-:W-:-:S03]  /*1d690*/  IMAD R5, R147, R0, RZ ;  /* 0x0000000093057224 */ /* 0x000fc600078e02ff */
[----:B------:R2:W-:Y:S01]  /*1d6a0*/  STL [R1+0x28], R2 ;  /* 0x0000280201007387 */ /* 0x0005e20000100800 */
[----:B-1----:R-:W-:-:S03]  /*1d6b0*/  IMAD R3, R146, R0, RZ ;  /* 0x0000000092037224 */ /* 0x002fc600078e02ff */
[----:B------:R1:W-:Y:S01]  /*1d6c0*/  STL [R1+0x48], R5 ;  /* 0x0000480501007387 */ /* 0x0003e20000100800 */
[----:B--2---:R-:W-:-:S03]  /*1d6d0*/  IMAD R2, R145, R0, RZ ;  /* 0x0000000091027224 */ /* 0x004fc600078e02ff */
[----:B------:R2:W-:Y:S04]  /*1d6e0*/  STL [R1+0x68], R3 ;  /* 0x0000680301007387 */ /* 0x0005e80000100800 */
[----:B------:R2:W-:Y:S01]  /*1d6f0*/  STL [R1+0x88], R2 ;  /* 0x0000880201007387 */ /* 0x0005e20000100800 */
[-C--:B-1----:R-:W-:Y:S02]  /*1d700*/  IMAD R5, R144, R0.reuse, RZ ;  /* 0x0000000090057224 */ /* 0x082fe400078e02ff */
[----:B--2---:R-:W-:-:S03]  /*1d710*/  IMAD R3, R47, R0, RZ ;  /* 0x000000002f037224 */ /* 0x004fc600078e02ff */
[----:B------:R1:W-:Y:S01]  /*1d720*/  STL [R1+0x94], R5 ;  /* 0x0000940501007387 */ /* 0x0003e20000100800 */
[----:B------:R-:W-:-:S03]  /*1d730*/  IMAD R2, R142, R0, RZ ;  /* 0x000000008e027224 */ /* 0x000fc600078e02ff */
[----:B------:R3:W-:Y:S04]  /*1d740*/  STL [R1+0xac], R3 ;  /* 0x0000ac0301007387 */ /* 0x0007e80000100800 */
[----:B------:R2:W-:Y:S01]  /*1d750*/  STL [R1+0x130], R2 ;  /* 0x0001300201007387 */ /* 0x0005e20000100800 */
[-C--:B-1----:R-:W-:Y:S02]  /*1d760*/  IMAD R5, R141, R0.reuse, RZ ;  /* 0x000000008d057224 */ /* 0x082fe400078e02ff */
[----:B---3--:R-:W-:-:S03]  /*1d770*/  IMAD R3, R140, R0, RZ ;  /* 0x000000008c037224 */ /* 0x008fc600078e02ff */
[----:B------:R1:W-:Y:S01]  /*1d780*/  STL [R1+0x138], R5 ;  /* 0x0001380501007387 */ /* 0x0003e20000100800 */
[----:B--2---:R-:W-:-:S03]  /*1d790*/  IMAD R2, R139, R0, RZ ;  /* 0x000000008b027224 */ /* 0x004fc600078e02ff */
[----:B------:R2:W-:Y:S04]  /*1d7a0*/  STL [R1+0x144], R3 ;  /* 0x0001440301007387 */ /* 0x0005e80000100800 */
[----:B------:R3:W-:Y:S01]  /*1d7b0*/  STL [R1+0x14c], R2 ;  /* 0x00014c0201007387 */ /* 0x0007e20000100800 */
[-C--:B-1----:R-:W-:Y:S02]  /*1d7c0*/  IMAD R5, R252, R0.reuse, RZ ;  /* 0x00000000fc057224 */ /* 0x082fe400078e02ff */
[----:B--2---:R-:W-:-:S03]  /*1d7d0*/  IMAD R3, R9, R0, RZ ;  /* 0x0000000009037224 */ /* 0x004fc600078e02ff */
[----:B------:R4:W-:Y:S01]  /*1d7e0*/  STL [R1+0x15c], R5 ;  /* 0x00015c0501007387 */ /* 0x0009e20000100800 */
[----:B---3--:R-:W-:-:S03]  /*1d7f0*/  IMAD R2, R6, R0, RZ ;  /* 0x0000000006027224 */ /* 0x008fc600078e02ff */
[----:B------:R1:W-:Y:S04]  /*1d800*/  STL [R1+0x168], R3 ;  /* 0x0001680301007387 */ /* 0x0003e80000100800 */
[----:B------:R2:W-:Y:S01]  /*1d810*/  STL [R1+0x17c], R2 ;  /* 0x00017c0201007387 */ /* 0x0005e20000100800 */
[-C--:B----4-:R-:W-:Y:S02]  /*1d820*/  IMAD R5, R11, R0.reuse, RZ ;  /* 0x000000000b057224 */ /* 0x090fe400078e02ff */
[-C--:B-1----:R-:W-:Y:S01]  /*1d830*/  IMAD R3, R13, R0.reuse, RZ ;  /* 0x000000000d037224 */ /* 0x082fe200078e02ff */
[----:B--2---:R-:W2:Y:S04]  /*1d840*/  LDL.LU R2, [R1+0x2d8] ;  /* 0x0002d80001027983 */ /* 0x004ea80000300800 */
[----:B------:R1:W-:Y:S04]  /*1d850*/  STL [R1+0x190], R5 ;  /* 0x0001900501007387 */ /* 0x0003e80000100800 */
[----:B-1----:R-:W3:Y:S04]  /*1d860*/  LDL.LU R5, [R1+0x2d4] ;  /* 0x0002d40001057983 */ /* 0x002ee80000300800 */
[----:B------:R1:W-:Y:S04]  /*1d870*/  STL [R1+0x1c8], R3 ;  /* 0x0001c80301007387 */ /* 0x0003e80000100800 */
[----:B-1----:R-:W4:Y:S04]  /*1d880*/  LDL.LU R3, [R1+0x2cc] ;  /* 0x0002cc0001037983 */ /* 0x002f280000300800 */
        /* <DEDUP_REMOVED lines=28> */
[----:B--2---:R-:W-:-:S05]  /*1da50*/  IMAD R2, R2, R0, RZ ;  /* 0x0000000002027224 */ /* 0x004fca00078e02ff */
[----:B------:R3:W-:Y:S02]  /*1da60*/  STL [R1+0x1d4], R2 ;  /* 0x0001d40201007387 */ /* 0x0007e40000100800 */
[----:B---3--:R-:W-:-:S05]  /*1da70*/  IMAD R2, R5, R0, RZ ;  /* 0x0000000005027224 */ /* 0x008fca00078e02ff */
[----:B------:R1:W-:Y:S01]  /*1da80*/  STL [R1+0x1f0], R2 ;  /* 0x0001f00201007387 */ /* 0x0003e20000100800 */
[-C--:B----4-:R-:W-:Y:S02]  /*1da90*/  IMAD R5, R3, R0.reuse, RZ ;  /* 0x0000000003057224 */ /* 0x090fe400078e02ff */
[----:B------:R-:W-:-:S03]  /*1daa0*/  IMAD R3, R244, R0, RZ ;  /* 0x00000000f4037224 */ /* 0x000fc600078e02ff */
[----:B------:R2:W-:Y:S01]  /*1dab0*/  STL [R1+0x200], R5 ;  /* 0x0002000501007387 */ /* 0x0005e20000100800 */
[----:B-1----:R-:W-:-:S03]  /*1dac0*/  IMAD R2, R16, R0, RZ ;  /* 0x0000000010027224 */ /* 0x002fc600078e02ff */
[----:B------:R1:W-:Y:S01]  /*1dad0*/  STL [R1+0x220], R3 ;  /* 0x0002200301007387 */ /* 0x0003e20000100800 */
[----:B--2---:R-:W-:-:S03]  /*1dae0*/  IMAD R5, R20, R0, RZ ;  /* 0x0000000014057224 */ /* 0x004fc600078e02ff */
        /* <DEDUP_REMOVED lines=84> */
[----:B------:R1:W-:Y:S01]  /*1e030*/  STL [R1+0x204], R2 ;  /* 0x0002040201007387 */ /* 0x0003e20000100800 */
[----:B---3--:R-:W-:-:S05]  /*1e040*/  IMAD R5, R5, R0, RZ ;  /* 0x0000000005057224 */ /* 0x008fca00078e02ff */
[----:B------:R2:W-:Y:S01]  /*1e050*/  STL [R1+0x1fc], R5 ;  /* 0x0001fc0501007387 */ /* 0x0005e20000100800 */
[-C--:B----4-:R-:W-:Y:S02]  /*1e060*/  IMAD R3, R3, R0.reuse, RZ ;  /* 0x0000000003037224 */ /* 0x090fe400078e02ff */
        /* <DEDUP_REMOVED lines=53> */
[----:B------:R-:W-:Y:S01]  /*1e3c0*/  STL [R1+0xb0], R5 ;  /* 0x0000b00501007387 */ /* 0x000fe20000100800 */
[----:B--2---:R-:W-:-:S03]  /*1e3d0*/  IMAD R2, R13, R0, RZ ;  /* 0x000000000d027224 */ /* 0x004fc600078e02ff */
[----:B------:R-:W2:Y:S04]  /*1e3e0*/  LDL.LU R152, [R1+0xa0] ;  /* 0x0000a00001987983 */ /* 0x000ea80000300800 */
[----:B------:R-:W-:Y:S04]  /*1e3f0*/  STL [R1+0xa8], R3 ;  /* 0x0000a80301007387 */ /* 0x000fe80000100800 */
[----:B------:R-:W3:Y:S04]  /*1e400*/  LDL.LU R151, [R1+0x9c] ;  /* 0x00009c0001977983 */ /* 0x000ee80000300800 */
[----:B------:R1:W-:Y:S04]  /*1e410*/  STL [R1+0xa4], R2 ;  /* 0x0000a40201007387 */ /* 0x0003e80000100800 */
        /* <DEDUP_REMOVED lines=31> */
[----:B---3--:R-:W-:-:S03]  /*1e610*/  IMAD R151, R151, R0, RZ ;  /* 0x0000000097977224 */ /* 0x008fc600078e02ff */
[----:B-1----:R-:W2:Y:S01]  /*1e620*/  LDL.LU R152, [R1+0x2e34] ;  /* 0x002e340001987983 */ /* 0x002ea20000300800 */
[----:B----4-:R-:W-:-:S03]  /*1e630*/  IMAD R57, R57, R0, RZ ;  /* 0x0000000039397224 */ /* 0x010fc600078e02ff */
[----:B------:R1:W-:Y:S01]  /*1e640*/  STL [R1+0x9c], R151 ;  /* 0x00009c9701007387 */ /* 0x0003e20000100800 */
[-C--:B------:R-:W-:Y:S02]  /*1e650*/  IMAD R149, R149, R0.reuse, RZ ;  /* 0x0000000095957224 */ /* 0x080fe400078e02ff */
[-C--:B------:R-:W-:Y:S01]  /*1e660*/  IMAD R148, R148, R0.reuse, RZ ;  /* 0x0000000094947224 */ /* 0x080fe200078e02ff */
[----:B-1----:R-:W3:Y:S01]  /*1e670*/  LDL.LU R151, [R1+0x2e30] ;  /* 0x002e300001977983 */ /* 0x002ee20000300800 */
[----:B------:R-:W-:-:S03]  /*1e680*/  IMAD R147, R147, R0, RZ ;  /* 0x0000000093937224 */ /* 0x000fc600078e02ff */
[----:B------:R1:W-:Y:S01]  /*1e690*/  STL [R1+0x98], R57 ;  /* 0x0000983901007387 */ /* 0x0003e20000100800 */
[-C--:B------:R-:W-:Y:S02]  /*1e6a0*/  IMAD R146, R146, R0.reuse, RZ ;  /* 0x0000000092927224 */ /* 0x080fe400078e02ff */
[-C--:B------:R-:W-:Y:S01]  /*1e6b0*/  IMAD R145, R145, R0.reuse, RZ ;  /* 0x0000000091917224 */ /* 0x080fe200078e02ff */
[----:B-1----:R-:W4:Y:S04]  /*1e6c0*/  LDL.LU R57, [R1+0x2e2c] ;  /* 0x002e2c0001397983 */ /* 0x002f280000300800 */
[----:B------:R1:W-:Y:S01]  /*1e6d0*/  STL [R1+0x90], R149 ;  /* 0x0000909501007387 */ /* 0x0003e20000100800 */
[-C--:B------:R-:W-:Y:S02]  /*1e6e0*/  IMAD R144, R144, R0.reuse, RZ ;  /* 0x0000000090907224 */ /* 0x080fe400078e02ff */
[-C--:B------:R-:W-:Y:S01]  /*1e6f0*/  IMAD R47, R47, R0.reuse, RZ ;  /* 0x000000002f2f7224 */ /* 0x080fe200078e02ff */
[----:B-1----:R-:W2:Y:S04]  /*1e700*/  LDL.LU R149, [R1+0x2e28] ;  /* 0x002e280001957983 */ /* 0x002ea80000300800 */
[----:B------:R1:W-:Y:S01]  /*1e710*/  STL [R1+0x8c], R148 ;  /* 0x00008c9401007387 */ /* 0x0003e20000100800 */
[----:B------:R-:W-:-:S03]  /*1e720*/  IMAD R142, R142, R0, RZ ;  /* 0x000000008e8e7224 */ /* 0x000fc600078e02ff */
[----:B-1----:R-:W3:Y:S04]  /*1e730*/  LDL.LU R148, [R1+0x2e24] ;  /* 0x002e240001947983 */ /* 0x002ee80000300800 */
[----:B------:R1:W-:Y:S01]  /*1e740*/  STL [R1+0x84], R147 ;  /* 0x0000849301007387 */ /* 0x0003e20000100800 */
[----:B------:R-:W-:-:S03]  /*1e750*/  IMAD R141, R141, R0, RZ ;  /* 0x000000008d8d7224 */ /* 0x000fc600078e02ff */
        /* <DEDUP_REMOVED lines=12> */
[----:B-1----:R-:W4:Y:S04]  /*1e820*/  LDL.LU R47, [R1+0x2e10] ;  /* 0x002e1000012f7983 */ /* 0x002f280000300800 */
        /* <DEDUP_REMOVED lines=9> */
[----:B------:R1:W-:Y:S04]  /*1e8c0*/  STL [R1+0x60], R139 ;  /* 0x0000608b01007387 */ /* 0x0003e80000100800 */
[----:B-1----:R-:W3:Y:S04]  /*1e8d0*/  LDL.LU R139, [R1+0x2e00] ;  /* 0x002e0000018b7983 */ /* 0x002ee80000300800 */
[----:B------:R1:W-:Y:S04]  /*1e8e0*/  STL [R1+0x5c], R252 ;  /* 0x00005cfc01007387 */ /* 0x0003e80000100800 */
[----:B-1----:R-:W4:Y:S04]  /*1e8f0*/  LDL.LU R252, [R1+0x2dfc] ;  /* 0x002dfc0001fc7983 */ /* 0x002f280000300800 */
[----:B------:R1:W-:Y:S04]  /*1e900*/  STL [R1+0x58], R9 ;  /* 0x0000580901007387 */ /* 0x0003e80000100800 */
[----:B-1----:R-:W2:Y:S04]  /*1e910*/  LDL.LU R9, [R1+0x2df8] ;  /* 0x002df80001097983 */ /* 0x002ea80000300800 */
[----:B------:R1:W-:Y:S04]  /*1e920*/  STL [R1+0x54], R6 ;  /* 0x0000540601007387 */ /* 0x0003e80000100800 */
[----:B-1----:R-:W3:Y:S04]  /*1e930*/  LDL.LU R6, [R1+0x2df4] ;  /* 0x002df40001067983 */ /* 0x002ee80000300800 */
[----:B------:R1:W-:Y:S04]  /*1e940*/  STL [R1+0x50], R11 ;  /* 0x0000500b01007387 */ /* 0x0003e80000100800 */
[----:B-1----:R-:W4:Y:S04]  /*1e950*/  LDL.LU R11, [R1+0x2df0] ;  /* 0x002df000010b7983 */ /* 0x002f280000300800 */
[----:B------:R1:W-:Y:S04]  /*1e960*/  STL [R1+0x4c], R13 ;  /* 0x00004c0d01007387 */ /* 0x0003e80000100800 */
[----:B-1----:R-:W2:Y:S01]  /*1e970*/  LDL.LU R13, [R1+0x2dec] ;  /* 0x002dec00010d7983 */ /* 0x002ea20000300800 */
[----:B------:R-:W-:-:S02]  /*1e980*/  IMAD R15, R15, R0, RZ ;  /* 0x000000000f0f7224 */ /* 0x000fc400078e02ff */
[-C--:B------:R-:W-:Y:S02]  /*1e990*/  IMAD R17, R17, R0.reuse, RZ ;  /* 0x0000000011117224 */ /* 0x080fe400078e02ff */
[-C--:B------:R-:W-:Y:S02]  /*1e9a0*/  IMAD R16, R16, R0.reuse, RZ ;  /* 0x0000000010107224 */ /* 0x080fe400078e02ff */
[-C--:B------:R-:W-:Y:S01]  /*1e9b0*/  IMAD R2, R2, R0.reuse, RZ ;  /* 0x0000000002027224 */ /* 0x080fe200078e02ff */
[----:B------:R1:W-:Y:S01]  /*1e9c0*/  STL [R1+0x44], R15 ;  /* 0x0000440f01007387 */ /* 0x0003e20000100800 */
[----:B------:R-:W-:-:S03]  /*1e9d0*/  IMAD R5, R5, R0, RZ ;  /* 0x0000000005057224 */ /* 0x000fc600078e02ff */
[----:B------:R-:W-:Y:S01]  /*1e9e0*/  STL [R1+0x40], R17 ;  /* 0x0000401101007387 */ /* 0x000fe20000100800 */
[----:B------:R-:W-:-:S03]  /*1e9f0*/  IMAD R3, R3, R0, RZ ;  /* 0x0000000003037224 */ /* 0x000fc600078e02ff */
[----:B------:R1:W-:Y:S02]  /*1ea00*/  STL [R1+0x3c], R16 ;  /* 0x00003c1001007387 */ /* 0x0003e40000100800 */
[----:B-1----:R-:W1:Y:S02]  /*1ea10*/  LDC R15, c[0x0][0x230] ;  /* 0x00008c00ff0f7b82 */ /* 0x002e640000000800 */
[----:B------:R1:W-:Y:S04]  /*1ea20*/  STL [R1+0x38], R2 ;  /* 0x0000380201007387 */ /* 0x0003e80000100800 */
[----:B------:R1:W-:Y:S02]  /*1ea30*/  STL [R1+0x34], R5 ;  /* 0x0000340501007387 */ /* 0x0003e40000100800 */
[----:B------:R-:W3:Y:S01]  /*1ea40*/  LDC R16, c[0x0][0x230] ;  /* 0x00008c00ff107b82 */ /* 0x000ee20000000800 */
[-C--:B-1----:R-:W-:Y:S01]  /*1ea50*/  IMAD R2, R244, R0.reuse, RZ ;  /* 0x00000000f4027224 */ /* 0x082fe200078e02ff */
[----:B------:R1:W-:Y:S01]  /*1ea60*/  STL [R1+0x30], R3 ;  /* 0x0000300301007387 */ /* 0x0003e20000100800 */
[----:B------:R-:W-:-:S03]  /*1ea70*/  IMAD R5, R20, R0, RZ ;  /* 0x0000000014057224 */ /* 0x000fc600078e02ff */
[----:B------:R1:W-:Y:S02]  /*1ea80*/  STL [R1+0x2c], R2 ;  /* 0x00002c0201007387 */ /* 0x0003e40000100800 */
[----:B------:R-:W3:Y:S02]  /*1ea90*/  LDC R17, c[0x0][0x230] ;  /* 0x00008c00ff117b82 */ /* 0x000ee40000000800 */
[----:B------:R1:W-:Y:S02]  /*1eaa0*/  STL [R1+0x24], R5 ;  /* 0x0000240501007387 */ /* 0x0003e40000100800 */
[-C--:B-1----:R-:W-:Y:S02]  /*1eab0*/  IMAD R3, R19, R0.reuse, RZ ;  /* 0x0000000013037224 */ /* 0x082fe400078e02ff */
[-C--:B------:R-:W-:Y:S01]  /*1eac0*/  IMAD R97, R97, R0.reuse, RZ ;  /* 0x0000000061617224 */ /* 0x080fe200078e02ff */
[----:B------:R-:W-:Y:S01]  /*1ead0*/  ULDC.64 UR60, c[0x0][0x208] ;  /* 0x00008200003c7ab9 */ /* 0x000fe20000000a00 */
[-C--:B------:R-:W-:Y:S01]  /*1eae0*/  IMAD R2, R18, R0.reuse, RZ ;  /* 0x0000000012027224 */ /* 0x080fe200078e02ff */
[----:B------:R1:W-:Y:S01]  /*1eaf0*/  STL [R1+0x20], R3 ;  /* 0x0000200301007387 */ /* 0x0003e20000100800 */
[-C--:B------:R-:W-:Y:S01]  /*1eb00*/  IMAD R89, R89, R0.reuse, RZ ;  /* 0x0000000059597224 */ /* 0x080fe200078e02ff */
[----:B------:R-:W3:Y:S01]  /*1eb10*/  LDC R20, c[0x0][0x238] ;  /* 0x00008e00ff147b82 */ /* 0x000ee20000000800 */
[-C--:B------:R-:W-:Y:S01]  /*1eb20*/  IMAD R5, R22, R0.reuse, RZ ;  /* 0x0000000016057224 */ /* 0x080fe200078e02ff */
[----:B------:R-:W-:Y:S04]  /*1eb30*/  STL [R1+0x1c], R2 ;  /* 0x00001c0201007387 */ /* 0x000fe80000100800 */
[----:B------:R1:W-:Y:S02]  /*1eb40*/  STL [R1+0x18], R5 ;  /* 0x0000180501007387 */ /* 0x0003e40000100800 */
[-C--:B-1----:R-:W-:Y:S01]  /*1eb50*/  IMAD R3, R21, R0.reuse, RZ ;  /* 0x0000000015037224 */ /* 0x082fe200078e02ff */
[----:B------:R-:W1:Y:S01]  /*1eb60*/  LDC R22, c[0x0][0x230] ;  /* 0x00008c00ff167b82 */ /* 0x000e620000000800 */
[----:B------:R-:W-:-:S07]  /*1eb70*/  IMAD R5, R10, R0, RZ ;  /* 0x000000000a057224 */ /* 0x000fce00078e02ff */
[----:B------:R-:W1:Y:S01]  /*1eb80*/  LDC R19, c[0x0][0x230] ;  /* 0x00008c00ff137b82 */ /* 0x000e620000000800 */
[-C--:B--2---:R-:W-:Y:S01]  /*1eb90*/  IMAD R2, R13, R0.reuse, RZ ;  /* 0x000000000d027224 */ /* 0x084fe200078e02ff */
[----:B------:R-:W2:Y:S01]  /*1eba0*/  S2R R21, SR_TID.X ;  /* 0x0000000000157919 */ /* 0x000ea20000002100 */
[----:B------:R-:W-:-:S05]  /*1ebb0*/  IMAD R73, R73, R0, RZ ;  /* 0x0000000049497224 */ /* 0x000fca00078e02ff */
[----:B------:R-:W1:Y:S01]  /*1ebc0*/  LDC R10, c[0x0][0x230] ;  /* 0x00008c00ff0a7b82 */ /* 0x000e620000000800 */
[----:B------:R-:W2:Y:S04]  /*1ebd0*/  LDL.LU R13, [R1+0x2de8] ;  /* 0x002de800010d7983 */ /* 0x000ea80000300800 */
[----:B------:R4:W-:Y:S02]  /*1ebe0*/  STL [R1+0x14], R3 ;  /* 0x0000140301007387 */ /* 0x0009e40000100800 */
[-C--:B----4-:R-:W-:Y:S02]  /*1ebf0*/  IMAD R3, R11, R0.reuse, RZ ;  /* 0x000000000b037224 */ /* 0x090fe400078e02ff */
[----:B------:R-:W4:Y:S04]  /*1ec00*/  LDL.LU R11, [R1+0x2de4] ;  /* 0x002de400010b7983 */ /* 0x000f280000300800 */
[----:B------:R3:W-:Y:S02]  /*1ec10*/  STL [R1+0x10], R2 ;  /* 0x0000100201007387 */ /* 0x0007e40000100800 */
[----:B---3--:R-:W-:-:S02]  /*1ec20*/  IMAD R2, R6, R0, RZ ;  /* 0x0000000006027224 */ /* 0x008fc400078e02ff */
[----:B------:R-:W3:Y:S04]  /*1ec30*/  LDL.LU R6, [R1+0x2de0] ;  /* 0x002de00001067983 */ /* 0x000ee80000300800 */
[----:B------:R1:W-:Y:S02]  /*1ec40*/  STL [R1+0xc], R3 ;  /* 0x00000c0301007387 */ /* 0x0003e40000100800 */
[-C--:B-1----:R-:W-:Y:S02]  /*1ec50*/  IMAD R3, R9, R0.reuse, RZ ;  /* 0x0000000009037224 */ /* 0x082fe400078e02ff */
[----:B------:R-:W3:Y:S04]  /*1ec60*/  LDL.LU R9, [R1+0x2ddc] ;  /* 0x002ddc0001097983 */ /* 0x000ee80000300800 */
[----:B------:R1:W-:Y:S04]  /*1ec70*/  STL [R1+0x4], R2 ;  /* 0x0000040201007387 */ /* 0x0003e80000100800 */
[----:B------:R-:W-:Y:S01]  /*1ec80*/  STL [R1], R3 ;  /* 0x0000000301007387 */ /* 0x000fe20000100800 */
[----:B-1----:R-:W-:-:S05]  /*1ec90*/  IMAD R2, R252, R0, RZ ;  /* 0x00000000fc027224 */ /* 0x002fca00078e02ff */
[----:B------:R1:W-:Y:S02]  /*1eca0*/  STL [R1+0x4b0], R2 ;  /* 0x0004b00201007387 */ /* 0x0003e40000100800 */
        /* <DEDUP_REMOVED lines=23> */
[----:B------:R1:W-:Y:S01]  /*1ee20*/  STL [R1+0x4e4], R2 ;  /* 0x0004e40201007387 */ /* 0x0003e20000100800 */
[-C--:B------:R-:W-:Y:S02]  /*1ee30*/  IMAD R3, R50, R0.reuse, RZ ;  /* 0x0000000032037224 */ /* 0x080fe400078e02ff */
[-C--:B------:R-:W-:Y:S02]  /*1ee40*/  IMAD R64, R64, R0.reuse, RZ ;  /* 0x0000000040407224 */ /* 0x080fe400078e02ff */
[-C--:B------:R-:W-:Y:S02]  /*1ee50*/  IMAD R234, R234, R0.reuse, RZ ;  /* 0x00000000eaea7224 */ /* 0x080fe400078e02ff */
[-C--:B------:R-:W-:Y:S02]  /*1ee60*/  IMAD R227, R227, R0.reuse, RZ ;  /* 0x00000000e3e37224 */ /* 0x080fe400078e02ff */
[-C--:B------:R-:W-:Y:S02]  /*1ee70*/  IMAD R220, R220, R0.reuse, RZ ;  /* 0x00000000dcdc7224 */ /* 0x080fe400078e02ff */
[----:B------:R-:W-:-:S02]  /*1ee80*/  IMAD R213, R213, R0, RZ ;  /* 0x00000000d5d57224 */ /* 0x000fc400078e02ff */
        /* <DEDUP_REMOVED lines=94> */
[-C--:B------:R-:W-:Y:S01]  /*1f470*/  IMAD R239, R239, R0.reuse, RZ ;  /* 0x00000000efef7224 */ /* 0x080fe200078e02ff */
[----:B--2---:R-:W-:Y:S01]  /*1f480*/  LOP3.LUT R252, R21, 0x7f, RZ, 0xc0, !PT ;  /* 0x0000007f15fc7812 */ /* 0x004fe200078ec0ff */
[-C--:B-1----:R-:W-:Y:S01]  /*1f490*/  IMAD R2, R45, R0.reuse, RZ ;  /* 0x000000002d027224 */ /* 0x082fe200078e02ff */
[----:B------:R-:W-:Y:S01]  /*1f4a0*/  IADD3 R10, R10, -0x21, RZ ;  /* 0xffffffdf0a0a7810 */ /* 0x000fe20007ffe0ff */
[----:B------:R-:W-:Y:S01]  /*1f4b0*/  IMAD.SHL.U32 R14, R21, 0x10, RZ ;  /* 0x00000010150e7824 */ /* 0x000fe200078e00ff */
[----:B------:R-:W1:Y:S02]  /*1f4c0*/  LDC R45, c[0x0][0x238] ;  /* 0x00008e00ff2d7b82 */ /* 0x000e640000000800 */
[----:B------:R2:W-:Y:S04]  /*1f4d0*/  STL [R1+0x4e8], R2 ;  /* 0x0004e80201007387 */ /* 0x0005e80000100800 */
[----:B------:R4:W-:Y:S01]  /*1f4e0*/  STL [R1+0x4ec], R3 ;  /* 0x0004ec0301007387 */ /* 0x0009e20000100800 */
[----:B------:R-:W-:Y:S01]  /*1f4f0*/  VIADD R52, R16, 0x7f ;  /* 0x0000007f10347836 */ /* 0x000fe20000000000 */
[----:B------:R-:W3:Y:S01]  /*1f500*/  LDC R21, c[0x0][0x230] ;  /* 0x00008c00ff157b82 */ /* 0x000ee20000000800 */
[----:B--2---:R-:W-:-:S02]  /*1f510*/  IMAD R2, R8, R0, RZ ;  /* 0x0000000008027224 */ /* 0x004fc400078e02ff */
[----:B----4-:R-:W-:-:S03]  /*1f520*/  IMAD R3, R46, R0, RZ ;  /* 0x000000002e037224 */ /* 0x010fc600078e02ff */
[----:B------:R2:W-:Y:S02]  /*1f530*/  STL [R1+0x4f0], R2 ;  /* 0x0004f00201007387 */ /* 0x0005e40000100800 */
[----:B------:R-:W4:Y:S02]  /*1f540*/  LDC R8, c[0x0][0x230] ;  /* 0x00008c00ff087b82 */ /* 0x000f240000000800 */
[----:B------:R2:W-:Y:S06]  /*1f550*/  STL [R1+0x4f4], R5 ;  /* 0x0004f40501007387 */ /* 0x0005ec0000100800 */
[----:B------:R-:W3:Y:S01]  /*1f560*/  LDC R50, c[0x0][0x238] ;  /* 0x00008e00ff327b82 */ /* 0x000ee20000000800 */
[-C--:B--2---:R-:W-:Y:S01]  /*1f570*/  IMAD R2, R59, R0.reuse, RZ ;  /* 0x000000003b027224 */ /* 0x084fe200078e02ff */
[----:B------:R2:W-:Y:S01]  /*1f580*/  STL [R1+0x4f8], R3 ;  /* 0x0004f80301007387 */ /* 0x0005e20000100800 */
[----:B------:R-:W-:-:S03]  /*1f590*/  IMAD R5, R61, R0, RZ ;  /* 0x000000003d057224 */ /* 0x000fc600078e02ff */
[----:B------:R1:W-:Y:S01]  /*1f5a0*/  STL [R1+0x4fc], R2 ;  /* 0x0004fc0201007387 */ /* 0x0003e20000100800 */
[----:B--2---:R-:W-:-:S03]  /*1f5b0*/  IMAD R3, R62, R0, RZ ;  /* 0x000000003e037224 */ /* 0x004fc600078e02ff */
[----:B------:R-:W-:Y:S01]  /*1f5c0*/  STL [R1+0x500], R5 ;  /* 0x0005000501007387 */ /* 0x000fe20000100800 */
[----:B------:R-:W-:Y:S01]  /*1f5d0*/  LOP3.LUT R14, R14, 0x70, RZ, 0xc0, !PT ;  /* 0x000000700e0e7812 */ /* 0x000fe200078ec0ff */
[----:B------:R-:W2:Y:S01]  /*1f5e0*/  LDC R62, c[0x0][0x240] ;  /* 0x00009000ff3e7b82 */ /* 0x000ea20000000800 */
[-C--:B-1----:R-:W-:Y:S01]  /*1f5f0*/  IMAD R2, R66, R0.reuse, RZ ;  /* 0x0000000042027224 */ /* 0x082fe200078e02ff */
[----:B------:R1:W-:Y:S04]  /*1f600*/  STL [R1+0x504], R3 ;  /* 0x0005040301007387 */ /* 0x0003e80000100800 */
[----:B------:R1:W-:Y:S02]  /*1f610*/  STL [R1+0x508], R2 ;  /* 0x0005080201007387 */ /* 0x0003e40000100800 */
[----:B-1----:R-:W-:-:S02]  /*1f620*/  IMAD R3, R68, R0, RZ ;  /* 0x0000000044037224 */ /* 0x002fc400078e02ff */
[----:B------:R-:W-:-:S03]  /*1f630*/  IMAD R2, R69, R0, RZ ;  /* 0x0000000045027224 */ /* 0x000fc600078e02ff */
[----:B------:R1:W-:Y:S01]  /*1f640*/  STL [R1+0x510], R3 ;  /* 0x0005100301007387 */ /* 0x0003e20000100800 */
[----:B------:R-:W-:-:S03]  /*1f650*/  IMAD R5, R70, R0, RZ ;  /* 0x0000000046057224 */ /* 0x000fc600078e02ff */
[----:B------:R4:W-:Y:S01]  /*1f660*/  STL [R1+0x514], R2 ;  /* 0x0005140201007387 */ /* 0x0009e20000100800 */
[----:B-1----:R-:W-:-:S03]  /*1f670*/  IMAD R3, R71, R0, RZ ;  /* 0x0000000047037224 */ /* 0x002fc600078e02ff */
[----:B------:R1:W-:Y:S01]  /*1f680*/  STL [R1+0x518], R5 ;  /* 0x0005180501007387 */ /* 0x0003e20000100800 */
[----:B----4-:R-:W-:-:S03]  /*1f690*/  IMAD R2, R72, R0, RZ ;  /* 0x0000000048027224 */ /* 0x010fc600078e02ff */
[----:B------:R4:W-:Y:S04]  /*1f6a0*/  STL [R1+0x51c], R3 ;  /* 0x00051c0301007387 */ /* 0x0009e80000100800 */
[----:B------:R3:W-:Y:S01]  /*1f6b0*/  STL [R1+0x520], R2 ;  /* 0x0005200201007387 */ /* 0x0007e20000100800 */
[-C--:B-1----:R-:W-:Y:S02]  /*1f6c0*/  IMAD R5, R74, R0.reuse, RZ ;  /* 0x000000004a057224 */ /* 0x082fe400078e02ff */
[----:B----4-:R-:W-:-:S03]  /*1f6d0*/  IMAD R3, R75, R0, RZ ;  /* 0x000000004b037224 */ /* 0x010fc600078e02ff */
[----:B------:R1:W-:Y:S01]  /*1f6e0*/  STL [R1+0x524], R5 ;  /* 0x0005240501007387 */ /* 0x0003e20000100800 */
[----:B---3--:R-:W-:-:S03]  /*1f6f0*/  IMAD R2, R76, R0, RZ ;  /* 0x000000004c027224 */ /* 0x008fc600078e02ff */
[----:B------:R3:W-:Y:S01]  /*1f700*/  STL [R1+0x528], R3 ;  /* 0x0005280301007387 */ /* 0x0007e20000100800 */
[----:B------:R-:W-:Y:S01]  /*1f710*/  ISETP.GT.AND P2, PT, R52, 0x7f, PT ;  /* 0x0000007f3400780c */ /* 0x000fe20003f44270 */
[----:B------:R-:W-:Y:S01]  /*1f720*/  VIADD R8, R8, 0xfffffffc ;  /* 0xfffffffc08087836 */ /* 0x000fe20000000000 */
[----:B------:R-:W-:Y:S01]  /*1f730*/  LEA R14, R252, R14, 0x7 ;  /* 0x0000000efc0e7211 */ /* 0x000fe200078e38ff */
[----:B------:R4:W-:Y:S01]  /*1f740*/  STL [R1+0x52c], R2 ;  /* 0x00052c0201007387 */ /* 0x0009e20000100800 */
[----:B------:R-:W2:Y:S01]  /*1f750*/  LDC R76, c[0x0][0x240] ;  /* 0x00009000ff4c7b82 */ /* 0x000ea20000000800 */
[-C--:B-1----:R-:W-:Y:S02]  /*1f760*/  IMAD R5, R77, R0.reuse, RZ ;  /* 0x000000004d057224 */ /* 0x082fe400078e02ff */
[----:B---3--:R-:W-:-:S03]  /*1f770*/  IMAD R3, R78, R0, RZ ;  /* 0x000000004e037224 */ /* 0x008fc600078e02ff */
[----:B------:R-:W-:Y:S01]  /*1f780*/  STL [R1+0x530], R5 ;  /* 0x0005300501007387 */ /* 0x000fe20000100800 */
[----:B----4-:R-:W-:-:S03]  /*1f790*/  IMAD R2, R79, R0, RZ ;  /* 0x000000004f027224 */ /* 0x010fc600078e02ff */
[----:B------:R1:W-:Y:S04]  /*1f7a0*/  STL [R1+0x534], R3 ;  /* 0x0005340301007387 */ /* 0x0003e80000100800 */
[----:B------:R3:W-:Y:S01]  /*1f7b0*/  STL [R1+0x538], R2 ;  /* 0x0005380201007387 */ /* 0x0007e20000100800 */
[-C--:B-1----:R-:W-:Y:S02]  /*1f7c0*/  IMAD R3, R81, R0.reuse, RZ ;  /* 0x0000000051037224 */ /* 0x082fe400078e02ff */
[----:B---3--:R-:W-:-:S03]  /*1f7d0*/  IMAD R2, R83, R0, RZ ;  /* 0x0000000053027224 */ /* 0x008fc600078e02ff */
[----:B------:R1:W-:Y:S01]  /*1f7e0*/  STL [R1+0x540], R3 ;  /* 0x0005400301007387 */ /* 0x0003e20000100800 */
[----:B------:R-:W-:-:S03]  /*1f7f0*/  IMAD R5, R86, R0, RZ ;  /* 0x0000000056057224 */ /* 0x000fc600078e02ff */
[----:B------:R3:W-:Y:S01]  /*1f800*/  STL [R1+0x548], R2 ;  /* 0x0005480201007387 */ /* 0x0007e20000100800 */
[----:B-1----:R-:W-:-:S03]  /*1f810*/  IMAD R3, R87, R0, RZ ;  /* 0x0000000057037224 */ /* 0x002fc600078e02ff */
[----:B------:R-:W-:Y:S01]  /*1f820*/  STL [R1+0x554], R5 ;  /* 0x0005540501007387 */ /* 0x000fe20000100800 */
[----:B---3--:R-:W-:-:S03]  /*1f830*/  IMAD R2, R88, R0, RZ ;  /* 0x0000000058027224 */ /* 0x008fc600078e02ff */
        /* <DEDUP_REMOVED lines=18> */
[----:B------:R1:W-:Y:S01]  /*1f960*/  STL [R1+0x588], R5 ;  /* 0x0005880501007387 */ /* 0x0003e20000100800 */
[----:B---3--:R-:W-:-:S03]  /*1f970*/  IMAD R2, R102, R0, RZ ;  /* 0x0000000066027224 */ /* 0x008fc600078e02ff */
[----:B------:R3:W-:Y:S04]  /*1f980*/  STL [R1+0x58c], R3 ;  /* 0x00058c0301007387 */ /* 0x0007e80000100800 */
[----:B------:R4:W-:Y:S01]  /*1f990*/  STL [R1+0x590], R2 ;  /* 0x0005900201007387 */ /* 0x0009e20000100800 */
        /* <DEDUP_REMOVED lines=10> */
[----:B------:R3:W-:Y:S04]  /*1fa40*/  STL [R1+0x5a8], R2 ;  /* 0x0005a80201007387 */ /* 0x0007e80000100800 */
[----:B------:R4:W-:Y:S01]  /*1fa50*/  STL [R1+0x5b0], R5 ;  /* 0x0005b00501007387 */ /* 0x0009e20000100800 */
[-C--:B-1----:R-:W-:Y:S02]  /*1fa60*/  IMAD R3, R112, R0.reuse, RZ ;  /* 0x0000000070037224 */ /* 0x082fe400078e02ff */
[----:B---3--:R-:W-:-:S05]  /*1fa70*/  IMAD R2, R111, R0, RZ ;  /* 0x000000006f027224 */ /* 0x008fca00078e02ff */
[----:B------:R1:W-:Y:S04]  /*1fa80*/  STL [R1+0x5b4], R2 ;  /* 0x0005b40201007387 */ /* 0x0003e80000100800 */
[----:B------:R3:W-:Y:S01]  /*1fa90*/  STL [R1+0x5b8], R3 ;  /* 0x0005b80301007387 */ /* 0x0007e20000100800 */
[-C--:B----4-:R-:W-:Y:S02]  /*1faa0*/  IMAD R5, R116, R0.reuse, RZ ;  /* 0x0000000074057224 */ /* 0x090fe400078e02ff */
[-C--:B-1----:R-:W-:Y:S02]  /*1fab0*/  IMAD R2, R114, R0.reuse, RZ ;  /* 0x0000000072027224 */ /* 0x082fe400078e02ff */
[----:B---3--:R-:W-:-:S03]  /*1fac0*/  IMAD R3, R115, R0, RZ ;  /* 0x0000000073037224 */ /* 0x008fc600078e02ff */
[----:B------:R1:W-:Y:S04]  /*1fad0*/  STL [R1+0x5c0], R2 ;  /* 0x0005c00201007387 */ /* 0x0003e80000100800 */
        /* <DEDUP_REMOVED lines=8> */
[----:B------:R1:W-:Y:S01]  /*1fb60*/  STL [R1+0x5d4], R5 ;  /* 0x0005d40501007387 */ /* 0x0003e20000100800 */
[----:B----4-:R-:W-:-:S03]  /*1fb70*/  IMAD R3, R121, R0, RZ ;  /* 0x0000000079037224 */ /* 0x010fc600078e02ff */
        /* <DEDUP_REMOVED lines=9> */
[-C--:B---3--:R-:W-:Y:S02]  /*1fc10*/  IMAD R2, R126, R0.reuse, RZ ;  /* 0x000000007e027224 */ /* 0x088fe400078e02ff */
[----:B----4-:R-:W-:-:S03]  /*1fc20*/  IMAD R3, R128, R0, RZ ;  /* 0x0000000080037224 */ /* 0x010fc600078e02ff */
[----:B------:R1:W-:Y:S04]  /*1fc30*/  STL [R1+0x5f0], R2 ;  /* 0x0005f00201007387 */ /* 0x0003e80000100800 */
        /* <DEDUP_REMOVED lines=16> */
[----:B------:R-:W-:Y:S01]  /*1fd40*/  STL [R1+0x620], R2 ;  /* 0x0006200201007387 */ /* 0x000fe20000100800 */
[----:B----4-:R-:W-:-:S03]  /*1fd50*/  IMAD R3, R137, R0, RZ ;  /* 0x0000000089037224 */ /* 0x010fc600078e02ff */
[----:B------:R-:W-:Y:S01]  /*1fd60*/  STL [R1+0x624], R5 ;  /* 0x0006240501007387 */ /* 0x000fe20000100800 */
[----:B------:R-:W-:-:S03]  /*1fd70*/  IMAD R77, R13, R0, RZ ;  /* 0x000000000d4d7224 */ /* 0x000fc600078e02ff */
[----:B------:R1:W-:Y:S04]  /*1fd80*/  STL [R1+0x630], R3 ;  /* 0x0006300301007387 */ /* 0x0003e80000100800 */
[----:B------:R-:W3:Y:S01]  /*1fd90*/  LDL.LU R13, [R1+0x2dd8] ;  /* 0x002dd800010d7983 */ /* 0x000ee20000300800 */
[C---:B-1----:R-:W-:Y:S02]  /*1fda0*/  VIADD R3, R16.reuse, 0xffffff82 ;  /* 0xffffff8210037836 */ /* 0x042fe40000000000 */
[----:B------:R-:W-:-:S03]  /*1fdb0*/  VIADD R5, R16, 0xffffff81 ;  /* 0xffffff8110057836 */ /* 0x000fc60000000000 */
[----:B------:R-:W-:Y:S01]  /*1fdc0*/  ISETP.GE.U32.AND P3, PT, R3, 0x7fffff03, PT ;  /* 0x7fffff030300780c */ /* 0x000fe20003f66070 */
[-C--:B------:R-:W-:Y:S01]  /*1fdd0*/  IMAD R2, R138, R0.reuse, RZ ;  /* 0x000000008a027224 */ /* 0x080fe200078e02ff */
[----:B------:R-:W1:Y:S01]  /*1fde0*/  LDC R3, c[0x0][0x238] ;  /* 0x00008e00ff037b82 */ /* 0x000e620000000800 */
[-C--:B------:R-:W-:Y:S01]  /*1fdf0*/  IMAD R79, R80, R0.reuse, RZ ;  /* 0x00000000504f7224 */ /* 0x080fe200078e02ff */
[----:B------:R-:W-:Y:S01]  /*1fe00*/  ISETP.GE.U32.AND P5, PT, R5, 0x7fffff02, PT ;  /* 0x7fffff020500780c */ /* 0x000fe20003fa6070 */
[-C--:B------:R-:W-:Y:S02]  /*1fe10*/  IMAD R78, R82, R0.reuse, RZ ;  /* 0x00000000524e7224 */ /* 0x080fe400078e02ff */
[-C--:B------:R-:W-:Y:S02]  /*1fe20*/  IMAD R80, R85, R0.reuse, RZ ;  /* 0x0000000055507224 */ /* 0x080fe400078e02ff */
[-C--:B------:R-:W-:Y:S01]  /*1fe30*/  IMAD R81, R106, R0.reuse, RZ ;  /* 0x000000006a517224 */ /* 0x080fe200078e02ff */
[----:B------:R-:W4:Y:S01]  /*1fe40*/  LDC R5, c[0x0][0x238] ;  /* 0x00008e00ff057b82 */ /* 0x000f220000000800 */
[----:B------:R-:W-:-:S02]  /*1fe50*/  IMAD R82, R90, R0, RZ ;  /* 0x000000005a527224 */ /* 0x000fc400078e02ff */
[-C--:B------:R-:W-:Y:S02]  /*1fe60*/  IMAD R85, R93, R0.reuse, RZ ;  /* 0x000000005d557224 */ /* 0x080fe400078e02ff */
[-C--:B------:R-:W-:Y:S02]  /*1fe70*/  IMAD R106, R109, R0.reuse, RZ ;  /* 0x000000006d6a7224 */ /* 0x080fe400078e02ff */
[-C--:B------:R-:W-:Y:S02]  /*1fe80*/  IMAD R107, R113, R0.reuse, RZ ;  /* 0x00000000716b7224 */ /* 0x080fe400078e02ff */
[----:B------:R-:W-:Y:S01]  /*1fe90*/  IMAD R92, R125, R0, RZ ;  /* 0x000000007d5c7224 */ /* 0x000fe200078e02ff */
[----:B------:R-:W-:Y:S01]  /*1fea0*/  IADD3 R0, R15, -0x1, RZ ;  /* 0xffffffff0f007810 */ /* 0x000fe20007ffe0ff */
[----:B------:R2:W-:Y:S03]  /*1feb0*/  STL [R1+0x638], R2 ;  /* 0x0006380201007387 */ /* 0x0005e60000100800 */
[----:B------:R-:W-:Y:S01]  /*1fec0*/  ISETP.GE.U32.AND P0, PT, R0, 0x7fffff80, PT ;  /* 0x7fffff800000780c */ /* 0x000fe20003f06070 */
[----:B------:R-:W-:-:S02]  /*1fed0*/  VIADD R0, R17, 0xfffffffd ;  /* 0xfffffffd11007836 */ /* 0x000fc40000000000 */
[----:B------:R-:W3:Y:S01]  /*1fee0*/  LDC R17, c[0x0][0x238] ;  /* 0x00008e00ff117b82 */ /* 0x000ee20000000800 */
[----:B--2---:R-:W-:-:S04]  /*1fef0*/  IADD3 R2, R16, -0x2a, RZ ;  /* 0xffffffd610027810 */ /* 0x004fc80007ffe0ff */
[----:B------:R-:W-:Y:S02]  /*1ff00*/  ISETP.GE.U32.AND P6, PT, R2, 0x7fffff57, PT ;  /* 0x7fffff570200780c */ /* 0x000fe40003fc6070 */
[----:B------:R-:W-:Y:S02]  /*1ff10*/  IADD3 R2, R15, -0x2, RZ ;  /* 0xfffffffe0f027810 */ /* 0x000fe40007ffe0ff */
[----:B------:R-:W-:Y:S01]  /*1ff20*/  SEL R18, RZ, 0x4, !P2 ;  /* 0x00000004ff127807 */ /* 0x000fe20005000000 */
[----:B------:R-:W2:Y:S01]  /*1ff30*/  LDC R15, c[0x0][0x230] ;  /* 0x00008c00ff0f7b82 */ /* 0x000ea20000000800 */
[----:B------:R-:W-:Y:S02]  /*1ff40*/  ISETP.GE.AND P2, PT, R252, R16, PT ;  /* 0x00000010fc00720c */ /* 0x000fe40003f46270 */
[----:B------:R-:W-:Y:S02]  /*1ff50*/  ISETP.GE.U32.AND P4, PT, R2, 0x7fffff7f, PT ;  /* 0x7fffff7f0200780c */ /* 0x000fe40003f86070 */
[----:B------:R-:W-:-:S02]  /*1ff60*/  SEL R18, R18, RZ, !P2 ;  /* 0x000000ff12127207 */ /* 0x000fc40005000000 */
[----:B------:R-:W-:Y:S01]  /*1ff70*/  ISETP.GE.U32.AND P2, PT, R0, 0x7fffff7e, PT ;  /* 0x7fffff7e0000780c */ /* 0x000fe20003f46070 */
[----:B-1----:R-:W-:-:S04]  /*1ff80*/  IMAD.WIDE R56, R3, 0x4, R242 ;  /* 0x0000000403387825 */ /* 0x002fc800078e02f2 */
[----:B------:R-:W-:-:S04]  /*1ff90*/  IMAD.WIDE R54, R3, 0x4, R240 ;  /* 0x0000000403367825 */ /* 0x000fc800078e02f0 */
[----:B----4-:R-:W-:Y:S01]  /*1ffa0*/  IMAD.SHL.U32 R5, R5, 0x2, RZ ;  /* 0x0000000205057824 */ /* 0x010fe200078e00ff */
[----:B------:R1:W-:Y:S03]  /*1ffb0*/  STL.64 [R1+0x1470], R56 ;  /* 0x0014703801007387 */ /* 0x0003e60000100a00 */
[C---:B------:R-:W-:Y:S01]  /*1ffc0*/  IMAD.WIDE R46, R5.reuse, 0x4, R242 ;  /* 0x00000004052e7825 */ /* 0x040fe200078e02f2 */
[----:B------:R4:W-:Y:S03]  /*1ffd0*/  STL.64 [R1+0xc80], R54 ;  /* 0x000c803601007387 */ /* 0x0009e60000100a00 */
[----:B------:R-:W-:Y:S01]  /*1ffe0*/  IMAD.WIDE R58, R5, 0x4, R240 ;  /* 0x00000004053a7825 */ /* 0x000fe200078e02f0 */
[----:B------:R4:W-:Y:S03]  /*1fff0*/  STL.64 [R1+0xc88], R46 ;  /* 0x000c882e01007387 */ /* 0x0009e60000100a00 */
[----:B------:R-:W-:Y:S01]  /*20000*/  IMAD.SHL.U32 R5, R20, 0x20, RZ ;  /* 0x0000002014057824 */ /* 0x000fe200078e00ff */
[----:B------:R-:W-:Y:S01]  /*20010*/  STL.64 [R1+0xc90], R58 ;  /* 0x000c903a01007387 */ /* 0x000fe20000100a00 */
[----:B------:R-:W2:Y:S01]  /*20020*/  LDC R20, c[0x0][0x238] ;  /* 0x00008e00ff147b82 */ /* 0x000ea20000000800 */
[----:B---3--:R-:W-:-:S04]  /*20030*/  IMAD.IADD R244, R13, 0x1, R14 ;  /* 0x000000010df47824 */ /* 0x008fc800078e020e */
[C---:B------:R-:W-:Y:S02]  /*20040*/  VIADD R0, R244.reuse, 0x100000 ;  /* 0x00100000f4007836 */ /* 0x040fe40000000000 */
[----:B------:R-:W-:-:S03]  /*20050*/  VIADD R2, R244, 0x100000 ;  /* 0x00100000f4027836 */ /* 0x000fc60000000000 */
[----:B------:R-:W-:Y:S01]  /*20060*/  @!PT LDS RZ, [RZ] ;  /* 0x00000000fffff984 */ /* 0x000fe20000000800 */
[----:B------:R-:W-:Y:S01]  /*20070*/  @!PT LDS RZ, [RZ] ;  /* 0x00000000fffff984 */ /* 0x000fe20000000800 */
[----:B------:R-:W-:Y:S01]  /*20080*/  @!PT LDS RZ, [RZ] ;  /* 0x00000000fffff984 */ /* 0x000fe20000000800 */
[----:B------:R-:W-:Y:S04]  /*20090*/  LDGSTS.E [R0+0x40000], desc[UR60][R242.64], !P0 ;  /* 0x40000000f2007fae */ /* 0x000fe8000c12187c */
[----:B------:R-:W-:Y:S04]  /*200a0*/  LDGSTS.E [R2+0x44000], desc[UR60][R240.64], !P0 ;  /* 0x44000000f0027fae */ /* 0x000fe8000c12187c */
[----:B------:R1:W-:Y:S01]  /*200b0*/  LDGSTS.E [R0+0x40004], desc[UR60][R56.64], !P4 ;  /* 0x4000400038007fae */ /* 0x0003e2000e12187c */
[----:B------:R-:W-:-:S03]  /*200c0*/  IADD3 R3, R244, 0x100000, RZ ;  /* 0x00100000f4037810 */ /* 0x000fc60007ffe0ff */
[----:B------:R4:W-:Y:S01]  /*200d0*/  LDGSTS.E [R2+0x44004], desc[UR60][R54.64], !P4 ;  /* 0x4400400036027fae */ /* 0x0009e2000e12187c */
[----:B------:R-:W-:Y:S01]  /*200e0*/  ISETP.GE.U32.AND P4, PT, R8, 0x7fffff7d, PT ;  /* 0x7fffff7d0800780c */ /* 0x000fe20003f86070 */
[----:B------:R-:W-:Y:S02]  /*200f0*/  IMAD R8, R17, 0x3, RZ ;  /* 0x0000000311087824 */ /* 0x000fe400078e02ff */
[----:B------:R3:W-:Y:S01]  /*20100*/  LDGSTS.E [R3+0x40008], desc[UR60][R46.64], !P2 ;  /* 0x400080002e037fae */ /* 0x0007e2000d12187c */
[----:B------:R-:W2:Y:S01]  /*20110*/  LDC R17, c[0x0][0x238] ;  /* 0x00008e00ff117b82 */ /* 0x000ea20000000800 */
[C---:B-1----:R-:W-:Y:S02]  /*20120*/  IMAD.WIDE R56, R8.reuse, 0x4, R242 ;  /* 0x0000000408387825 */ /* 0x042fe400078e02f2 */
[----:B------:R-:W-:Y:S02]  /*20130*/  LDGSTS.E [R0+0x44008], desc[UR60][R58.64], !P2 ;  /* 0x440080003a007fae */ /* 0x000fe4000d12187c */
[----:B----4-:R-:W-:Y:S01]  /*20140*/  IMAD.WIDE R54, R8, 0x4, R240 ;  /* 0x0000000408367825 */ /* 0x010fe200078e02f0 */
[----:B------:R-:W-:-:S03]  /*20150*/  ISETP.GE.U32.AND P0, PT, R10, 0x7fffff60, PT ;  /* 0x7fffff600a00780c */ /* 0x000fc60003f06070 */
[----:B------:R-:W-:Y:S01]  /*20160*/  LDGSTS.E [R2+0x4000c], desc[UR60][R56.64], !P4 ;  /* 0x4000c00038027fae */ /* 0x000fe2000e12187c */
[----:B---3--:R-:W1:Y:S01]  /*20170*/  LDC R46, c[0x0][0x238] ;  /* 0x00008e00ff2e7b82 */ /* 0x008e620000000800 */
[----:B--2---:R-:W-:Y:S02]  /*20180*/  VIADD R10, R15, 0xffffffdd ;  /* 0xffffffdd0f0a7836 */ /* 0x004fe40000000000 */
[----:B------:R2:W-:Y:S05]  /*20190*/  LDGSTS.E [R3+0x4400c], desc[UR60][R54.64], !P4 ;  /* 0x4400c00036037fae */ /* 0x0005ea000e12187c */
[----:B------:R-:W3:Y:S01]  /*201a0*/  LDC R15, c[0x0][0x230] ;  /* 0x00008c00ff0f7b82 */ /* 0x000ee20000000800 */
[----:B--2---:R-:W-:Y:S01]  /*201b0*/  IADD3 R3, R22, -0x22, RZ ;  /* 0xffffffde16037810 */ /* 0x004fe20007ffe0ff */
[----:B------:R2:W-:Y:S06]  /*201c0*/  STL.64 [R1+0xc98], R56 ;  /* 0x000c983801007387 */ /* 0x0005ec0000100a00 */
[----:B------:R-:W4:Y:S01]  /*201d0*/  LDC R22, c[0x0][0x238] ;  /* 0x00008e00ff167b82 */ /* 0x000f220000000800 */
[----:B------:R-:W-:Y:S01]  /*201e0*/  ISETP.GE.U32.AND P4, PT, R3, 0x7fffff5f, PT ;  /* 0x7fffff5f0300780c */ /* 0x000fe20003f86070 */
[----:B------:R-:W-:Y:S01]  /*201f0*/  IMAD R3, R45, 0x21, RZ ;  /* 0x000000212d037824 */ /* 0x000fe200078e02ff */
[----:B------:R2:W-:Y:S01]  /*20200*/  STL.64 [R1+0xca0], R54 ;  /* 0x000ca03601007387 */ /* 0x0005e20000100a00 */
[----:B------:R-:W-:-:S04]  /*20210*/  ISETP.GE.U32.AND P2, PT, R10, 0x7fffff5e, PT ;  /* 0x7fffff5e0a00780c */ /* 0x000fc80003f46070 */
[----:B------:R-:W4:Y:S01]  /*20220*/  LDC R47, c[0x0][0x230] ;  /* 0x00008c00ff2f7b82 */ /* 0x000f220000000800 */
[----:B--2---:R-:W-:-:S04]  /*20230*/  IMAD.WIDE R56, R5, 0x4, R242 ;  /* 0x0000000405387825 */ /* 0x004fc800078e02f2 */
[----:B------:R-:W-:Y:S01]  /*20240*/  IMAD.WIDE R58, R3, 0x4, R242 ;  /* 0x00000004033a7825 */ /* 0x000fe200078e02f2 */
[----:B------:R2:W-:Y:S02]  /*20250*/  STL.64 [R1+0xca8], R56 ;  /* 0x000ca83801007387 */ /* 0x0005e40000100a00 */
[----:B------:R-:W4:Y:S01]  /*20260*/  LDC R45, c[0x0][0x238] ;  /* 0x00008e00ff2d7b82 */ /* 0x000f220000000800 */
[--C-:B------:R-:W-:Y:S01]  /*20270*/  IMAD.WIDE R54, R5, 0x4, R240.reuse ;  /* 0x0000000405367825 */ /* 0x100fe200078e02f0 */
[----:B------:R2:W-:Y:S03]  /*20280*/  LDGSTS.E [R0+0x48000], desc[UR60][R56.64], !P0 ;  /* 0x4800000038007fae */ /* 0x0005e6000c12187c */
[----:B------:R-:W-:Y:S01]  /*20290*/  VIADD R8, R21, 0xffffffdc ;  /* 0xffffffdc15087836 */ /* 0x000fe20000000000 */
[----:B------:R3:W-:Y:S01]  /*202a0*/  LDGSTS.E [R2+0x4c000], desc[UR60][R54.64], !P0 ;  /* 0x4c00000036027fae */ /* 0x0007e2000c12187c */
[----:B------:R-:W-:Y:S01]  /*202b0*/  VIADD R10, R19, 0xfffffffb ;  /* 0xfffffffb130a7836 */ /* 0x000fe20000000000 */
[----:B------:R-:W4:Y:S01]  /*202c0*/  LDC R21, c[0x0][0x238] ;  /* 0x00008e00ff157b82 */ /* 0x000f220000000800 */
[----:B-1----:R-:W-:Y:S01]  /*202d0*/  IMAD R5, R46, 0x22, RZ ;  /* 0x000000222e057824 */ /* 0x002fe200078e02ff */
[----:B------:R1:W-:Y:S01]  /*202e0*/  LDGSTS.E [R0+0x48004], desc[UR60][R58.64], !P4 ;  /* 0x480040003a007fae */ /* 0x0003e2000e12187c */
[----:B--2---:R-:W-:-:S05]  /*202f0*/  IMAD.WIDE R56, R3, 0x4, R240 ;  /* 0x0000000403387825 */ /* 0x004fca00078e02f0 */
[----:B------:R-:W2:Y:S01]  /*20300*/  LDC R19, c[0x0][0x230] ;  /* 0x00008c00ff137b82 */ /* 0x000ea20000000800 */
[----:B------:R3:W-:Y:S01]  /*20310*/  STL.64 [R1+0xcb0], R54 ;  /* 0x000cb03601007387 */ /* 0x0007e20000100a00 */
[----:B------:R-:W-:-:S03]  /*20320*/  IADD3 R3, R244, 0x100000, RZ ;  /* 0x00100000f4037810 */ /* 0x000fc60007ffe0ff */
[----:B------:R1:W-:Y:S01]  /*20330*/  LDGSTS.E [R2+0x4c004], desc[UR60][R56.64], !P4 ;  /* 0x4c00400038027fae */ /* 0x0003e2000e12187c */
[----:B------:R-:W-:Y:S01]  /*20340*/  ISETP.GE.U32.AND P4, PT, R8, 0x7fffff5d, PT ;  /* 0x7fffff5d0800780c */ /* 0x000fe20003f86070 */
[----:B------:R-:W-:Y:S01]  /*20350*/  IMAD R8, R17, 0x23, RZ ;  /* 0x0000002311087824 */ /* 0x000fe200078e02ff */
[----:B------:R-:W-:Y:S01]  /*20360*/  ISETP.GE.U32.AND P0, PT, R10, 0x7fffff7c, PT ;  /* 0x7fffff7c0a00780c */ /* 0x000fe20003f06070 */
[----:B------:R1:W-:Y:S01]  /*20370*/  STL.64 [R1+0xcb8], R58 ;  /* 0x000cb83a01007387 */ /* 0x0003e20000100a00 */
[----:B---3--:R-:W-:-:S03]  /*20380*/  IMAD.WIDE R54, R5, 0x4, R242 ;  /* 0x0000000405367825 */ /* 0x008fc600078e02f2 */
[----:B------:R3:W-:Y:S01]  /*20390*/  STL.64 [R1+0xcc0], R56 ;  /* 0x000cc03801007387 */ /* 0x0007e20000100a00 */
[----:B------:R-:W2:Y:S01]  /*203a0*/  LDC R17, c[0x0][0x230] ;  /* 0x00008c00ff117b82 */ /* 0x000ea20000000800 */
[----:B------:R-:W-:Y:S02]  /*203b0*/  VIADD R10, R15, 0xffffffbf ;  /* 0xffffffbf0f0a7836 */ /* 0x000fe40000000000 */
[----:B------:R4:W-:Y:S01]  /*203c0*/  STL.64 [R1+0xcc8], R54 ;  /* 0x000cc83601007387 */ /* 0x0009e20000100a00 */
[----:B-1----:R-:W-:-:S03]  /*203d0*/  IMAD.WIDE R58, R5, 0x4, R240 ;  /* 0x00000004053a7825 */ /* 0x002fc600078e02f0 */
[----:B------:R1:W-:Y:S01]  /*203e0*/  LDGSTS.E [R3+0x48008], desc[UR60][R54.64], !P2 ;  /* 0x4800800036037fae */ /* 0x0003e2000d12187c */
[----:B------:R-:W2:Y:S01]  /*203f0*/  LDC R15, c[0x0][0x230] ;  /* 0x00008c00ff0f7b82 */ /* 0x000ea20000000800 */
[----:B---3--:R-:W-:Y:S02]  /*20400*/  IMAD.WIDE R56, R8, 0x4, R242 ;  /* 0x0000000408387825 */ /* 0x008fe400078e02f2 */
[----:B------:R-:W-:Y:S01]  /*20410*/  LDGSTS.E [R0+0x4c008], desc[UR60][R58.64], !P2 ;  /* 0x4c0080003a007fae */ /* 0x000fe2000d12187c */
[----:B------:R-:W-:-:S03]  /*20420*/  ISETP.GE.U32.AND P2, PT, R10, 0x7fffff40, PT ;  /* 0x7fffff400a00780c */ /* 0x000fc60003f46070 */
[----:B------:R-:W-:Y:S01]  /*20430*/  LDGSTS.E [R2+0x4800c], desc[UR60][R56.64], !P4 ;  /* 0x4800c00038027fae */ /* 0x000fe2000e12187c */
[----:B----4-:R-:W-:Y:S01]  /*20440*/  IADD3 R5, R47, -0x42, RZ ;  /* 0xffffffbe2f057810 */ /* 0x010fe20007ffe0ff */
[----:B------:R-:W3:Y:S01]  /*20450*/  LDC R10, c[0x0][0x238] ;  /* 0x00008e00ff0a7b82 */ /* 0x000ee20000000800 */
[----:B-1----:R-:W-:Y:S01]  /*20460*/  IMAD.WIDE R54, R8, 0x4, R240 ;  /* 0x0000000408367825 */ /* 0x002fe200078e02f0 */
[----:B------:R-:W-:Y:S04]  /*20470*/  STL.64 [R1+0xcd0], R58 ;  /* 0x000cd03a01007387 */ /* 0x000fe80000100a00 */
[----:B------:R1:W-:Y:S02]  /*20480*/  LDGSTS.E [R3+0x4c00c], desc[UR60][R54.64], !P4 ;  /* 0x4c00c00036037fae */ /* 0x0003e4000e12187c */
[----:B------:R-:W4:Y:S02]  /*20490*/  LDC R8, c[0x0][0x230] ;  /* 0x00008c00ff087b82 */ /* 0x000f240000000800 */
[----:B------:R1:W-:Y:S04]  /*204a0*/  STL.64 [R1+0xcd8], R56 ;  /* 0x000cd83801007387 */ /* 0x0003e80000100a00 */
[----:B------:R2:W-:Y:S01]  /*204b0*/  STL.64 [R1+0xce0], R54 ;  /* 0x000ce03601007387 */ /* 0x0005e20000100a00 */
[----:B-1----:R-:W-:Y:S01]  /*204c0*/  IMAD.SHL.U32 R3, R22, 0x40, RZ ;  /* 0x0000004016037824 */ /* 0x002fe200078e00ff */
[----:B------:R-:W-:Y:S01]  /*204d0*/  ISETP.GE.U32.AND P4, PT, R5, 0x7fffff3f, PT ;  /* 0x7fffff3f0500780c */ /* 0x000fe20003f86070 */
[----:B------:R-:W1:Y:S02]  /*204e0*/  LDC R22, c[0x0][0x230] ;  /* 0x00008c00ff167b82 */ /* 0x000e640000000800 */
[----:B------:R-:W-:-:S04]  /*204f0*/  IMAD.WIDE R56, R3, 0x4, R242 ;  /* 0x0000000403387825 */ /* 0x000fc800078e02f2 */
[----:B--2---:R-:W-:Y:S01]  /*20500*/  IMAD.WIDE R54, R3, 0x4, R240 ;  /* 0x0000000403367825 */ /* 0x004fe200078e02f0 */
[----:B------:R2:W-:Y:S03]  /*20510*/  LDGSTS.E [R0+0x50000], desc[UR60][R56.64], !P2 ;  /* 0x5000000038007fae */ /* 0x0005e6000d12187c */
[----:B------:R-:W-:Y:S01]  /*20520*/  VIADD R3, R19, 0xffffffbd ;  /* 0xffffffbd13037836 */ /* 0x000fe20000000000 */
[----:B------:R2:W-:Y:S01]  /*20530*/  LDGSTS.E [R2+0x54000], desc[UR60][R54.64], !P2 ;  /* 0x5400000036027fae */ /* 0x0005e2000d12187c */
[----:B------:R-:W1:Y:S03]  /*20540*/  LDC R19, c[0x0][0x238] ;  /* 0x00008e00ff137b82 */ /* 0x000e660000000800 */
[----:B------:R-:W-:Y:S01]  /*20550*/  ISETP.GE.U32.AND P2, PT, R3, 0x7fffff3e, PT ;  /* 0x7fffff3e0300780c */ /* 0x000fe20003f46070 */
[----:B------:R-:W-:Y:S01]  /*20560*/  IMAD R3, R20, 0x41, RZ ;  /* 0x0000004114037824 */ /* 0x000fe200078e02ff */
[----:B------:R2:W-:Y:S01]  /*20570*/  STL.64 [R1+0xce8], R56 ;  /* 0x000ce83801007387 */ /* 0x0005e20000100a00 */
[----:B------:R-:W-:-:S02]  /*20580*/  IMAD R5, R21, 0x42, RZ ;  /* 0x0000004215057824 */ /* 0x000fc400078e02ff */
[----:B------:R-:W1:Y:S01]  /*20590*/  LDC R21, c[0x0][0x230] ;  /* 0x00008c00ff157b82 */ /* 0x000e620000000800 */
[----:B------:R3:W-:Y:S01]  /*205a0*/  STL.64 [R1+0xcf0], R54 ;  /* 0x000cf03601007387 */ /* 0x0007e20000100a00 */
[----:B----4-:R-:W-:-:S06]  /*205b0*/  VIADD R8, R8, 0xffffffbc ;  /* 0xffffffbc08087836 */ /* 0x010fcc0000000000 */
[----:B------:R-:W4:Y:S01]  /*205c0*/  LDC R20, c[0x0][0x238] ;  /* 0x00008e00ff147b82 */ /* 0x000f220000000800 */
[----:B--2---:R-:W-:-:S04]  /*205d0*/  IMAD.WIDE R56, R3, 0x4, R242 ;  /* 0x0000000403387825 */ /* 0x004fc800078e02f2 */
[----:B---3--:R-:W-:Y:S01]  /*205e0*/  IMAD.WIDE R54, R3, 0x4, R240 ;  /* 0x0000000403367825 */ /* 0x008fe200078e02f0 */
[----:B------:R-:W-:Y:S01]  /*205f0*/  STL.64 [R1+0xcf8], R56 ;  /* 0x000cf83801007387 */ /* 0x000fe20000100a00 */
[----:B------:R-:W-:Y:S02]  /*20600*/  IADD3 R3, R244, 0x100000, RZ ;  /* 0x00100000f4037810 */ /* 0x000fe40007ffe0ff */
[----:B------:R-:W-:Y:S01]  /*20610*/  IMAD.WIDE R46, R5, 0x4, R242 ;  /* 0x00000004052e7825 */ /* 0x000fe200078e02f2 */
[----:B------:R-:W-:Y:S04]  /*20620*/  LDGSTS.E [R0+0x50004], desc[UR60][R56.64], !P4 ;  /* 0x5000400038007fae */ /* 0x000fe8000e12187c */
[----:B------:R2:W-:Y:S04]  /*20630*/  STL.64 [R1+0xd00], R54 ;  /* 0x000d003601007387 */ /* 0x0005e80000100a00 */
[----:B------:R2:W-:Y:S01]  /*20640*/  LDGSTS.E [R2+0x54004], desc[UR60][R54.64], !P4 ;  /* 0x5400400036027fae */ /* 0x0005e2000e12187c */
[----:B------:R-:W-:Y:S01]  /*20650*/  ISETP.GE.U32.AND P4, PT, R8, 0x7fffff3d, PT ;  /* 0x7fffff3d0800780c */ /* 0x000fe20003f86070 */
[----:B------:R-:W-:-:S02]  /*20660*/  VIADD R8, R15, 0xffffff9f ;  /* 0xffffff9f0f087836 */ /* 0x000fc40000000000 */
[----:B------:R3:W-:Y:S01]  /*20670*/  LDGSTS.E [R3+0x50008], desc[UR60][R46.64], !P2 ;  /* 0x500080002e037fae */ /* 0x0007e2000d12187c */
[----:B------:R-:W4:Y:S01]  /*20680*/  LDC R15, c[0x0][0x238] ;  /* 0x00008e00ff0f7b82 */ /* 0x000f220000000800 */
[----:B--2---:R-:W-:Y:S02]  /*20690*/  IMAD.WIDE R54, R5, 0x4, R240 ;  /* 0x0000000405367825 */ /* 0x004fe400078e02f0 */
[----:B------:R2:W-:Y:S02]  /*206a0*/  STL.64 [R1+0xd08], R46 ;  /* 0x000d082e01007387 */ /* 0x0005e40000100a00 */
[----:B---3--:R-:W-:Y:S02]  /*206b0*/  IMAD R3, R10, 0x43, RZ ;  /* 0x000000430a037824 */ /* 0x008fe400078e02ff */
[----:B------:R3:W-:Y:S01]  /*206c0*/  LDGSTS.E [R0+0x54008], desc[UR60][R54.64], !P2 ;  /* 0x5400800036007fae */ /* 0x0007e2000d12187c */
[----:B------:R-:W-:Y:S01]  /*206d0*/  ISETP.GE.U32.AND P2, PT, R8, 0x7fffff20, PT ;  /* 0x7fffff200800780c */ /* 0x000fe20003f46070 */
[----:B-1----:R-:W-:-:S02]  /*206e0*/  IMAD R5, R19, 0x60, RZ ;  /* 0x0000006013057824 */ /* 0x002fc400078e02ff */
[C---:B------:R-:W-:Y:S01]  /*206f0*/  IMAD.WIDE R56, R3.reuse, 0x4, R240 ;  /* 0x0000000403387825 */ /* 0x040fe200078e02f0 */
[----:B------:R3:W-:Y:S01]  /*20700*/  STL.64 [R1+0xd68], R54 ;  /* 0x000d683601007387 */ /* 0x0007e20000100a00 */
[----:B------:R-:W1:Y:S02]  /*20710*/  LDC R19, c[0x0][0x230] ;  /* 0x00008c00ff137b82 */ /* 0x000e640000000800 */
[----:B--2---:R-:W-:Y:S01]  /*20720*/  IMAD.WIDE R46, R3, 0x4, R242 ;  /* 0x00000004032e7825 */ /* 0x004fe200078e02f2 */
[----:B------:R-:W-:-:S04]  /*20730*/  IADD3 R3, R244, 0x100000, RZ ;  /* 0x00100000f4037810 */ /* 0x000fc80007ffe0ff */
[----:B------:R2:W-:Y:S04]  /*20740*/  STL.64 [R1+0xd70], R46 ;  /* 0x000d702e01007387 */ /* 0x0005e80000100a00 */
[----:B------:R2:W-:Y:S01]  /*20750*/  LDGSTS.E [R2+0x5000c], desc[UR60][R46.64], !P4 ;  /* 0x5000c0002e027fae */ /* 0x0005e2000e12187c */
[----:B---3--:R-:W-:-:S03]  /*20760*/  IMAD.WIDE R54, R5, 0x4, R242 ;  /* 0x0000000405367825 */ /* 0x008fc600078e02f2 */
[----:B------:R3:W-:Y:S01]  /*20770*/  LDGSTS.E [R0+0x5400c], desc[UR60][R56.64], !P4 ;  /* 0x5400c00038007fae */ /* 0x0007e2000e12187c */
[----:B------:R-:W-:Y:S02]  /*20780*/  VIADD R8, R17, 0xffffff9d ;  /* 0xffffff9d11087836 */ /* 0x000fe40000000000 */
[----:B------:R-:W1:Y:S01]  /*20790*/  LDC R17, c[0x0][0x230] ;  /* 0x00008c00ff117b82 */ /* 0x000e620000000800 */
[----:B------:R4:W-:Y:S01]  /*207a0*/  LDGSTS.E [R2+0x58000], desc[UR60][R54.64], !P2 ;  /* 0x5800000036027fae */ /* 0x0009e2000d12187c */
[----:B--2---:R-:W-:-:S04]  /*207b0*/  IMAD.WIDE R46, R5, 0x4, R240 ;  /* 0x00000004052e7825 */ /* 0x004fc800078e02f0 */
[----:B---3--:R-:W-:Y:S01]  /*207c0*/  VIADD R0, R21, 0xffffff9e ;  /* 0xffffff9e15007836 */ /* 0x008fe20000000000 */
[----:B------:R2:W-:Y:S01]  /*207d0*/  LDGSTS.E [R3+0x5c000], desc[UR60][R46.64], !P2 ;  /* 0x5c0000002e037fae */ /* 0x0005e2000d12187c */
[----:B----4-:R-:W-:Y:S01]  /*207e0*/  IMAD R5, R20, 0x61, RZ ;  /* 0x0000006114057824 */ /* 0x010fe200078e02ff */
[----:B------:R-:W-:Y:S01]  /*207f0*/  ISETP.GE.U32.AND P4, PT, R8, 0x7fffff1e, PT ;  /* 0x7fffff1e0800780c */ /* 0x000fe20003f86070 */
[----:B------:R-:W3:Y:S01]  /*20800*/  LDC R21, c[0x0][0x238] ;  /* 0x00008e00ff157b82 */ /* 0x000ee20000000800 */
[----:B------:R-:W-:Y:S01]  /*20810*/  ISETP.GE.U32.AND P2, PT, R0, 0x7fffff1f, PT ;  /* 0x7fffff1f0000780c */ /* 0x000fe20003f46070 */
[----:B------:R4:W-:Y:S01]  /*20820*/  STL.64 [R1+0xd78], R56 ;  /* 0x000d783801007387 */ /* 0x0009e20000100a00 */
[----:B------:R-:W-:Y:S01]  /*20830*/  IADD3 R0, R244, 0x100000, RZ ;  /* 0x00100000f4007810 */ /* 0x000fe20007ffe0ff */
[----:B------:R-:W-:-:S04]  /*20840*/  IMAD.WIDE R58, R5, 0x4, R242 ;  /* 0x00000004053a7825 */ /* 0x000fc800078e02f2 */
[----:B------:R-:W-:Y:S01]  /*20850*/  VIADD R10, R22, 0xffffff9c ;  /* 0xffffff9c160a7836 */ /* 0x000fe20000000000 */
[----:B------:R-:W3:Y:S01]  /*20860*/  LDC R20, c[0x0][0x230] ;  /* 0x00008c00ff147b82 */ /* 0x000ee20000000800 */
[----:B------:R-:W-:Y:S01]  /*20870*/  IMAD R8, R15, 0x62, RZ ;  /* 0x000000620f087824 */ /* 0x000fe200078e02ff */
[----:B------:R2:W-:Y:S01]  /*20880*/  STL.64 [R1+0xd80], R54 ;  /* 0x000d803601007387 */ /* 0x0005e20000100a00 */
[----:B----4-:R-:W-:-:S03]  /*20890*/  IMAD.WIDE R56, R5, 0x4, R240 ;  /* 0x0000000405387825 */ /* 0x010fc600078e02f0 */
[----:B------:R-:W-:Y:S02]  /*208a0*/  LDGSTS.E [R0+0x58004], desc[UR60][R58.64], !P2 ;  /* 0x580040003a007fae */ /* 0x000fe4000d12187c */
[----:B------:R-:W4:Y:S01]  /*208b0*/  LDC R22, c[0x0][0x238] ;  /* 0x00008e00ff167b82 */ /* 0x000f220000000800 */
[----:B------:R-:W-:Y:S01]  /*208c0*/  VIADD R5, R244, 0x100000 ;  /* 0x00100000f4057836 */ /* 0x000fe20000000000 */
[----:B------:R1:W-:Y:S01]  /*208d0*/  STL.64 [R1+0xd88], R46 ;  /* 0x000d882e01007387 */ /* 0x0003e20000100a00 */
[----:B--2---:R-:W-:-:S03]  /*208e0*/  IMAD.WIDE R54, R8, 0x4, R242 ;  /* 0x0000000408367825 */ /* 0x004fc600078e02f2 */
[----:B------:R-:W-:Y:S01]  /*208f0*/  LDGSTS.E [R2+0x5c004], desc[UR60][R56.64], !P2 ;  /* 0x5c00400038027fae */ /* 0x000fe2000d12187c */
[----:B------:R-:W-:-:S03]  /*20900*/  ISETP.GE.U32.AND P2, PT, R10, 0x7fffff1d, PT ;  /* 0x7fffff1d0a00780c */ /* 0x000fc60003f46070 */
[----:B------:R2:W-:Y:S01]  /*20910*/  STL.64 [R1+0xd90], R58 ;  /* 0x000d903a01007387 */ /* 0x0005e20000100a00 */
[----:B-1----:R-:W-:-:S03]  /*20920*/  IMAD.WIDE R46, R8, 0x4, R240 ;  /* 0x00000004082e7825 */ /* 0x002fc600078e02f0 */
[----:B------:R1:W-:Y:S04]  /*20930*/  STL.64 [R1+0xd98], R56 ;  /* 0x000d983801007387 */ /* 0x0003e80000100a00 */
[----:B------:R2:W-:Y:S04]  /*20940*/  LDGSTS.E [R3+0x58008], desc[UR60][R54.64], !P4 ;  /* 0x5800800036037fae */ /* 0x0005e8000e12187c */
[----:B------:R-:W-:Y:S01]  /*20950*/  STL.64 [R1+0xda0], R54 ;  /* 0x000da03601007387 */ /* 0x000fe20000100a00 */
[----:B------:R-:W-:-:S03]  /*20960*/  LOP3.LUT R15, R14, 0x10, RZ, 0x3c, !PT ;  /* 0x000000100e0f7812 */ /* 0x000fc600078e3cff */
[----:B------:R3:W-:Y:S01]  /*20970*/  STL.64 [R1+0xda8], R46 ;  /* 0x000da82e01007387 */ /* 0x0007e20000100a00 */
[----:B--2---:R-:W-:-:S03]  /*20980*/  IMAD R3, R45, 0x63, RZ ;  /* 0x000000632d037824 */ /* 0x004fc600078e02ff */
[----:B------:R3:W-:Y:S01]  /*20990*/  LDGSTS.E [R5+0x5c008], desc[UR60][R46.64], !P4 ;  /* 0x5c0080002e057fae */ /* 0x0007e2000e12187c */
[----:B------:R-:W-:Y:S01]  /*209a0*/  VIADD R10, R17, 0xffffffb8 ;  /* 0xffffffb8110a7836 */ /* 0x000fe20000000000 */
[----:B------:R-:W-:Y:S01]  /*209b0*/  IADD3 R8, R19, -0x6, RZ ;  /* 0xfffffffa13087810 */ /* 0x000fe20007ffe0ff */
[C---:B------:R-:W-:Y:S01]  /*209c0*/  IMAD.WIDE R58, R3.reuse, 0x4, R242 ;  /* 0x00000004033a7825 */ /* 0x040fe200078e02f2 */
[----:B------:R-:W2:Y:S03]  /*209d0*/  LDC R17, c[0x0][0x230] ;  /* 0x00008c00ff117b82 */ /* 0x000ea60000000800 */
[----:B-1----:R-:W-:Y:S01]  /*209e0*/  IMAD.WIDE R56, R3, 0x4, R240 ;  /* 0x0000000403387825 */ /* 0x002fe200078e02f0 */
[----:B------:R1:W-:Y:S04]  /*209f0*/  LDGSTS.E [R0+0x5800c], desc[UR60][R58.64], !P2 ;  /* 0x5800c0003a007fae */ /* 0x0003e8000d12187c */
[----:B---3--:R-:W3:Y:S01]  /*20a00*/  LDC R46, c[0x0][0x238] ;  /* 0x00008e00ff2e7b82 */ /* 0x008ee20000000800 */
[----:B------:R-:W-:Y:S01]  /*20a10*/  IMAD.IADD R15, R13, 0x1, R15 ;  /* 0x000000010d0f7824 */ /* 0x000fe200078e020f */
[----:B------:R1:W-:Y:S01]  /*20a20*/  LDGSTS.E [R2+0x5c00c], desc[UR60][R56.64], !P2 ;  /* 0x5c00c00038027fae */ /* 0x0003e2000d12187c */
[----:B------:R-:W-:-:S05]  /*20a30*/  IMAD.SHL.U32 R5, R21, 0x4, RZ ;  /* 0x0000000415057824 */ /* 0x000fca00078e00ff */
[----:B------:R-:W2:Y:S01]  /*20a40*/  LDC R47, c[0x0][0x230] ;  /* 0x00008c00ff2f7b82 */ /* 0x000ea20000000800 */
[----:B------:R-:W-:Y:S01]  /*20a50*/  ISETP.GE.U32.AND P2, PT, R8, 0x7fffff7b, PT ;  /* 0x7fffff7b0800780c */ /* 0x000fe20003f46070 */
[----:B------:R-:W-:Y:S01]  /*20a60*/  STL [R1+0x2d14], R244 ;  /* 0x002d14f401007387 */ /* 0x000fe20000100800 */
[----:B------:R-:W-:Y:S01]  /*20a70*/  IADD3 R3, R15, 0x100000, RZ ;  /* 0x001000000f037810 */ /* 0x000fe20007ffe0ff */
[----:B------:R-:W-:Y:S01]  /*20a80*/  IMAD.WIDE R54, R5, 0x4, R242 ;  /* 0x0000000405367825 */ /* 0x000fe200078e02f2 */
[----:B------:R-:W-:Y:S01]  /*20a90*/  ISETP.GE.U32.AND P4, PT, R10, 0x7fffff39, PT ;  /* 0x7fffff390a00780c */ /* 0x000fe20003f86070 */
[----:B------:R1:W-:Y:S02]  /*20aa0*/  STL.64 [R1+0xdb0], R58 ;  /* 0x000db03a01007387 */ /* 0x0003e40000100a00 */
[----:B------:R-:W3:Y:S01]  /*20ab0*/  LDC R19, c[0x0][0x238] ;  /* 0x00008e00ff137b82 */ /* 0x000ee20000000800 */
[----:B----4-:R-:W-:Y:S02]  /*20ac0*/  IMAD R8, R22, 0x5, RZ ;  /* 0x0000000516087824 */ /* 0x010fe400078e02ff */
[C---:B-1----:R-:W-:Y:S01]  /*20ad0*/  VIADD R0, R15.reuse, 0x100000 ;  /* 0x001000000f007836 */ /* 0x042fe20000000000 */
[----:B------:R1:W-:Y:S01]  /*20ae0*/  STL.64 [R1+0xdb8], R56 ;  /* 0x000db83801007387 */ /* 0x0003e20000100a00 */
[----:B------:R-:W-:Y:S01]  /*20af0*/  VIADD R10, R20, 0xfffffff9 ;  /* 0xfffffff9140a7836 */ /* 0x000fe20000000000 */
[----:B------:R-:W-:-:S02]  /*20b00*/  IADD3 R2, R15, 0x100000, RZ ;  /* 0x001000000f027810 */ /* 0x000fc40007ffe0ff */
[----:B------:R4:W-:Y:S01]  /*20b10*/  LDGSTS.E [R3+0x40000], desc[UR60][R54.64], !P0 ;  /* 0x4000000036037fae */ /* 0x0009e2000c12187c */
[----:B------:R-:W3:Y:S01]  /*20b20*/  LDC R21, c[0x0][0x238] ;  /* 0x00008e00ff157b82 */ /* 0x000ee20000000800 */
[----:B------:R-:W-:Y:S02]  /*20b30*/  IMAD.WIDE R58, R5, 0x4, R240 ;  /* 0x00000004053a7825 */ /* 0x000fe400078e02f0 */
[----:B------:R4:W-:Y:S02]  /*20b40*/  STL.64 [R1+0xdc0], R54 ;  /* 0x000dc03601007387 */ /* 0x0009e40000100a00 */
[----:B-1----:R-:W-:Y:S02]  /*20b50*/  IMAD.WIDE R56, R8, 0x4, R242 ;  /* 0x0000000408387825 */ /* 0x002fe400078e02f2 */
[----:B------:R-:W-:Y:S01]  /*20b60*/  LDGSTS.E [R0+0x44000], desc[UR60][R58.64], !P0 ;  /* 0x440000003a007fae */ /* 0x000fe2000c12187c */
[----:B------:R-:W-:Y:S01]  /*20b70*/  ISETP.GE.U32.AND P0, PT, R10, 0x7fffff7a, PT ;  /* 0x7fffff7a0a00780c */ /* 0x000fe20003f06070 */
[----:B------:R-:W1:Y:S02]  /*20b80*/  LDC R20, c[0x0][0x238] ;  /* 0x00008e00ff147b82 */ /* 0x000e640000000800 */
[----:B------:R-:W-:Y:S01]  /*20b90*/  LDGSTS.E [R2+0x40004], desc[UR60][R56.64], !P2 ;  /* 0x4000400038027fae */ /* 0x000fe2000d12187c */
[----:B----4-:R-:W-:-:S05]  /*20ba0*/  IMAD.WIDE R54, R8, 0x4, R240 ;  /* 0x0000000408367825 */ /* 0x010fca00078e02f0 */
[----:B------:R-:W4:Y:S01]  /*20bb0*/  LDC R8, c[0x0][0x230] ;  /* 0x00008c00ff087b82 */ /* 0x000f220000000800 */
[----:B------:R3:W-:Y:S01]  /*20bc0*/  LDGSTS.E [R3+0x44004], desc[UR60][R54.64], !P2 ;  /* 0x4400400036037fae */ /* 0x0007e2000d12187c */
[----:B--2---:R-:W-:-:S03]  /*20bd0*/  VIADD R5, R47, 0xfffffff8 ;  /* 0xfffffff82f057836 */ /* 0x004fc60000000000 */
[----:B------:R-:W-:Y:S03]  /*20be0*/  STL.64 [R1+0xdc8], R58 ;  /* 0x000dc83a01007387 */ /* 0x000fe60000100a00 */
[----:B------:R-:W2:Y:S01]  /*20bf0*/  LDC R10, c[0x0][0x230] ;  /* 0x00008c00ff0a7b82 */ /* 0x000ea20000000800 */
[----:B------:R1:W-:Y:S01]  /*20c00*/  STL.64 [R1+0xdd0], R56 ;  /* 0x000dd03801007387 */ /* 0x0003e20000100a00 */
[----:B---3--:R-:W-:-:S03]  /*20c10*/  IMAD R3, R46, 0x6, RZ ;  /* 0x000000062e037824 */ /* 0x008fc600078e02ff */
[----:B------:R3:W-:Y:S01]  /*20c20*/  STL.64 [R1+0xdd8], R54 ;  /* 0x000dd83601007387 */ /* 0x0007e20000100a00 */
[----:B------:R-:W-:Y:S02]  /*20c30*/  ISETP.GE.U32.AND P2, PT, R5, 0x7fffff79, PT ;  /* 0x7fffff790500780c */ /* 0x000fe40003f46070 */
[----:B------:R-:W2:Y:S01]  /*20c40*/  LDC R22, c[0x0][0x230] ;  /* 0x00008c00ff167b82 */ /* 0x000ea20000000800 */
[----:B-1----:R-:W-:-:S07]  /*20c50*/  IMAD.WIDE R56, R3, 0x4, R242 ;  /* 0x0000000403387825 */ /* 0x002fce00078e02f2 */
[----:B------:R-:W1:Y:S01]  /*20c60*/  LDC R45, c[0x0][0x238] ;  /* 0x00008e00ff2d7b82 */ /* 0x000e620000000800 */
[----:B---3--:R-:W-:Y:S01]  /*20c70*/  IMAD.WIDE R54, R3, 0x4, R240 ;  /* 0x0000000403367825 */ /* 0x008fe200078e02f0 */
[----:B------:R3:W-:Y:S03]  /*20c80*/  LDGSTS.E [R0+0x40008], desc[UR60][R56.64], !P0 ;  /* 0x4000800038007fae */ /* 0x0007e6000c12187c */
[----:B------:R-:W-:Y:S01]  /*20c90*/  VIADD R3, R17, 0xffffffdb ;  /* 0xffffffdb11037836 */ /* 0x000fe20000000000 */
[----:B------:R3:W-:Y:S02]  /*20ca0*/  LDGSTS.E [R2+0x44008], desc[UR60][R54.64], !P0 ;  /* 0x4400800036027fae */ /* 0x0007e4000c12187c */
[----:B------:R-:W1:Y:S02]  /*20cb0*/  LDC R17, c[0x0][0x238] ;  /* 0x00008e00ff117b82 */ /* 0x000e640000000800 */
[----:B------:R-:W-:Y:S01]  /*20cc0*/  ISETP.GE.U32.AND P0, PT, R3, 0x7fffff5c, PT ;  /* 0x7fffff5c0300780c */ /* 0x000fe20003f06070 */
[----:B------:R-:W-:Y:S01]  /*20cd0*/  IMAD R3, R19, 0x7, RZ ;  /* 0x0000000713037824 */ /* 0x000fe200078e02ff */
[----:B------:R3:W-:Y:S01]  /*20ce0*/  STL.64 [R1+0xde0], R56 ;  /* 0x000de03801007387 */ /* 0x0007e20000100a00 */
[----:B------:R-:W-:Y:S01]  /*20cf0*/  IMAD R5, R21, 0x24, RZ ;  /* 0x0000002415057824 */ /* 0x000fe200078e02ff */
[----:B----4-:R-:W-:-:S02]  /*20d00*/  IADD3 R8, R8, -0x26, RZ ;  /* 0xffffffda08087810 */ /* 0x010fc40007ffe0ff */
[----:B------:R-:W4:Y:S01]  /*20d10*/  LDC R21, c[0x0][0x230] ;  /* 0x00008c00ff157b82 */ /* 0x000f220000000800 */
[----:B------:R3:W-:Y:S01]  /*20d20*/  STL.64 [R1+0xde8], R54 ;  /* 0x000de83601007387 */ /* 0x0007e20000100a00 */
[----:B--2---:R-:W-:-:S06]  /*20d30*/  VIADD R10, R10, 0xffffffd9 ;  /* 0xffffffd90a0a7836 */ /* 0x004fcc0000000000 */
[----:B------:R-:W2:Y:S01]  /*20d40*/  LDC R19, c[0x0][0x238] ;  /* 0x00008e00ff137b82 */ /* 0x000ea20000000800 */
[----:B---3--:R-:W-:-:S04]  /*20d50*/  IMAD.WIDE R56, R3, 0x4, R242 ;  /* 0x0000000403387825 */ /* 0x008fc800078e02f2 */
[----:B------:R-:W-:Y:S01]  /*20d60*/  IMAD.WIDE R54, R3, 0x4, R240 ;  /* 0x0000000403367825 */ /* 0x000fe200078e02f0 */
[----:B------:R3:W-:Y:S04]  /*20d70*/  LDGSTS.E [R0+0x4000c], desc[UR60][R56.64], !P2 ;  /* 0x4000c00038007fae */ /* 0x0007e8000d12187c */
[----:B------:R1:W-:Y:S01]  /*20d80*/  LDGSTS.E [R2+0x4400c], desc[UR60][R54.64], !P2 ;  /* 0x4400c00036027fae */ /* 0x0003e2000d12187c */
[----:B------:R-:W-:Y:S01]  /*20d90*/  ISETP.GE.U32.AND P2, PT, R8, 0x7fffff5b, PT ;  /* 0x7fffff5b0800780c */ /* 0x000fe20003f46070 */
[----:B------:R-:W-:Y:S02]  /*20da0*/  VIADD R3, R15, 0x100000 ;  /* 0x001000000f037836 */ /* 0x000fe40000000000 */
[C---:B------:R-:W-:Y:S01]  /*20db0*/  IMAD.WIDE R46, R5.reuse, 0x4, R242 ;  /* 0x00000004052e7825 */ /* 0x040fe200078e02f2 */
[----:B------:R3:W-:Y:S03]  /*20dc0*/  STL.64 [R1+0xdf0], R56 ;  /* 0x000df03801007387 */ /* 0x0007e60000100a00 */
[----:B------:R-:W-:Y:S01]  /*20dd0*/  IMAD R8, R20, 0x25, RZ ;  /* 0x0000002514087824 */ /* 0x000fe200078e02ff */
[----:B------:R1:W-:Y:S01]  /*20de0*/  STL.64 [R1+0xdf8], R54 ;  /* 0x000df83601007387 */ /* 0x0003e20000100a00 */
[----:B------:R-:W2:Y:S03]  /*20df0*/  LDC R20, c[0x0][0x230] ;  /* 0x00008c00ff147b82 */ /* 0x000ea60000000800 */
[----:B------:R4:W-:Y:S01]  /*20e00*/  STL.64 [R1+0xe00], R46 ;  /* 0x000e002e01007387 */ /* 0x0009e20000100a00 */
[----:B---3--:R-:W-:-:S03]  /*20e10*/  IMAD.WIDE R56, R5, 0x4, R240 ;  /* 0x0000000405387825 */ /* 0x008fc600078e02f0 */
[----:B------:R4:W-:Y:S01]  /*20e20*/  LDGSTS.E [R3+0x48000], desc[UR60][R46.64], !P0 ;  /* 0x480000002e037fae */ /* 0x0009e2000c12187c */
[----:B-1----:R-:W-:-:S03]  /*20e30*/  IMAD.WIDE R54, R8, 0x4, R242 ;  /* 0x0000000408367825 */ /* 0x002fc600078e02f2 */
[----:B------:R-:W-:Y:S01]  /*20e40*/  LDGSTS.E [R0+0x4c000], desc[UR60][R56.64], !P0 ;  /* 0x4c00000038007fae */ /* 0x000fe2000c12187c */
[----:B------:R-:W-:Y:S02]  /*20e50*/  ISETP.GE.U32.AND P0, PT, R10, 0x7fffff5a, PT ;  /* 0x7fffff5a0a00780c */ /* 0x000fe40003f06070 */
[----:B------:R-:W-:Y:S01]  /*20e60*/  IADD3 R5, R22, -0x28, RZ ;  /* 0xffffffd816057810 */ /* 0x000fe20007ffe0ff */
[----:B------:R-:W-:Y:S01]  /*20e70*/  LDGSTS.E [R2+0x48004], desc[UR60][R54.64], !P2 ;  /* 0x4800400036027fae */ /* 0x000fe2000d12187c */
[----:B------:R-:W1:Y:S01]  /*20e80*/  LDC R22, c[0x0][0x230] ;  /* 0x00008c00ff167b82 */ /* 0x000e620000000800 */
[----:B----4-:R-:W-:Y:S02]  /*20e90*/  IMAD.WIDE R46, R8, 0x4, R240 ;  /* 0x00000004082e7825 */ /* 0x010fe400078e02f0 */
[----:B------:R-:W-:Y:S04]  /*20ea0*/  STL.64 [R1+0xe08], R56 ;  /* 0x000e083801007387 */ /* 0x000fe80000100a00 */
[----:B------:R3:W-:Y:S01]  /*20eb0*/  LDGSTS.E [R3+0x4c004], desc[UR60][R46.64], !P2 ;  /* 0x4c0040002e037fae */ /* 0x0007e2000d12187c */
[----:B------:R-:W4:Y:S03]  /*20ec0*/  LDC R8, c[0x0][0x238] ;  /* 0x00008e00ff087b82 */ /* 0x000f260000000800 */
[----:B------:R2:W-:Y:S04]  /*20ed0*/  STL.64 [R1+0xe10], R54 ;  /* 0x000e103601007387 */ /* 0x0005e80000100a00 */
[----:B------:R2:W-:Y:S01]  /*20ee0*/  STL.64 [R1+0xe18], R46 ;  /* 0x000e182e01007387 */ /* 0x0005e20000100a00 */
[----:B------:R-:W4:Y:S01]  /*20ef0*/  LDC R10, c[0x0][0x230] ;  /* 0x00008c00ff0a7b82 */ /* 0x000f220000000800 */
[----:B---3--:R-:W-:-:S04]  /*20f00*/  IMAD R3, R17, 0x26, RZ ;  /* 0x0000002611037824 */ /* 0x008fc800078e02ff */
[----:B--2---:R-:W-:Y:S01]  /*20f10*/  IMAD.WIDE R54, R3, 0x4, R242 ;  /* 0x0000000403367825 */ /* 0x004fe200078e02f2 */
[----:B------:R-:W-:Y:S02]  /*20f20*/  ISETP.GE.U32.AND P2, PT, R5, 0x7fffff59, PT ;  /* 0x7fffff590500780c */ /* 0x000fe40003f46070 */
[----:B------:R-:W2:Y:S01]  /*20f30*/  LDC R17, c[0x0][0x238] ;  /* 0x00008e00ff117b82 */ /* 0x000ea20000000800 */
[----:B------:R-:W-:Y:S01]  /*20f40*/  IMAD.WIDE R46, R3, 0x4, R240 ;  /* 0x00000004032e7825 */ /* 0x000fe200078e02f0 */
[----:B------:R3:W-:Y:S03]  /*20f50*/  LDGSTS.E [R0+0x48008], desc[UR60][R54.64], !P0 ;  /* 0x4800800036007fae */ /* 0x0007e6000c12187c */
[----:B------:R-:W-:Y:S01]  /*20f60*/  VIADD R3, R21, 0xffffffbb ;  /* 0xffffffbb15037836 */ /* 0x000fe20000000000 */
[----:B------:R1:W-:Y:S01]  /*20f70*/  LDGSTS.E [R2+0x4c008], desc[UR60][R46.64], !P0 ;  /* 0x4c0080002e027fae */ /* 0x0003e2000c12187c */
[----:B------:R-:W-:Y:S01]  /*20f80*/  IMAD R5, R45, 0x44, RZ ;  /* 0x000000442d057824 */ /* 0x000fe200078e02ff */
[----:B------:R-:W4:Y:S02]  /*20f90*/  LDC R21, c[0x0][0x230] ;  /* 0x00008c00ff157b82 */ /* 0x000f240000000800 */
[----:B------:R-:W-:Y:S01]  /*20fa0*/  ISETP.GE.U32.AND P0, PT, R3, 0x7fffff3c, PT ;  /* 0x7fffff3c0300780c */ /* 0x000fe20003f06070 */
[----:B------:R-:W-:Y:S01]  /*20fb0*/  IMAD R3, R19, 0x27, RZ ;  /* 0x0000002713037824 */ /* 0x000fe200078e02ff */
[----:B------:R3:W-:Y:S04]  /*20fc0*/  STL.64 [R1+0xe20], R54 ;  /* 0x000e203601007387 */ /* 0x0007e80000100a00 */
[----:B------:R1:W-:Y:S01]  /*20fd0*/  STL.64 [R1+0xe28], R46 ;  /* 0x000e282e01007387 */ /* 0x0003e20000100a00 */
[----:B------:R-:W4:Y:S01]  /*20fe0*/  LDC R19, c[0x0][0x238] ;  /* 0x00008e00ff137b82 */ /* 0x000f220000000800 */
[----:B---3--:R-:W-:-:S07]  /*20ff0*/  IMAD.WIDE R54, R3, 0x4, R242 ;  /* 0x0000000403367825 */ /* 0x008fce00078e02f2 */
[----:B------:R-:W3:Y:S01]  /*21000*/  LDC R45, c[0x0][0x238] ;  /* 0x00008e00ff2d7b82 */ /* 0x000ee20000000800 */
[----:B-1----:R-:W-:Y:S01]  /*21010*/  IMAD.WIDE R46, R3, 0x4, R240 ;  /* 0x00000004032e7825 */ /* 0x002fe200078e02f0 */
[----:B------:R1:W-:Y:S04]  /*21020*/  STL.64 [R1+0xe30], R54 ;  /* 0x000e303601007387 */ /* 0x0003e80000100a00 */
[----:B------:R1:W-:Y:S01]  /*21030*/  LDGSTS.E [R0+0x4800c], desc[UR60][R54.64], !P2 ;  /* 0x4800c00036007fae */ /* 0x0003e2000d12187c */
[----:B------:R-:W-:Y:S02]  /*21040*/  VIADD R3, R20, 0xffffffb9 ;  /* 0xffffffb914037836 */ /* 0x000fe40000000000 */
[----:B------:R-:W3:Y:S01]  /*21050*/  LDC R20, c[0x0][0x230] ;  /* 0x00008c00ff147b82 */ /* 0x000ee20000000800 */
[----:B------:R2:W-:Y:S04]  /*21060*/  STL.64 [R1+0xe38], R46 ;  /* 0x000e382e01007387 */ /* 0x0005e80000100a00 */
[----:B------:R2:W-:Y:S01]  /*21070*/  LDGSTS.E [R2+0x4c00c], desc[UR60][R46.64], !P2 ;  /* 0x4c00c0002e027fae */ /* 0x0005e2000d12187c */
[----:B-1----:R-:W-:-:S05]  /*21080*/  IMAD.WIDE R54, R5, 0x4, R242 ;  /* 0x0000000405367825 */ /* 0x002fca00078e02f2 */
[----:B------:R1:W-:Y:S01]  /*21090*/  LDGSTS.E [R0+0x50000], desc[UR60][R54.64], !P0 ;  /* 0x5000000036007fae */ /* 0x0003e2000c12187c */
[----:B--2---:R-:W-:Y:S01]  /*210a0*/  IMAD.WIDE R46, R5, 0x4, R240 ;  /* 0x00000004052e7825 */ /* 0x004fe200078e02f0 */
[----:B------:R-:W-:-:S04]  /*210b0*/  ISETP.GE.U32.AND P2, PT, R3, 0x7fffff3a, PT ;  /* 0x7fffff3a0300780c */ /* 0x000fc80003f46070 */
[----:B------:R2:W-:Y:S01]  /*210c0*/  LDGSTS.E [R2+0x54000], desc[UR60][R46.64], !P0 ;  /* 0x540000002e027fae */ /* 0x0005e2000c12187c */
[----:B-1----:R-:W-:Y:S01]  /*210d0*/  IADD3 R0, R22, -0x46, RZ ;  /* 0xffffffba16007810 */ /* 0x002fe20007ffe0ff */
[----:B------:R-:W-:Y:S01]  /*210e0*/  IMAD R5, R17, 0x45, RZ ;  /* 0x0000004511057824 */ /* 0x000fe200078e02ff */
[----:B------:R-:W1:Y:S02]  /*210f0*/  LDC R22, c[0x0][0x230] ;  /* 0x00008c00ff167b82 */ /* 0x000e640000000800 */
[----:B------:R-:W-:Y:S01]  /*21100*/  ISETP.GE.U32.AND P0, PT, R0, 0x7fffff3b, PT ;  /* 0x7fffff3b0000780c */ /* 0x000fe20003f06070 */
[----:B----4-:R-:W-:Y:S02]  /*21110*/  IMAD R8, R8, 0x46, RZ ;  /* 0x0000004608087824 */ /* 0x010fe400078e02ff */
[----:B------:R-:W-:Y:S02]  /*21120*/  VIADD R0, R15, 0x100000 ;  /* 0x001000000f007836 */ /* 0x000fe40000000000 */
[----:B------:R-:W-:Y:S01]  /*21130*/  IMAD.WIDE R60, R5, 0x4, R242 ;  /* 0x00000004053c7825 */ /* 0x000fe200078e02f2 */
[----:B------:R4:W-:Y:S01]  /*21140*/  STL.64 [R1+0xe40], R54 ;  /* 0x000e403601007387 */ /* 0x0009e20000100a00 */
[----:B------:R-:W-:Y:S01]  /*21150*/  IADD3 R3, R15, 0x100000, RZ ;  /* 0x001000000f037810 */ /* 0x000fe20007ffe0ff */
[----:B------:R-:W1:Y:S01]  /*21160*/  LDC R17, c[0x0][0x230] ;  /* 0x00008c00ff117b82 */ /* 0x000e620000000800 */
[----:B------:R-:W-:Y:S01]  /*21170*/  IMAD.WIDE R58, R5, 0x4, R240 ;  /* 0x00000004053a7825 */ /* 0x000fe200078e02f0 */
[----:B------:R2:W-:Y:S03]  /*21180*/  STL.64 [R1+0xe48], R46 ;  /* 0x000e482e01007387 */ /* 0x0005e60000100a00 */
[C---:B------:R-:W-:Y:S01]  /*21190*/  IMAD.WIDE R56, R8.reuse, 0x4, R242 ;  /* 0x0000000408387825 */ /* 0x040fe200078e02f2 */
[----:B------:R-:W-:Y:S03]  /*211a0*/  LDGSTS.E [R0+0x50004], desc[UR60][R60.64], !P0 ;  /* 0x500040003c007fae */ /* 0x000fe6000c12187c */
[----:B------:R-:W-:Y:S01]  /*211b0*/  VIADD R5, R15, 0x100000 ;  /* 0x001000000f057836 */ /* 0x000fe20000000000 */
[----:B------:R-:W-:Y:S01]  /*211c0*/  LDGSTS.E [R2+0x54004], desc[UR60][R58.64], !P0 ;  /* 0x540040003a027fae */ /* 0x000fe2000c12187c */
[----:B----4-:R-:W-:Y:S01]  /*211d0*/  IMAD.WIDE R54, R8, 0x4, R240 ;  /* 0x0000000408367825 */ /* 0x010fe200078e02f0 */
[----:B--2---:R-:W2:Y:S02]  /*211e0*/  LDC R46, c[0x0][0x238] ;  /* 0x00008e00ff2e7b82 */ /* 0x004ea40000000800 */
[----:B------:R4:W-:Y:S04]  /*211f0*/  LDGSTS.E [R3+0x50008], desc[UR60][R56.64], !P2 ;  /* 0x5000800038037fae */ /* 0x0009e8000d12187c */
[----:B------:R3:W-:Y:S01]  /*21200*/  LDGSTS.E [R5+0x54008], desc[UR60][R54.64], !P2 ;  /* 0x5400800036057fae */ /* 0x0007e2000d12187c */
[----:B------:R-:W-:Y:S01]  /*21210*/  VIADD R10, R10, 0xffffff9a ;  /* 0xffffff9a0a0a7836 */ /* 0x000fe20000000000 */
[----:B------:R-:W2:Y:S01]  /*21220*/  LDC R47, c[0x0][0x230] ;  /* 0x00008c00ff2f7b82 */ /* 0x000ea20000000800 */
[----:B----4-:R-:W-:-:S07]  /*21230*/  IMAD R3, R19, 0x47, RZ ;  /* 0x0000004713037824 */ /* 0x010fce00078e02ff */
[----:B------:R-:W4:Y:S01]  /*21240*/  LDC R19, c[0x0][0x238] ;  /* 0x00008e00ff137b82 */ /* 0x000f220000000800 */
[----:B---3--:R-:W-:Y:S01]  /*21250*/  VIADD R5, R20, 0xffffff9b ;  /* 0xffffff9b14057836 */ /* 0x008fe20000000000 */
[----:B------:R3:W-:Y:S04]  /*21260*/  STL.64 [R1+0xe50], R60 ;  /* 0x000e503c01007387 */ /* 0x0007e80000100a00 */
[----:B------:R-:W-:Y:S01]  /*21270*/  STL.64 [R1+0xe58], R58 ;  /* 0x000e583a01007387 */ /* 0x000fe20000100a00 */
[----:B------:R-:W-:Y:S01]  /*21280*/  ISETP.GE.U32.AND P2, PT, R5, 0x7fffff1c, PT ;  /* 0x7fffff1c0500780c */ /* 0x000fe20003f46070 */
[----:B------:R-:W4:Y:S02]  /*21290*/  LDC R20, c[0x0][0x238] ;  /* 0x00008e00ff147b82 */ /* 0x000f240000000800 */
[----:B------:R3:W-:Y:S04]  /*212a0*/  STL.64 [R1+0xe60], R56 ;  /* 0x000e603801007387 */ /* 0x0007e80000100a00 */
[----:B------:R2:W-:Y:S01]  /*212b0*/  STL.64 [R1+0xe68], R54 ;  /* 0x000e683601007387 */ /* 0x0005e20000100a00 */
[----:B------:R-:W-:Y:S01]  /*212c0*/  ISETP.GE.U32.AND P0, PT, R10, 0x7fffff1b, PT ;  /* 0x7fffff1b0a00780c */ /* 0x000fe20003f06070 */
[----:B-1----:R-:W-:Y:S01]  /*212d0*/  VIADD R8, R22, 0xffffff99 ;  /* 0xffffff9916087836 */ /* 0x002fe20000000000 */
[----:B---3--:R-:W1:Y:S01]  /*212e0*/  LDC R61, c[0x0][0x240] ;  /* 0x00009000ff3d7b82 */ /* 0x008e620000000800 */
[----:B------:R-:W-:-:S07]  /*212f0*/  IMAD.WIDE R56, R3, 0x4, R242 ;  /* 0x0000000403387825 */ /* 0x000fce00078e02f2 */
[----:B------:R-:W3:Y:S01]  /*21300*/  LDC R22, c[0x0][0x238] ;  /* 0x00008e00ff167b82 */ /* 0x000ee20000000800 */
[----:B--2---:R-:W-:Y:S01]  /*21310*/  IMAD.WIDE R54, R3, 0x4, R240 ;  /* 0x0000000403367825 */ /* 0x004fe200078e02f0 */
[----:B------:R2:W-:Y:S03]  /*21320*/  LDGSTS.E [R0+0x5000c], desc[UR60][R56.64], !P4 ;  /* 0x5000c00038007fae */ /* 0x0005e6000e12187c */
[----:B------:R-:W-:Y:S01]  /*21330*/  IMAD R3, R45, 0x64, RZ ;  /* 0x000000642d037824 */ /* 0x000fe200078e02ff */
[----:B------:R2:W-:Y:S01]  /*21340*/  STL.64 [R1+0xe70], R56 ;  /* 0x000e703801007387 */ /* 0x0005e20000100a00 */
[----:B------:R-:W-:Y:S01]  /*21350*/  IMAD R5, R46, 0x65, RZ ;  /* 0x000000652e057824 */ /* 0x000fe200078e02ff */
[----:B------:R-:W1:Y:S01]  /*21360*/  LDC R45, c[0x0][0x230] ;  /* 0x00008c00ff2d7b82 */ /* 0x000e620000000800 */
[----:B------:R-:W-:Y:S01]  /*21370*/  IMAD.WIDE R58, R3, 0x4, R242 ;  /* 0x00000004033a7825 */ /* 0x000fe200078e02f2 */
[----:B------:R4:W-:Y:S04]  /*21380*/  LDGSTS.E [R2+0x5400c], desc[UR60][R54.64], !P4 ;  /* 0x5400c00036027fae */ /* 0x0009e8000e12187c */
[----:B------:R4:W-:Y:S01]  /*21390*/  LDGSTS.E [R0+0x58000], desc[UR60][R58.64], !P2 ;  /* 0x580000003a007fae */ /* 0x0009e2000d12187c */
[----:B------:R-:W-:Y:S01]  /*213a0*/  IADD3 R10, R21, -0x68, RZ ;  /* 0xffffff98150a7810 */ /* 0x000fe20007ffe0ff */
[----:B------:R-:W1:Y:S01]  /*213b0*/  LDC R46, c[0x0][0x238] ;  /* 0x00008e00ff2e7b82 */ /* 0x000e620000000800 */
[----:B--2---:R-:W-:Y:S01]  /*213c0*/  IMAD.WIDE R56, R3, 0x4, R240 ;  /* 0x0000000403387825 */ /* 0x004fe200078e02f0 */
[----:B------:R2:W-:Y:S04]  /*213d0*/  STL.64 [R1+0xe78], R54 ;  /* 0x000e783601007387 */ /* 0x0005e80000100a00 */
[----:B------:R3:W-:Y:S01]  /*213e0*/  LDGSTS.E [R2+0x5c000], desc[UR60][R56.64], !P2 ;  /* 0x5c00000038027fae */ /* 0x0007e2000d12187c */
[----:B------:R-:W-:Y:S01]  /*213f0*/  ISETP.GE.U32.AND P2, PT, R8, 0x7fffff1a, PT ;  /* 0x7fffff1a0800780c */ /* 0x000fe20003f46070 */
[----:B------:R-:W-:Y:S01]  /*21400*/  VIADD R3, R15, 0x100000 ;  /* 0x001000000f037836 */ /* 0x000fe20000000000 */
[----:B------:R-:W1:Y:S01]  /*21410*/  LDC R21, c[0x0][0x238] ;  /* 0x00008e00ff157b82 */ /* 0x000e620000000800 */
[----:B----4-:R-:W-:Y:S01]  /*21420*/  IMAD R8, R19, 0x66, RZ ;  /* 0x0000006613087824 */ /* 0x010fe200078e02ff */
[----:B------:R4:W-:Y:S01]  /*21430*/  STL.64 [R1+0xe80], R58 ;  /* 0x000e803a01007387 */ /* 0x0009e20000100a00 */
[----:B--2---:R-:W-:-:S03]  /*21440*/  IMAD.WIDE R54, R5, 0x4, R242 ;  /* 0x0000000405367825 */ /* 0x004fc600078e02f2 */
[----:B------:R3:W-:Y:S01]  /*21450*/  STL.64 [R1+0xe88], R56 ;  /* 0x000e883801007387 */ /* 0x0007e20000100a00 */
[----:B------:R-:W-:-:S03]  /*21460*/  ISETP.GE.U32.AND P4, PT, R10, 0x7fffff19, PT ;  /* 0x7fffff190a00780c */ /* 0x000fc60003f86070 */
[----:B------:R2:W-:Y:S01]  /*21470*/  STL.64 [R1+0xe90], R54 ;  /* 0x000e903601007387 */ /* 0x0005e20000100a00 */
[----:B----4-:R-:W-:-:S03]  /*21480*/  IMAD.WIDE R58, R5, 0x4, R240 ;  /* 0x00000004053a7825 */ /* 0x010fc600078e02f0 */
[----:B------:R2:W-:Y:S01]  /*21490*/  LDGSTS.E [R3+0x58004], desc[UR60][R54.64], !P0 ;  /* 0x5800400036037fae */ /* 0x0005e2000c12187c */
[C---:B---3--:R-:W-:Y:S01]  /*214a0*/  IMAD.WIDE R56, R8.reuse, 0x4, R242 ;  /* 0x0000000408387825 */ /* 0x048fe200078e02f2 */
[----:B------:R-:W-:Y:S02]  /*214b0*/  IADD3 R10, R17, -0xa, RZ ;  /* 0xfffffff6110a7810 */ /* 0x000fe40007ffe0ff */
[----:B------:R-:W-:Y:S01]  /*214c0*/  LDGSTS.E [R0+0x5c004], desc[UR60][R58.64], !P0 ;  /* 0x5c0040003a007fae */ /* 0x000fe2000c12187c */
[----:B------:R-:W3:Y:S01]  /*214d0*/  LDC R17, c[0x0][0x238] ;  /* 0x00008e00ff117b82 */ /* 0x000ee20000000800 */
[----:B------:R-:W-:Y:S02]  /*214e0*/  VIADD R5, R47, 0xfffffff7 ;  /* 0xfffffff72f057836 */ /* 0x000fe40000000000 */
[----:B------:R-:W-:Y:S01]  /*214f0*/  LDGSTS.E [R2+0x58008], desc[UR60][R56.64], !P2 ;  /* 0x5800800038027fae */ /* 0x000fe2000d12187c */
[----:B--2---:R-:W-:Y:S01]  /*21500*/  IMAD.WIDE R54, R8, 0x4, R240 ;  /* 0x0000000408367825 */ /* 0x004fe200078e02f0 */
[----:B------:R-:W-:-:S02]  /*21510*/  ISETP.GE.U32.AND P0, PT, R10, 0x7fffff77, PT ;  /* 0x7fffff770a00780c */ /* 0x000fc40003f06070 */
[----:B------:R-:W-:Y:S01]  /*21520*/  STL.64 [R1+0xe98], R58 ;  /* 0x000e983a01007387 */ /* 0x000fe20000100a00 */
[----:B------:R-:W-:Y:S01]  /*21530*/  LOP3.LUT R10, R14, 0x20, RZ, 0x3c, !PT ;  /* 0x000000200e0a7812 */ /* 0x000fe200078e3cff */
[----:B------:R-:W2:Y:S02]  /*21540*/  LDC R47, c[0x0][0x230] ;  /* 0x00008c00ff2f7b82 */ /* 0x000ea40000000800 */
[----:B------:R4:W-:Y:S01]  /*21550*/  LDGSTS.E [R3+0x5c008], desc[UR60][R54.64], !P2 ;  /* 0x5c00800036037fae */ /* 0x0009e2000d12187c */
[----:B------:R-:W-:-:S03]  /*21560*/  ISETP.GE.U32.AND P2, PT, R5, 0x7fffff78, PT ;  /* 0x7fffff780500780c */ /* 0x000fc60003f46070 */
[----:B------:R1:W-:Y:S01]  /*21570*/  STL.64 [R1+0xea0], R56 ;  /* 0x000ea03801007387 */ /* 0x0003e20000100a00 */
[----:B------:R-:W-:-:S03]  /*21580*/  IADD3 R10, R13, R10, RZ ;  /* 0x0000000a0d0a7210 */ /* 0x000fc60007ffe0ff */
[----:B------:R1:W-:Y:S01]  /*21590*/  STL.64 [R1+0xea8], R54 ;  /* 0x000ea83601007387 */ /* 0x0003e20000100a00 */
[----:B----4-:R-:W-:Y:S02]  /*215a0*/  IMAD R3, R20, 0x67, RZ ;  /* 0x0000006714037824 */ /* 0x010fe400078e02ff */
[----:B------:R-:W4:Y:S02]  /*215b0*/  LDC R20, c[0x0][0x230] ;  /* 0x00008c00ff147b82 */ /* 0x000f240000000800 */
[----:B-1----:R-:W-:-:S04]  /*215c0*/  IMAD.WIDE R56, R3, 0x4, R242 ;  /* 0x0000000403387825 */ /* 0x002fc800078e02f2 */
[----:B------:R-:W-:Y:S01]  /*215d0*/  IMAD.WIDE R54, R3, 0x4, R240 ;  /* 0x0000000403367825 */ /* 0x000fe200078e02f0 */
[----:B------:R-:W-:Y:S03]  /*215e0*/  STL [R1+0x2d18], R15 ;  /* 0x002d180f01007387 */ /* 0x000fe60000100800 */
[----:B------:R-:W-:Y:S01]  /*215f0*/  IMAD.SHL.U32 R3, R22, 0x8, RZ ;  /* 0x0000000816037824 */ /* 0x000fe200078e00ff */
[----:B------:R1:W-:Y:S01]  /*21600*/  LDGSTS.E [R0+0x5800c], desc[UR60][R56.64], !P4 ;  /* 0x5800c00038007fae */ /* 0x0003e2000e12187c */
[----:B------:R-:W-:Y:S02]  /*21610*/  VIADD R8, R45, 0xfffffff5 ;  /* 0xfffffff52d087836 */ /* 0x000fe40000000000 */
[C---:B------:R-:W-:Y:S01]  /*21620*/  IMAD.WIDE R58, R3.reuse, 0x4, R242 ;  /* 0x00000004033a7825 */ /* 0x040fe200078e02f2 */
[----:B------:R3:W-:Y:S04]  /*21630*/  STL.64 [R1+0xeb0], R56 ;  /* 0x000eb03801007387 */ /* 0x0007e80000100a00 */
[----:B------:R2:W-:Y:S01]  /*21640*/  LDGSTS.E [R2+0x5c00c], desc[UR60][R54.64], !P4 ;  /* 0x5c00c00036027fae */ /* 0x0005e2000e12187c */
[----:B-1----:R-:W-:Y:S01]  /*21650*/  IADD3 R0, R10, 0x100000, RZ ;  /* 0x001000000a007810 */ /* 0x002fe20007ffe0ff */
[----:B---3--:R-:W-:-:S04]  /*21660*/  IMAD.WIDE R56, R3, 0x4, R240 ;  /* 0x0000000403387825 */ /* 0x008fc800078e02f0 */
[----:B------:R1:W-:Y:S01]  /*21670*/  LDGSTS.E [R0+0x40000], desc[UR60][R58.64], !P2 ;  /* 0x400000003a007fae */ /* 0x0003e2000d12187c */
[----:B--2---:R-:W-:Y:S02]  /*21680*/  VIADD R2, R10, 0x100000 ;  /* 0x001000000a027836 */ /* 0x004fe40000000000 */
[----:B------:R-:W-:-:S03]  /*21690*/  IMAD R5, R21, 0x9, RZ ;  /* 0x0000000915057824 */ /* 0x000fc600078e02ff */
[----:B------:R2:W-:Y:S01]  /*216a0*/  LDGSTS.E [R2+0x44000], desc[UR60][R56.64], !P2 ;  /* 0x4400000038027fae */ /* 0x0005e2000d12187c */
[----:B------:R-:W-:Y:S01]  /*216b0*/  ISETP.GE.U32.AND P2, PT, R8, 0x7fffff76, PT ;  /* 0x7fffff760800780c */ /* 0x000fe20003f46070 */
[----:B------:R-:W-:Y:S02]  /*216c0*/  VIADD R19, R16, 0xffffff83 ;  /* 0xffffff8310137836 */ /* 0x000fe40000000000 */
[----:B------:R3:W-:Y:S01]  /*216d0*/  STL.64 [R1+0xeb8], R54 ;  /* 0x000eb83601007387 */ /* 0x0007e20000100a00 */
[----:B------:R-:W-:Y:S02]  /*216e0*/  VIADD R3, R10, 0x100000 ;  /* 0x001000000a037836 */ /* 0x000fe40000000000 */
[----:B------:R-:W-:Y:S01]  /*216f0*/  IMAD R8, R46, 0xa, RZ ;  /* 0x0000000a2e087824 */ /* 0x000fe200078e02ff */
[----:B------:R1:W-:Y:S01]  /*21700*/  STL.64 [R1+0xec0], R58 ;  /* 0x000ec03a01007387 */ /* 0x0003e20000100a00 */
[----:B------:R-:W-:-:S03]  /*21710*/  ISETP.GE.U32.AND P4, PT, R19, 0x7fffff04, PT ;  /* 0x7fffff041300780c */ /* 0x000fc60003f86070 */
[----:B------:R2:W-:Y:S01]  /*21720*/  STL.64 [R1+0xec8], R56 ;  /* 0x000ec83801007387 */ /* 0x0005e20000100a00 */
[----:B---3--:R-:W-:-:S04]  /*21730*/  IMAD.WIDE R54, R5, 0x4, R242 ;  /* 0x0000000405367825 */ /* 0x008fc800078e02f2 */
[----:B-1----:R-:W-:Y:S01]  /*21740*/  IMAD.WIDE R58, R5, 0x4, R240 ;  /* 0x00000004053a7825 */ /* 0x002fe200078e02f0 */
[----:B------:R1:W-:Y:S01]  /*21750*/  STL.64 [R1+0xed0], R54 ;  /* 0x000ed03601007387 */ /* 0x0003e20000100a00 */
[----:B----4-:R-:W-:Y:S02]  /*21760*/  IADD3 R19, R20, -0xc, RZ ;  /* 0xfffffff414137810 */ /* 0x010fe40007ffe0ff */
[----:B--2---:R-:W-:Y:S01]  /*21770*/  IMAD.WIDE R56, R8, 0x4, R242 ;  /* 0x0000000408387825 */ /* 0x004fe200078e02f2 */
[----:B------:R1:W-:Y:S04]  /*21780*/  LDGSTS.E [R3+0x40004], desc[UR60][R54.64], !P0 ;  /* 0x4000400036037fae */ /* 0x0003e8000c12187c */
[----:B------:R2:W-:Y:S01]  /*21790*/  LDGSTS.E [R0+0x44004], desc[UR60][R58.64], !P0 ;  /* 0x440040003a007fae */ /* 0x0005e2000c12187c */
[----:B------:R-:W-:-:S03]  /*217a0*/  ISETP.GE.U32.AND P0, PT, R19, 0x7fffff75, PT ;  /* 0x7fffff751300780c */ /* 0x000fc60003f06070 */
[----:B------:R3:W-:Y:S01]  /*217b0*/  LDGSTS.E [R2+0x40008], desc[UR60][R56.64], !P2 ;  /* 0x4000800038027fae */ /* 0x0007e2000d12187c */
[----:B-1----:R-:W-:-:S04]  /*217c0*/  IMAD.WIDE R54, R8, 0x4, R240 ;  /* 0x0000000408367825 */ /* 0x002fc800078e02f0 */
[----:B--2---:R-:W-:Y:S01]  /*217d0*/  VIADD R0, R47, 0xffffffd7 ;  /* 0xffffffd72f007836 */ /* 0x004fe20000000000 */
[----:B------:R1:W-:Y:S01]  /*217e0*/  LDGSTS.E [R3+0x44008], desc[UR60][R54.64], !P2 ;  /* 0x4400800036037fae */ /* 0x0003e2000d12187c */
[----:B------:R-:W-:Y:S02]  /*217f0*/  IMAD R5, R50, 0xb, RZ ;  /* 0x0000000b32057824 */ /* 0x000fe400078e02ff */
[----:B------:R-:W-:Y:S01]  /*21800*/  IMAD R8, R17, 0x28, RZ ;  /* 0x0000002811087824 */ /* 0x000fe200078e02ff */
[----:B------:R-:W-:Y:S01]  /*21810*/  ISETP.GE.U32.AND P2, PT, R0, 0x7fffff58, PT ;  /* 0x7fffff580000780c */ /* 0x000fe20003f46070 */
[----:B------:R2:W-:Y:S01]  /*21820*/  STL.64 [R1+0xed8], R58 ;  /* 0x000ed83a01007387 */ /* 0x0005e20000100a00 */
[----:B------:R-:W-:Y:S01]  /*21830*/  IADD3 R0, R10, 0x100000, RZ ;  /* 0x001000000a007810 */ /* 0x000fe20007ffe0ff */
[----:B------:R-:W-:Y:S01]  /*21840*/  VIADD R19, R16, 0xffffffd5 ;  /* 0xffffffd510137836 */ /* 0x000fe20000000000 */
[----:B------:R-:W4:Y:S01]  /*21850*/  LDC R50, c[0x0][0x240] ;  /* 0x00009000ff327b82 */ /* 0x000f220000000800 */
[----:B------:R3:W-:Y:S01]  /*21860*/  STL.64 [R1+0xee0], R56 ;  /* 0x000ee03801007387 */ /* 0x0007e20000100a00 */
[----:B------:R-:W-:-:S03]  /*21870*/  IMAD.WIDE R46, R8, 0x4, R242 ;  /* 0x00000004082e7825 */ /* 0x000fc600078e02f2 */
[----:B------:R1:W-:Y:S01]  /*21880*/  STL.64 [R1+0xee8], R54 ;  /* 0x000ee83601007387 */ /* 0x0003e20000100a00 */
[----:B------:R-:W-:Y:S02]  /*21890*/  IMAD.WIDE R20, R8, 0x4, R240 ;  /* 0x0000000408147825 */ /* 0x000fe400078e02f0 */
[----:B--2---:R-:W2:Y:S02]  /*218a0*/  LDC R59, c[0x0][0x240] ;  /* 0x00009000ff3b7b82 */ /* 0x004ea40000000800 */
[----:B---3--:R-:W-:-:S04]  /*218b0*/  IMAD.WIDE R56, R5, 0x4, R242 ;  /* 0x0000000405387825 */ /* 0x008fc800078e02f2 */
[----:B-1----:R-:W-:Y:S01]  /*218c0*/  IMAD.WIDE R54, R5, 0x4, R240 ;  /* 0x0000000405367825 */ /* 0x002fe200078e02f0 */
[----:B------:R-:W-:Y:S04]  /*218d0*/  LDGSTS.E [R0+0x4000c], desc[UR60][R56.64], !P0 ;  /* 0x4000c00038007fae */ /* 0x000fe8000c12187c */
[----:B------:R-:W-:Y:S04]  /*218e0*/  LDGSTS.E [R2+0x4400c], desc[UR60][R54.64], !P0 ;  /* 0x4400c00036027fae */ /* 0x000fe8000c12187c */
[----:B------:R1:W-:Y:S01]  /*218f0*/  LDGSTS.E [R3+0x48000], desc[UR60][R46.64], !P2 ;  /* 0x480000002e037fae */ /* 0x0003e2000d12187c */
[----:B------:R-:W-:-:S03]  /*21900*/  VIADD R5, R10, 0x100000 ;  /* 0x001000000a057836 */ /* 0x000fc60000000000 */
[----:B------:R-:W-:Y:S01]  /*21910*/  STL.64 [R1+0xef0], R56 ;  /* 0x000ef03801007387 */ /* 0x000fe20000100a00 */
[----:B------:R-:W-:-:S03]  /*21920*/  ISETP.GE.U32.AND P0, PT, R19, 0x7fffff56, PT ;  /* 0x7fffff561300780c */ /* 0x000fc60003f06070 */
[----:B------:R3:W-:Y:S01]  /*21930*/  STL.64 [R1+0xef8], R54 ;  /* 0x000ef83601007387 */ /* 0x0007e20000100a00 */
[----:B-1----:R-:W-:-:S03]  /*21940*/  IMAD R3, R17, 0x29, RZ ;  /* 0x0000002911037824 */ /* 0x002fc600078e02ff */
[----:B------:R1:W-:Y:S01]  /*21950*/  STL.64 [R1+0xf00], R46 ;  /* 0x000f002e01007387 */ /* 0x0003e20000100a00 */
[----:B------:R-:W-:-:S03]  /*21960*/  IADD3 R8, R16, -0x2c, RZ ;  /* 0xffffffd410087810 */ /* 0x000fc60007ffe0ff */
[----:B------:R4:W-:Y:S01]  /*21970*/  LDGSTS.E [R5+0x4c000], desc[UR60][R20.64], !P2 ;  /* 0x4c00000014057fae */ /* 0x0009e2000d12187c */
[----:B---3--:R-:W-:-:S04]  /*21980*/  IMAD.WIDE R54, R3, 0x4, R242 ;  /* 0x0000000403367825 */ /* 0x008fc800078e02f2 */
[----:B-1----:R-:W-:Y:S01]  /*21990*/  IMAD.WIDE R46, R3, 0x4, R240 ;  /* 0x00000004032e7825 */ /* 0x002fe200078e02f0 */
[----:B------:R1:W-:Y:S03]  /*219a0*/  LDGSTS.E [R0+0x48004], desc[UR60][R54.64], !P6 ;  /* 0x4800400036007fae */ /* 0x0003e6000f12187c */
[----:B------:R-:W-:Y:S01]  /*219b0*/  VIADD R19, R16, 0xffffffb4 ;  /* 0xffffffb410137836 */ /* 0x000fe20000000000 */
[----:B------:R3:W-:Y:S01]  /*219c0*/  LDGSTS.E [R2+0x4c004], desc[UR60][R46.64], !P6 ;  /* 0x4c0040002e027fae */ /* 0x0007e2000f12187c */
[----:B----4-:R-:W-:Y:S01]  /*219d0*/  IMAD R5, R17, 0x2a, RZ ;  /* 0x0000002a11057824 */ /* 0x010fe200078e02ff */
[----:B------:R-:W-:Y:S01]  /*219e0*/  ISETP.GE.U32.AND P6, PT, R8, 0x7fffff55, PT ;  /* 0x7fffff550800780c */ /* 0x000fe20003fc6070 */
[----:B------:R-:W-:Y:S01]  /*219f0*/  VIADD R3, R10, 0x100000 ;  /* 0x001000000a037836 */ /* 0x000fe20000000000 */
[----:B------:R4:W-:Y:S01]  /*21a00*/  STL.64 [R1+0xf08], R20 ;  /* 0x000f081401007387 */ /* 0x0009e20000100a00 */
[----:B------:R-:W-:Y:S01]  /*21a10*/  ISETP.GE.U32.AND P2, PT, R19, 0x7fffff35, PT ;  /* 0x7fffff351300780c */ /* 0x000fe20003f46070 */
[----:B------:R-:W-:-:S02]  /*21a20*/  IMAD R8, R17, 0x2b, RZ ;  /* 0x0000002b11087824 */ /* 0x000fc400078e02ff */
[----:B------:R1:W-:Y:S01]  /*21a30*/  STL.64 [R1+0xf10], R54 ;  /* 0x000f103601007387 */ /* 0x0003e20000100a00 */
[----:B------:R-:W-:-:S03]  /*21a40*/  VIADD R19, R16, 0xffffffb7 ;  /* 0xffffffb710137836 */ /* 0x000fc60000000000 */
[----:B------:R3:W-:Y:S01]  /*21a50*/  STL.64 [R1+0xf18], R46 ;  /* 0x000f182e01007387 */ /* 0x0007e20000100a00 */
[----:B----4-:R-:W-:-:S04]  /*21a60*/  IMAD.WIDE R20, R5, 0x4, R242 ;  /* 0x0000000405147825 */ /* 0x010fc800078e02f2 */
[----:B-1----:R-:W-:Y:S01]  /*21a70*/  IMAD.WIDE R54, R5, 0x4, R240 ;  /* 0x0000000405367825 */ /* 0x002fe200078e02f0 */
[----:B------:R1:W-:Y:S03]  /*21a80*/  STL.64 [R1+0xf20], R20 ;  /* 0x000f201401007387 */ /* 0x0003e60000100a00 */
[----:B---3--:R-:W-:Y:S01]  /*21a90*/  IMAD.WIDE R46, R8, 0x4, R242 ;  /* 0x00000004082e7825 */ /* 0x008fe200078e02f2 */
[----:B------:R1:W-:Y:S04]  /*21aa0*/  LDGSTS.E [R3+0x48008], desc[UR60][R20.64], !P0 ;  /* 0x4800800014037fae */ /* 0x0003e8000c12187c */
[----:B------:R3:W-:Y:S01]  /*21ab0*/  LDGSTS.E [R0+0x4c008], desc[UR60][R54.64], !P0 ;  /* 0x4c00800036007fae */ /* 0x0007e2000c12187c */
[----:B------:R-:W-:Y:S01]  /*21ac0*/  ISETP.GE.U32.AND P0, PT, R19, 0x7fffff38, PT ;  /* 0x7fffff381300780c */ /* 0x000fe20003f06070 */
[----:B------:R-:W-:-:S02]  /*21ad0*/  IMAD R5, R17, 0x48, RZ ;  /* 0x0000004811057824 */ /* 0x000fc400078e02ff */
[----:B------:R4:W-:Y:S01]  /*21ae0*/  LDGSTS.E [R2+0x4800c], desc[UR60][R46.64], !P6 ;  /* 0x4800c0002e027fae */ /* 0x0009e2000f12187c */
[----:B-1----:R-:W-:Y:S01]  /*21af0*/  IMAD.WIDE R20, R8, 0x4, R240 ;  /* 0x0000000408147825 */ /* 0x002fe200078e02f0 */
[----:B---3--:R-:W-:-:S04]  /*21b00*/  IADD3 R0, R16, -0x4a, RZ ;  /* 0xffffffb610007810 */ /* 0x008fc80007ffe0ff */
[----:B------:R-:W-:Y:S01]  /*21b10*/  LDGSTS.E [R3+0x4c00c], desc[UR60][R20.64], !P6 ;  /* 0x4c00c00014037fae */ /* 0x000fe2000f12187c */
[----:B------:R-:W-:-:S03]  /*21b20*/  ISETP.GE.U32.AND P6, PT, R0, 0x7fffff37, PT ;  /* 0x7fffff370000780c */ /* 0x000fc60003fc6070 */
[----:B------:R1:W-:Y:S01]  /*21b30*/  STL.64 [R1+0xf28], R54 ;  /* 0x000f283601007387 */ /* 0x0003e20000100a00 */
[----:B------:R-:W-:Y:S02]  /*21b40*/  VIADD R0, R10, 0x100000 ;  /* 0x001000000a007836 */ /* 0x000fe40000000000 */
[----:B------:R-:W-:Y:S01]  /*21b50*/  IMAD.WIDE R56, R5, 0x4, R242 ;  /* 0x0000000405387825 */ /* 0x000fe200078e02f2 */
[----:B------:R4:W-:Y:S03]  /*21b60*/  STL.64 [R1+0xf30], R46 ;  /* 0x000f302e01007387 */ /* 0x0009e60000100a00 */
[----:B------:R-:W-:Y:S01]  /*21b70*/  IMAD R8, R17, 0x49, RZ ;  /* 0x0000004911087824 */ /* 0x000fe200078e02ff */
[----:B------:R-:W-:Y:S01]  /*21b80*/  LDGSTS.E [R0+0x50000], desc[UR60][R56.64], !P0 ;  /* 0x5000000038007fae */ /* 0x000fe2000c12187c */
[----:B------:R-:W-:Y:S02]  /*21b90*/  VIADD R19, R16, 0xffffffb5 ;  /* 0xffffffb510137836 */ /* 0x000fe40000000000 */
[----:B-1----:R-:W-:-:S04]  /*21ba0*/  IMAD.WIDE R54, R5, 0x4, R240 ;  /* 0x0000000405367825 */ /* 0x002fc800078e02f0 */
[----:B----4-:R-:W-:Y:S01]  /*21bb0*/  IMAD.WIDE R46, R8, 0x4, R242 ;  /* 0x00000004082e7825 */ /* 0x010fe200078e02f2 */
[----:B------:R-:W-:Y:S01]  /*21bc0*/  LDGSTS.E [R2+0x54000], desc[UR60][R54.64], !P0 ;  /* 0x5400000036027fae */ /* 0x000fe2000c12187c */
[----:B------:R-:W-:-:S03]  /*21bd0*/  ISETP.GE.U32.AND P0, PT, R19, 0x7fffff36, PT ;  /* 0x7fffff361300780c */ /* 0x000fc60003f06070 */
[----:B------:R1:W-:Y:S01]  /*21be0*/  LDGSTS.E [R3+0x50004], desc[UR60][R46.64], !P6 ;  /* 0x500040002e037fae */ /* 0x0003e2000f12187c */
[----:B------:R-:W-:-:S03]  /*21bf0*/  IADD3 R5, R10, 0x100000, RZ ;  /* 0x001000000a057810 */ /* 0x000fc60007ffe0ff */
[----:B------:R3:W-:Y:S04]  /*21c00*/  STL.64 [R1+0xf38], R20 ;  /* 0x000f381401007387 */ /* 0x0007e80000100a00 */
[----:B------:R-:W-:Y:S01]  /*21c10*/  STL.64 [R1+0xf40], R56 ;  /* 0x000f403801007387 */ /* 0x000fe20000100a00 */
[----:B-1----:R-:W-:-:S03]  /*21c20*/  IMAD R3, R17, 0x4a, RZ ;  /* 0x0000004a11037824 */ /* 0x002fc600078e02ff */
[----:B------:R1:W-:Y:S01]  /*21c30*/  STL.64 [R1+0xf48], R54 ;  /* 0x000f483601007387 */ /* 0x0003e20000100a00 */
[----:B---3--:R-:W-:-:S03]  /*21c40*/  IMAD.WIDE R20, R8, 0x4, R240 ;  /* 0x0000000408147825 */ /* 0x008fc600078e02f0 */
[----:B------:R3:W-:Y:S01]  /*21c50*/  STL.64 [R1+0xf50], R46 ;  /* 0x000f502e01007387 */ /* 0x0007e20000100a00 */
[----:B------:R-:W-:-:S03]  /*21c60*/  VIADD R8, R16, 0xffffff97 ;  /* 0xffffff9710087836 */ /* 0x000fc60000000000 */
[----:B------:R4:W-:Y:S01]  /*21c70*/  LDGSTS.E [R5+0x54004], desc[UR60][R20.64], !P6 ;  /* 0x5400400014057fae */ /* 0x0009e2000f12187c */
[----:B-1----:R-:W-:-:S04]  /*21c80*/  IMAD.WIDE R54, R3, 0x4, R242 ;  /* 0x0000000403367825 */ /* 0x002fc800078e02f2 */
[----:B---3--:R-:W-:Y:S01]  /*21c90*/  IMAD.WIDE R46, R3, 0x4, R240 ;  /* 0x00000004032e7825 */ /* 0x008fe200078e02f0 */
[----:B------:R1:W-:Y:S03]  /*21ca0*/  LDGSTS.E [R0+0x50008], desc[UR60][R54.64], !P0 ;  /* 0x5000800036007fae */ /* 0x0003e6000c12187c */
[C---:B----4-:R-:W-:Y:S01]  /*21cb0*/  IMAD R5, R17.reuse, 0x4b, RZ ;  /* 0x0000004b11057824 */ /* 0x050fe200078e02ff */
[----:B------:R3:W-:Y:S01]  /*21cc0*/  LDGSTS.E [R2+0x54008], desc[UR60][R46.64], !P0 ;  /* 0x540080002e027fae */ /* 0x0007e2000c12187c */
[----:B------:R-:W-:Y:S01]  /*21cd0*/  ISETP.GE.U32.AND P0, PT, R8, 0x7fffff18, PT ;  /* 0x7fffff180800780c */ /* 0x000fe20003f06070 */
[----:B------:R-:W-:Y:S01]  /*21ce0*/  VIADD R19, R16, 0xffffff94 ;  /* 0xffffff9410137836 */ /* 0x000fe20000000000 */
[----:B------:R-:W-:Y:S01]  /*21cf0*/  IADD3 R3, R10, 0x100000, RZ ;  /* 0x001000000a037810 */ /* 0x000fe20007ffe0ff */
[----:B------:R4:W-:Y:S01]  /*21d00*/  STL.64 [R1+0xf58], R20 ;  /* 0x000f581401007387 */ /* 0x0009e20000100a00 */
[----:B------:R-:W-:-:S03]  /*21d10*/  IMAD R8, R17, 0x68, RZ ;  /* 0x0000006811087824 */ /* 0x000fc600078e02ff */
[----:B------:R1:W-:Y:S01]  /*21d20*/  STL.64 [R1+0xf60], R54 ;  /* 0x000f603601007387 */ /* 0x0003e20000100a00 */
[----:B------:R-:W-:Y:S01]  /*21d30*/  ISETP.GE.U32.AND P6, PT, R19, 0x7fffff15, PT ;  /* 0x7fffff151300780c */ /* 0x000fe20003fc6070 */
[----:B------:R-:W-:Y:S02]  /*21d40*/  VIADD R19, R16, 0xffffff96 ;  /* 0xffffff9610137836 */ /* 0x000fe40000000000 */
[----:B------:R3:W-:Y:S01]  /*21d50*/  STL.64 [R1+0xf68], R46 ;  /* 0x000f682e01007387 */ /* 0x0007e20000100a00 */
[----:B----4-:R-:W-:-:S04]  /*21d60*/  IMAD.WIDE R20, R5, 0x4, R242 ;  /* 0x0000000405147825 */ /* 0x010fc800078e02f2 */
[----:B-1----:R-:W-:Y:S01]  /*21d70*/  IMAD.WIDE R54, R5, 0x4, R240 ;  /* 0x0000000405367825 */ /* 0x002fe200078e02f0 */
[----:B------:R1:W-:Y:S03]  /*21d80*/  STL.64 [R1+0xf70], R20 ;  /* 0x000f701401007387 */ /* 0x0003e60000100a00 */
[----:B---3--:R-:W-:Y:S01]  /*21d90*/  IMAD.WIDE R46, R8, 0x4, R242 ;  /* 0x00000004082e7825 */ /* 0x008fe200078e02f2 */
[----:B------:R1:W-:Y:S04]  /*21da0*/  LDGSTS.E [R3+0x5000c], desc[UR60][R20.64], !P2 ;  /* 0x5000c00014037fae */ /* 0x0003e8000d12187c */
[----:B------:R3:W-:Y:S01]  /*21db0*/  LDGSTS.E [R0+0x5400c], desc[UR60][R54.64], !P2 ;  /* 0x5400c00036007fae */ /* 0x0007e2000d12187c */
[----:B------:R-:W-:-:S03]  /*21dc0*/  ISETP.GE.U32.AND P2, PT, R19, 0x7fffff17, PT ;  /* 0x7fffff171300780c */ /* 0x000fc60003f46070 */
[----:B------:R4:W-:Y:S01]  /*21dd0*/  LDGSTS.E [R2+0x58000], desc[UR60][R46.64], !P0 ;  /* 0x580000002e027fae */ /* 0x0009e2000c12187c */
[----:B-1----:R-:W-:-:S04]  /*21de0*/  IMAD.WIDE R20, R8, 0x4, R240 ;  /* 0x0000000408147825 */ /* 0x002fc800078e02f0 */
[----:B---3--:R-:W-:Y:S01]  /*21df0*/  VIADD R0, R16, 0xffffff95 ;  /* 0xffffff9510007836 */ /* 0x008fe20000000000 */
[----:B------:R1:W-:Y:S01]  /*21e00*/  LDGSTS.E [R3+0x5c000], desc[UR60][R20.64], !P0 ;  /* 0x5c00000014037fae */ /* 0x0003e2000c12187c */
[----:B------:R-:W-:-:S03]  /*21e10*/  IMAD R5, R17, 0x69, RZ ;  /* 0x0000006911057824 */ /* 0x000fc600078e02ff */
[----:B------:R-:W-:Y:S01]  /*21e20*/  ISETP.GE.U32.AND P0, PT, R0, 0x7fffff16, PT ;  /* 0x7fffff160000780c */ /* 0x000fe20003f06070 */
[----:B------:R-:W-:Y:S01]  /*21e30*/  IMAD R8, R17, 0x6a, RZ ;  /* 0x0000006a11087824 */ /* 0x000fe200078e02ff */
[----:B------:R3:W-:Y:S01]  /*21e40*/  STL.64 [R1+0xf78], R54 ;  /* 0x000f783601007387 */ /* 0x0007e20000100a00 */
[----:B------:R-:W-:Y:S02]  /*21e50*/  VIADD R0, R10, 0x100000 ;  /* 0x001000000a007836 */ /* 0x000fe40000000000 */
[C---:B------:R-:W-:Y:S01]  /*21e60*/  IMAD.WIDE R56, R5.reuse, 0x4, R242 ;  /* 0x0000000405387825 */ /* 0x040fe200078e02f2 */
[----:B------:R4:W-:Y:S04]  /*21e70*/  STL.64 [R1+0xf80], R46 ;  /* 0x000f802e01007387 */ /* 0x0009e80000100a00 */
[----:B------:R-:W-:Y:S01]  /*21e80*/  LDGSTS.E [R0+0x58004], desc[UR60][R56.64], !P2 ;  /* 0x5800400038007fae */ /* 0x000fe2000d12187c */
[----:B---3--:R-:W-:-:S04]  /*21e90*/  IMAD.WIDE R54, R5, 0x4, R240 ;  /* 0x0000000405367825 */ /* 0x008fc800078e02f0 */
[----:B----4-:R-:W-:Y:S01]  /*21ea0*/  IMAD.WIDE R46, R8, 0x4, R242 ;  /* 0x00000004082e7825 */ /* 0x010fe200078e02f2 */
[----:B------:R1:W-:Y:S03]  /*21eb0*/  STL.64 [R1+0xf88], R20 ;  /* 0x000f881401007387 */ /* 0x0003e60000100a00 */
[----:B------:R-:W-:Y:S01]  /*21ec0*/  VIADD R5, R10, 0x100000 ;  /* 0x001000000a057836 */ /* 0x000fe20000000000 */
[----:B------:R-:W-:Y:S04]  /*21ed0*/  LDGSTS.E [R2+0x5c004], desc[UR60][R54.64], !P2 ;  /* 0x5c00400036027fae */ /* 0x000fe8000d12187c */
[----:B------:R3:W-:Y:S01]  /*21ee0*/  LDGSTS.E [R3+0x58008], desc[UR60][R46.64], !P0 ;  /* 0x580080002e037fae */ /* 0x0007e2000c12187c */
[----:B-1----:R-:W-:-:S03]  /*21ef0*/  IMAD.WIDE R20, R8, 0x4, R240 ;  /* 0x0000000408147825 */ /* 0x002fc600078e02f0 */
[----:B------:R-:W-:Y:S04]  /*21f00*/  STL.64 [R1+0xf90], R56 ;  /* 0x000f903801007387 */ /* 0x000fe80000100a00 */
[----:B------:R-:W-:Y:S01]  /*21f10*/  STL.64 [R1+0xf98], R54 ;  /* 0x000f983601007387 */ /* 0x000fe20000100a00 */
[----:B---3--:R-:W-:-:S03]  /*21f20*/  IMAD R3, R17, 0x6b, RZ ;  /* 0x0000006b11037824 */ /* 0x008fc600078e02ff */
[----:B------:R1:W-:Y:S04]  /*21f30*/  STL.64 [R1+0xfa0], R46 ;  /* 0x000fa02e01007387 */ /* 0x0003e80000100a00 */
[----:B------:R3:W-:Y:S04]  /*21f40*/  STL.64 [R1+0xfa8], R20 ;  /* 0x000fa81401007387 */ /* 0x0007e80000100a00 */
[----:B------:R3:W-:Y:S01]  /*21f50*/  LDGSTS.E [R5+0x5c008], desc[UR60][R20.64], !P0 ;  /* 0x5c00800014057fae */ /* 0x0007e2000c12187c */
[----:B-1----:R-:W-:Y:S01]  /*21f60*/  IMAD.WIDE R46, R3, 0x4, R242 ;  /* 0x00000004032e7825 */ /* 0x002fe200078e02f2 */
[----:B------:R-:W-:-:S04]  /*21f70*/  LOP3.LUT R8, R14, 0x30, RZ, 0x3c, !PT ;  /* 0x000000300e087812 */ /* 0x000fc800078e3cff */
[----:B------:R1:W-:Y:S01]  /*21f80*/  LDGSTS.E [R0+0x5800c], desc[UR60][R46.64], !P6 ;  /* 0x5800c0002e007fae */ /* 0x0003e2000f12187c */
[----:B---3--:R-:W-:-:S04]  /*21f90*/  IMAD.WIDE R20, R3, 0x4, R240 ;  /* 0x0000000403147825 */ /* 0x008fc800078e02f0 */
[C---:B------:R-:W-:Y:S01]  /*21fa0*/  VIADD R3, R16.reuse, 0xfffffff3 ;  /* 0xfffffff310037836 */ /* 0x040fe20000000000 */
[C---:B------:R-:W-:Y:S01]  /*21fb0*/  IADD3 R5, R16.reuse, -0xe, RZ ;  /* 0xfffffff210057810 */ /* 0x040fe20007ffe0ff */
[----:B------:R3:W-:Y:S03]  /*21fc0*/  LDGSTS.E [R2+0x5c00c], desc[UR60][R20.64], !P6 ;  /* 0x5c00c00014027fae */ /* 0x0007e6000f12187c */
[----:B------:R-:W-:Y:S01]  /*21fd0*/  ISETP.GE.U32.AND P6, PT, R3, 0x7fffff74, PT ;  /* 0x7fffff740300780c */ /* 0x000fe20003fc6070 */
[----:B------:R-:W-:Y:S01]  /*21fe0*/  IMAD.IADD R8, R13, 0x1, R8 ;  /* 0x000000010d087824 */ /* 0x000fe200078e0208 */
[----:B------:R-:W-:Y:S01]  /*21ff0*/  ISETP.GE.U32.AND P0, PT, R5, 0x7fffff73, PT ;  /* 0x7fffff730500780c */ /* 0x000fe20003f06070 */
[----:B------:R-:W-:Y:S01]  /*22000*/  IMAD R5, R17, 0xc, RZ ;  /* 0x0000000c11057824 */ /* 0x000fe200078e02ff */
[----:B------:R-:W-:Y:S01]  /*22010*/  IADD3 R19, R16, -0x10, RZ ;  /* 0xfffffff010137810 */ /* 0x000fe20007ffe0ff */
[----:B------:R-:W-:Y:S01]  /*22020*/  STL.64 [R1+0x2cf0], R10 ;  /* 0x002cf00a01007387 */ /* 0x000fe20000100a00 */
[----:B-1----:R-:W-:-:S02]  /*22030*/  VIADD R0, R8, 0x100000 ;  /* 0x0010000008007836 */ /* 0x002fc40000000000 */
[----:B------:R-:W-:Y:S01]  /*22040*/  ISETP.GE.U32.AND P2, PT, R19, 0x7fffff71, PT ;  /* 0x7fffff711300780c */ /* 0x000fe20003f46070 */
[----:B------:R-:W-:Y:S01]  /*22050*/  STL [R1+0x2d08], R11 ;  /* 0x002d080b01007387 */ /* 0x000fe20000100800 */
[----:B------:R-:W-:-:S03]  /*22060*/  IMAD.WIDE R56, R5, 0x4, R242 ;  /* 0x0000000405387825 */ /* 0x000fc600078e02f2 */
[----:B------:R1:W-:Y:S01]  /*22070*/  STL.64 [R1+0xfb0], R46 ;  /* 0x000fb02e01007387 */ /* 0x0003e20000100a00 */
[----:B------:R-:W-:Y:S02]  /*22080*/  IMAD R19, R17, 0xd, RZ ;  /* 0x0000000d11137824 */ /* 0x000fe400078e02ff */
[C---:B---3--:R-:W-:Y:S01]  /*22090*/  VIADD R2, R8.reuse, 0x100000 ;  /* 0x0010000008027836 */ /* 0x048fe20000000000 */
[----:B------:R3:W-:Y:S01]  /*220a0*/  STL.64 [R1+0xfb8], R20 ;  /* 0x000fb81401007387 */ /* 0x0007e20000100a00 */
[----:B------:R-:W-:Y:S01]  /*220b0*/  IMAD.WIDE R54, R5, 0x4, R240 ;  /* 0x0000000405367825 */ /* 0x000fe200078e02f0 */
[----:B------:R-:W-:Y:S02]  /*220c0*/  IADD3 R3, R8, 0x100000, RZ ;  /* 0x0010000008037810 */ /* 0x000fe40007ffe0ff */
[----:B------:R-:W-:Y:S01]  /*220d0*/  LDGSTS.E [R0+0x40000], desc[UR60][R56.64], !P6 ;  /* 0x4000000038007fae */ /* 0x000fe2000f12187c */
[----:B-1----:R-:W-:-:S03]  /*220e0*/  IMAD.WIDE R46, R19, 0x4, R242 ;  /* 0x00000004132e7825 */ /* 0x002fc600078e02f2 */
[----:B------:R-:W-:Y:S01]  /*220f0*/  LDGSTS.E [R2+0x44000], desc[UR60][R54.64], !P6 ;  /* 0x4400000036027fae */ /* 0x000fe2000f12187c */
[----:B---3--:R-:W-:-:S03]  /*22100*/  IADD3 R20, R16, -0xf, RZ ;  /* 0xfffffff110147810 */ /* 0x008fc60007ffe0ff */
[----:B------:R1:W-:Y:S01]  /*22110*/  LDGSTS.E [R3+0x40004], desc[UR60][R46.64], !P0 ;  /* 0x400040002e037fae */ /* 0x0003e2000c12187c */
[----:B------:R-:W-:-:S03]  /*22120*/  ISETP.GE.U32.AND P6, PT, R20, 0x7fffff72, PT ;  /* 0x7fffff721400780c */ /* 0x000fc60003fc6070 */
[----:B------:R-:W-:Y:S01]  /*22130*/  STL.64 [R1+0xfc0], R56 ;  /* 0x000fc03801007387 */ /* 0x000fe20000100a00 */
[----:B------:R-:W-:Y:S02]  /*22140*/  VIADD R5, R8, 0x100000 ;  /* 0x0010000008057836 */ /* 0x000fe40000000000 */
[----:B------:R-:W-:Y:S01]  /*22150*/  IMAD.WIDE R10, R19, 0x4, R240 ;  /* 0x00000004130a7825 */ /* 0x000fe200078e02f0 */
[----:B------:R3:W-:Y:S03]  /*22160*/  STL.64 [R1+0xfc8], R54 ;  /* 0x000fc83601007387 */ /* 0x0007e60000100a00 */
[----:B-1----:R-:W-:Y:S01]  /*22170*/  IMAD R3, R17, 0xe, RZ ;  /* 0x0000000e11037824 */ /* 0x002fe200078e02ff */
[----:B------:R1:W-:Y:S01]  /*22180*/  STL.64 [R1+0xfd0], R46 ;  /* 0x000fd02e01007387 */ /* 0x0003e20000100a00 */
[C---:B------:R-:W-:Y:S01]  /*22190*/  IADD3 R19, R16.reuse, -0x2d, RZ ;  /* 0xffffffd310137810 */ /* 0x040fe20007ffe0ff */
[----:B------:R-:W-:-:S02]  /*221a0*/  VIADD R20, R16, 0xffffffb3 ;  /* 0xffffffb310147836 */ /* 0x000fc40000000000 */
[----:B------:R4:W-:Y:S01]  /*221b0*/  LDGSTS.E [R5+0x44004], desc[UR60][R10.64], !P0 ;  /* 0x440040000a057fae */ /* 0x0009e2000c12187c */
[----:B---3--:R-:W-:-:S04]  /*221c0*/  IMAD.WIDE R54, R3, 0x4, R242 ;  /* 0x0000000403367825 */ /* 0x008fc800078e02f2 */
[----:B-1----:R-:W-:Y:S01]  /*221d0*/  IMAD.WIDE R46, R3, 0x4, R240 ;  /* 0x00000004032e7825 */ /* 0x002fe200078e02f0 */
[----:B------:R1:W-:Y:S03]  /*221e0*/  LDGSTS.E [R0+0x40008], desc[UR60][R54.64], !P6 ;  /* 0x4000800036007fae */ /* 0x0003e6000f12187c */
[----:B----4-:R-:W-:Y:S01]  /*221f0*/  IMAD R5, R17, 0xf, RZ ;  /* 0x0000000f11057824 */ /* 0x010fe200078e02ff */
[----:B------:R3:W-:Y:S01]  /*22200*/  LDGSTS.E [R2+0x44008], desc[UR60][R46.64], !P6 ;  /* 0x440080002e027fae */ /* 0x0007e2000f12187c */
[----:B------:R-:W-:Y:S01]  /*22210*/  ISETP.GE.U32.AND P6, PT, R19, 0x7fffff54, PT ;  /* 0x7fffff541300780c */ /* 0x000fe20003fc6070 */
[----:B------:R-:W-:Y:S02]  /*22220*/  VIADD R3, R8, 0x100000 ;  /* 0x0010000008037836 */ /* 0x000fe40000000000 */
        /* <DEDUP_REMOVED lines=43> */
[----:B------:R-:W-:Y:S01]  /*224e0*/  VIADD R20, R16, 0xffffff92 ;  /* 0xffffff9210147836 */ /* 0x000fe20000000000 */
[----:B------:R3:W-:Y:S01]  /*224f0*/  LDGSTS.E [R2+0x4c00c], desc[UR60][R46.64], !P2 ;  /* 0x4c00c0002e027fae */ /* 0x0007e2000d12187c */
[----:B----4-:R-:W-:Y:S01]  /*22500*/  IMAD R5, R17, 0x4c, RZ ;  /* 0x0000004c11057824 */ /* 0x010fe200078e02ff */
[----:B------:R-:W-:Y:S02]  /*22510*/  ISETP.GE.U32.AND P2, PT, R19, 0x7fffff33, PT ;  /* 0x7fffff331300780c */ /* 0x000fe40003f46070 */
[----:B------:R4:W-:Y:S01]  /*22520*/  STL.64 [R1+0x1028], R10 ;  /* 0x0010280a01007387 */ /* 0x0009e20000100a00 */
[----:B------:R-:W-:Y:S01]  /*22530*/  IADD3 R3, R8, 0x100000, RZ ;  /* 0x0010000008037810 */ /* 0x000fe20007ffe0ff */
[----:B------:R-:W-:Y:S01]  /*22540*/  IMAD R19, R17, 0x4d, RZ ;  /* 0x0000004d11137824 */ /* 0x000fe200078e02ff */
[----:B------:R-:W-:Y:S01]  /*22550*/  ISETP.GE.U32.AND P6, PT, R20, 0x7fffff13, PT ;  /* 0x7fffff131400780c */ /* 0x000fe20003fc6070 */
        /* <DEDUP_REMOVED lines=12> */
[----:B-1----:R-:W-:-:S04]  /*22620*/  IMAD.WIDE R10, R19, 0x4, R240 ;  /* 0x00000004130a7825 */ /* 0x002fc800078e02f0 */
[----:B---3--:R-:W-:Y:S01]  /*22630*/  VIADD R0, R16, 0xffffffb0 ;  /* 0xffffffb010007836 */ /* 0x008fe20000000000 */
[----:B------:R-:W-:Y:S01]  /*22640*/  LDGSTS.E [R3+0x54004], desc[UR60][R10.64], !P2 ;  /* 0x540040000a037fae */ /* 0x000fe2000d12187c */
[----:B------:R-:W-:-:S03]  /*22650*/  IMAD.WIDE R56, R5, 0x4, R242 ;  /* 0x0000000405387825 */ /* 0x000fc600078e02f2 */
[----:B------:R-:W-:Y:S01]  /*22660*/  ISETP.GE.U32.AND P2, PT, R0, 0x7fffff31, PT ;  /* 0x7fffff310000780c */ /* 0x000fe20003f46070 */
[----:B------:R1:W-:Y:S01]  /*22670*/  STL.64 [R1+0x1048], R54 ;  /* 0x0010483601007387 */ /* 0x0003e20000100a00 */
[----:B------:R-:W-:Y:S02]  /*22680*/  VIADD R0, R8, 0x100000 ;  /* 0x0010000008007836 */ /* 0x000fe40000000000 */
[----:B------:R-:W-:Y:S01]  /*22690*/  IMAD R19, R17, 0x4f, RZ ;  /* 0x0000004f11137824 */ /* 0x000fe200078e02ff */
[----:B------:R-:W-:Y:S01]  /*226a0*/  IADD3 R20, R16, -0x6d, RZ ;  /* 0xffffff9310147810 */ /* 0x000fe20007ffe0ff */
[----:B------:R4:W-:Y:S04]  /*226b0*/  STL.64 [R1+0x1050], R46 ;  /* 0x0010502e01007387 */ /* 0x0009e80000100a00 */
[----:B------:R-:W-:Y:S01]  /*226c0*/  LDGSTS.E [R0+0x50008], desc[UR60][R56.64], !P0 ;  /* 0x5000800038007fae */ /* 0x000fe2000c12187c */
[----:B-1----:R-:W-:-:S04]  /*226d0*/  IMAD.WIDE R54, R5, 0x4, R240 ;  /* 0x0000000405367825 */ /* 0x002fc800078e02f0 */
[----:B----4-:R-:W-:Y:S01]  /*226e0*/  IMAD.WIDE R46, R19, 0x4, R242 ;  /* 0x00000004132e7825 */ /* 0x010fe200078e02f2 */
[----:B------:R-:W-:Y:S01]  /*226f0*/  LDGSTS.E [R2+0x54008], desc[UR60][R54.64], !P0 ;  /* 0x5400800036027fae */ /* 0x000fe2000c12187c */
[----:B------:R-:W-:-:S03]  /*22700*/  ISETP.GE.U32.AND P0, PT, R20, 0x7fffff14, PT ;  /* 0x7fffff141400780c */ /* 0x000fc60003f06070 */
[----:B------:R1:W-:Y:S01]  /*22710*/  LDGSTS.E [R3+0x5000c], desc[UR60][R46.64], !P2 ;  /* 0x5000c0002e037fae */ /* 0x0003e2000d12187c */
[----:B------:R-:W-:-:S03]  /*22720*/  VIADD R5, R8, 0x100000 ;  /* 0x0010000008057836 */ /* 0x000fc60000000000 */
        /* <DEDUP_REMOVED lines=11> */
[----:B----4-:R-:W-:Y:S01]  /*227e0*/  IMAD R5, R17, 0x6d, RZ ;  /* 0x0000006d11057824 */ /* 0x010fe200078e02ff */
[----:B------:R3:W-:Y:S01]  /*227f0*/  LDGSTS.E [R2+0x5c000], desc[UR60][R46.64], !P0 ;  /* 0x5c0000002e027fae */ /* 0x0007e2000c12187c */
[----:B------:R-:W-:Y:S01]  /*22800*/  ISETP.GE.U32.AND P0, PT, R19, 0x7fffff12, PT ;  /* 0x7fffff121300780c */ /* 0x000fe20003f06070 */
[----:B------:R-:W-:Y:S02]  /*22810*/  VIADD R3, R8, 0x100000 ;  /* 0x0010000008037836 */ /* 0x000fe40000000000 */
[----:B------:R4:W-:Y:S01]  /*22820*/  STL.64 [R1+0x1468], R10 ;  /* 0x0014680a01007387 */ /* 0x0009e20000100a00 */
[----:B------:R-:W-:-:S03]  /*22830*/  IMAD R19, R17, 0x6e, RZ ;  /* 0x0000006e11137824 */ /* 0x000fc600078e02ff */
[----:B------:R1:W-:Y:S04]  /*22840*/  STL.64 [R1+0x1438], R54 ;  /* 0x0014383601007387 */ /* 0x0003e80000100a00 */
[----:B------:R3:W-:Y:S01]  /*22850*/  STL.64 [R1+0x1440], R46 ;  /* 0x0014402e01007387 */ /* 0x0007e20000100a00 */
[----:B----4-:R-:W-:-:S04]  /*22860*/  IMAD.WIDE R10, R5, 0x4, R242 ;  /* 0x00000004050a7825 */ /* 0x010fc800078e02f2 */
[----:B-1----:R-:W-:Y:S01]  /*22870*/  IMAD.WIDE R54, R5, 0x4, R240 ;  /* 0x0000000405367825 */ /* 0x002fe200078e02f0 */
[----:B------:R1:W-:Y:S03]  /*22880*/  STL.64 [R1+0x1448], R10 ;  /* 0x0014480a01007387 */ /* 0x0003e60000100a00 */
[----:B---3--:R-:W-:Y:S01]  /*22890*/  IMAD.WIDE R46, R19, 0x4, R242 ;  /* 0x00000004132e7825 */ /* 0x008fe200078e02f2 */
[----:B------:R1:W-:Y:S04]  /*228a0*/  LDGSTS.E [R3+0x58004], desc[UR60][R10.64], !P6 ;  /* 0x580040000a037fae */ /* 0x0003e8000f12187c */
[----:B------:R3:W-:Y:S01]  /*228b0*/  LDGSTS.E [R0+0x5c004], desc[UR60][R54.64], !P6 ;  /* 0x5c00400036007fae */ /* 0x0007e2000f12187c */
[----:B------:R-:W-:-:S03]  /*228c0*/  IADD3 R20, R16, -0x13, RZ ;  /* 0xffffffed10147810 */ /* 0x000fc60007ffe0ff */
[----:B------:R-:W-:Y:S01]  /*228d0*/  LDGSTS.E [R2+0x58008], desc[UR60][R46.64], !P0 ;  /* 0x580080002e027fae */ /* 0x000fe2000c12187c */
[----:B-1----:R-:W-:-:S04]  /*228e0*/  IMAD.WIDE R10, R19, 0x4, R240 ;  /* 0x00000004130a7825 */ /* 0x002fc800078e02f0 */
[----:B---3--:R-:W-:Y:S01]  /*228f0*/  VIADD R0, R16, 0xffffff90 ;  /* 0xffffff9010007836 */ /* 0x008fe20000000000 */
[----:B------:R1:W-:Y:S04]  /*22900*/  LDGSTS.E [R3+0x5c008], desc[UR60][R10.64], !P0 ;  /* 0x5c0080000a037fae */ /* 0x0003e8000c12187c */
[----:B------:R-:W-:Y:S01]  /*22910*/  ISETP.GE.U32.AND P0, PT, R0, 0x7fffff11, PT ;  /* 0x7fffff110000780c */ /* 0x000fe20003f06070 */
[----:B------:R-:W-:Y:S01]  /*22920*/  IMAD R19, R17, 0x6f, RZ ;  /* 0x0000006f11137824 */ /* 0x000fe200078e02ff */
[----:B------:R-:W-:Y:S02]  /*22930*/  ISETP.GE.U32.AND P2, PT, R20, 0x7fffff6e, PT ;  /* 0x7fffff6e1400780c */ /* 0x000fe40003f46070 */
[----:B------:R-:W-:Y:S01]  /*22940*/  IADD3 R20, R16, -0x11, RZ ;  /* 0xffffffef10147810 */ /* 0x000fe20007ffe0ff */
[----:B------:R3:W-:Y:S01]  /*22950*/  STL.64 [R1+0x1420], R54 ;  /* 0x0014203601007387 */ /* 0x0007e20000100a00 */
[----:B------:R-:W-:Y:S01]  /*22960*/  LOP3.LUT R5, R14, 0x40, RZ, 0x3c, !PT ;  /* 0x000000400e057812 */ /* 0x000fe200078e3cff */
[----:B------:R-:W-:Y:S01]  /*22970*/  VIADD R0, R8, 0x100000 ;  /* 0x0010000008007836 */ /* 0x000fe20000000000 */
[----:B------:R-:W-:Y:S01]  /*22980*/  ISETP.GE.U32.AND P6, PT, R20, 0x7fffff70, PT ;  /* 0x7fffff701400780c */ /* 0x000fe20003fc6070 */
[----:B------:R-:W-:Y:S01]  /*22990*/  IMAD.WIDE R56, R19, 0x4, R242 ;  /* 0x0000000413387825 */ /* 0x000fe200078e02f2 */
[----:B------:R-:W-:-:S03]  /*229a0*/  SHF.L.U32 R20, R17, 0x4, RZ ;  /* 0x0000000411147819 */ /* 0x000fc600000006ff */
[----:B------:R-:W-:Y:S01]  /*229b0*/  VIADD R21, R16, 0xffffffee ;  /* 0xffffffee10157836 */ /* 0x000fe20000000000 */
[----:B------:R-:W-:Y:S01]  /*229c0*/  LDGSTS.E [R0+0x5800c], desc[UR60][R56.64], !P0 ;  /* 0x5800c00038007fae */ /* 0x000fe2000c12187c */
[----:B---3--:R-:W-:-:S04]  /*229d0*/  IMAD.WIDE R54, R19, 0x4, R240 ;  /* 0x0000000413367825 */ /* 0x008fc800078e02f0 */
[----:B------:R-:W-:Y:S01]  /*229e0*/  IMAD.IADD R5, R13, 0x1, R5 ;  /* 0x000000010d057824 */ /* 0x000fe200078e0205 */
[----:B------:R3:W-:Y:S01]  /*229f0*/  LDGSTS.E [R2+0x5c00c], desc[UR60][R54.64], !P0 ;  /* 0x5c00c00036027fae */ /* 0x0007e2000c12187c */
[----:B------:R-:W-:-:S03]  /*22a00*/  ISETP.GE.U32.AND P0, PT, R21, 0x7fffff6f, PT ;  /* 0x7fffff6f1500780c */ /* 0x000fc60003f06070 */
[----:B------:R4:W-:Y:S01]  /*22a10*/  STL.64 [R1+0x1428], R46 ;  /* 0x0014282e01007387 */ /* 0x0009e20000100a00 */
[C---:B-1----:R-:W-:Y:S01]  /*22a20*/  IADD3 R3, R5.reuse, 0x100000, RZ ;  /* 0x0010000005037810 */ /* 0x042fe20007ffe0ff */
[----:B------:R-:W-:Y:S02]  /*22a30*/  VIADD R19, R5, 0x100000 ;  /* 0x0010000005137836 */ /* 0x000fe40000000000 */
[----:B------:R1:W-:Y:S04]  /*22a40*/  STL.64 [R1+0x1430], R10 ;  /* 0x0014300a01007387 */ /* 0x0003e80000100a00 */
[----:B------:R-:W-:Y:S01]  /*22a50*/  STL.64 [R1+0x2cf8], R8 ;  /* 0x002cf80801007387 */ /* 0x000fe20000100a00 */
[----:B---3--:R-:W-:Y:S02]  /*22a60*/  IMAD R2, R17, 0x11, RZ ;  /* 0x0000001111027824 */ /* 0x008fe400078e02ff */
[C---:B----4-:R-:W-:Y:S01]  /*22a70*/  IMAD.WIDE R46, R20.reuse, 0x4, R242 ;  /* 0x00000004142e7825 */ /* 0x050fe200078e02f2 */
[----:B------:R-:W-:Y:S03]  /*22a80*/  STL.64 [R1+0x1400], R56 ;  /* 0x0014003801007387 */ /* 0x000fe60000100a00 */
[----:B-1----:R-:W-:Y:S01]  /*22a90*/  IMAD.WIDE R10, R20, 0x4, R240 ;  /* 0x00000004140a7825 */ /* 0x002fe200078e02f0 */
[----:B------:R-:W-:Y:S04]  /*22aa0*/  STL.64 [R1+0x1408], R54 ;  /* 0x0014083601007387 */ /* 0x000fe80000100a00 */
[----:B------:R1:W-:Y:S01]  /*22ab0*/  STL.64 [R1+0x1410], R46 ;  /* 0x0014102e01007387 */ /* 0x0003e20000100a00 */
[----:B------:R-:W-:-:S03]  /*22ac0*/  VIADD R0, R5, 0x100000 ;  /* 0x0010000005007836 */ /* 0x000fc60000000000 */
[----:B------:R1:W-:Y:S01]  /*22ad0*/  LDGSTS.E [R3+0x40000], desc[UR60][R46.64], !P6 ;  /* 0x400000002e037fae */ /* 0x0003e2000f12187c */
[----:B------:R-:W-:-:S03]  /*22ae0*/  IADD3 R20, R16, -0x14, RZ ;  /* 0xffffffec10147810 */ /* 0x000fc60007ffe0ff */
[----:B------:R3:W-:Y:S04]  /*22af0*/  STL.64 [R1+0x1418], R10 ;  /* 0x0014180a01007387 */ /* 0x0007e80000100a00 */
[----:B------:R3:W-:Y:S01]  /*22b00*/  LDGSTS.E [R19+0x44000], desc[UR60][R10.64], !P6 ;  /* 0x440000000a137fae */ /* 0x0007e2000f12187c */
[----:B-1----:R-:W-:-:S05]  /*22b10*/  IMAD.WIDE R46, R2, 0x4, R242 ;  /* 0x00000004022e7825 */ /* 0x002fca00078e02f2 */
[----:B------:R1:W-:Y:S01]  /*22b20*/  LDGSTS.E [R3+0x40004], desc[UR60][R46.64], !P0 ;  /* 0x400040002e037fae */ /* 0x0003e2000c12187c */
[----:B---3--:R-:W-:-:S04]  /*22b30*/  IMAD.WIDE R10, R2, 0x4, R240 ;  /* 0x00000004020a7825 */ /* 0x008fc800078e02f0 */
[----:B------:R-:W-:Y:S01]  /*22b40*/  IMAD R19, R17, 0x12, RZ ;  /* 0x0000001211137824 */ /* 0x000fe200078e02ff */
[----:B------:R3:W-:Y:S01]  /*22b50*/  LDGSTS.E [R0+0x44004], desc[UR60][R10.64], !P0 ;  /* 0x440040000a007fae */ /* 0x0007e2000c12187c */
[----:B------:R-:W-:Y:S01]  /*22b60*/  ISETP.GE.U32.AND P0, PT, R20, 0x7fffff6d, PT ;  /* 0x7fffff6d1400780c */ /* 0x000fe20003f06070 */
[----:B------:R-:W-:Y:S02]  /*22b70*/  VIADD R21, R16, 0xffffffcc ;  /* 0xffffffcc10157836 */ /* 0x000fe40000000000 */
[----:B------:R-:W-:Y:S01]  /*22b80*/  VIADD R2, R5, 0x100000 ;  /* 0x0010000005027836 */ /* 0x000fe20000000000 */
[----:B------:R1:W-:Y:S01]  /*22b90*/  STL.64 [R1+0x1208], R46 ;  /* 0x0012082e01007387 */ /* 0x0003e20000100a00 */
[----:B------:R-:W-:Y:S01]  /*22ba0*/  IMAD.WIDE R8, R19, 0x4, R242 ;  /* 0x0000000413087825 */ /* 0x000fe200078e02f2 */
[----:B------:R-:W-:-:S03]  /*22bb0*/  ISETP.GE.U32.AND P6, PT, R21, 0x7fffff4d, PT ;  /* 0x7fffff4d1500780c */ /* 0x000fc60003fc6070 */
[----:B------:R-:W-:Y:S01]  /*22bc0*/  IMAD R20, R17, 0x13, RZ ;  /* 0x0000001311147824 */ /* 0x000fe200078e02ff */
[----:B------:R3:W-:Y:S01]  /*22bd0*/  STL.64 [R1+0x13e8], R10 ;  /* 0x0013e80a01007387 */ /* 0x0007e20000100a00 */
[----:B------:R-:W-:Y:S01]  /*22be0*/  IADD3 R21, R16, -0x31, RZ ;  /* 0xffffffcf10157810 */ /* 0x000fe20007ffe0ff */
[----:B-1----:R-:W-:Y:S02]  /*22bf0*/  IMAD.WIDE R46, R19, 0x4, R240 ;  /* 0x00000004132e7825 */ /* 0x002fe400078e02f0 */
[----:B------:R1:W-:Y:S04]  /*22c00*/  STL.64 [R1+0x13f0], R8 ;  /* 0x0013f00801007387 */ /* 0x0003e80000100a00 */
[----:B------:R1:W-:Y:S01]  /*22c10*/  LDGSTS.E [R2+0x40008], desc[UR60][R8.64], !P2 ;  /* 0x4000800008027fae */ /* 0x0003e2000d12187c */
[----:B---3--:R-:W-:-:S03]  /*22c20*/  IMAD.WIDE R10, R20, 0x4, R242 ;  /* 0x00000004140a7825 */ /* 0x008fc600078e02f2 */
[----:B------:R3:W-:Y:S01]  /*22c30*/  LDGSTS.E [R3+0x44008], desc[UR60][R46.64], !P2 ;  /* 0x440080002e037fae */ /* 0x0007e2000d12187c */
[----:B------:R-:W-:-:S03]  /*22c40*/  ISETP.GE.U32.AND P2, PT, R21, 0x7fffff50, PT ;  /* 0x7fffff501500780c */ /* 0x000fc60003f46070 */
[----:B------:R-:W-:Y:S01]  /*22c50*/  LDGSTS.E [R2+0x4000c], desc[UR60][R10.64], !P0 ;  /* 0x4000c0000a027fae */ /* 0x000fe2000c12187c */
[----:B-1----:R-:W-:-:S04]  /*22c60*/  IMAD.WIDE R8, R20, 0x4, R240 ;  /* 0x0000000414087825 */ /* 0x002fc800078e02f0 */
[----:B---3--:R-:W-:Y:S01]  /*22c70*/  VIADD R3, R16, 0xffffffce ;  /* 0xffffffce10037836 */ /* 0x008fe20000000000 */
[----:B------:R1:W-:Y:S04]  /*22c80*/  LDGSTS.E [R0+0x4400c], desc[UR60][R8.64], !P0 ;  /* 0x4400c00008007fae */ /* 0x0003e8000c12187c */
[----:B------:R-:W-:Y:S01]  /*22c90*/  ISETP.GE.U32.AND P0, PT, R3, 0x7fffff4f, PT ;  /* 0x7fffff4f0300780c */ /* 0x000fe20003f06070 */
[----:B------:R3:W-:Y:S01]  /*22ca0*/  STL.64 [R1+0x1300], R46 ;  /* 0x0013002e01007387 */ /* 0x0007e20000100a00 */
[----:B------:R-:W-:Y:S01]  /*22cb0*/  IMAD R20, R17, 0x31, RZ ;  /* 0x0000003111147824 */ /* 0x000fe200078e02ff */
[----:B------:R-:W-:Y:S01]  /*22cc0*/  IADD3 R19, R5, 0x100000, RZ ;  /* 0x0010000005137810 */ /* 0x000fe20007ffe0ff */
[----:B-1----:R-:W-:Y:S02]  /*22cd0*/  IMAD R0, R17, 0x30, RZ ;  /* 0x0000003011007824 */ /* 0x002fe400078e02ff */
[----:B------:R-:W-:-:S02]  /*22ce0*/  VIADD R3, R5, 0x100000 ;  /* 0x0010000005037836 */ /* 0x000fc40000000000 */
[C---:B------:R-:W-:Y:S01]  /*22cf0*/  IMAD.WIDE R54, R0.reuse, 0x4, R242 ;  /* 0x0000000400367825 */ /* 0x040fe200078e02f2 */
[----:B------:R1:W-:Y:S03]  /*22d00*/  STL.64 [R1+0x1308], R10 ;  /* 0x0013080a01007387 */ /* 0x0003e60000100a00 */
[----:B---3--:R-:W-:Y:S01]  /*22d10*/  IMAD.WIDE R46, R0, 0x4, R240 ;  /* 0x00000004002e7825 */ /* 0x008fe200078e02f0 */
[----:B------:R3:W-:Y:S03]  /*22d20*/  STL.64 [R1+0x1310], R8 ;  /* 0x0013100801007387 */ /* 0x0007e60000100a00 */
[----:B------:R-:W-:Y:S01]  /*22d30*/  VIADD R21, R16, 0xffffffcd ;  /* 0xffffffcd10157836 */ /* 0x000fe20000000000 */
[----:B------:R-:W-:Y:S01]  /*22d40*/  LDGSTS.E [R19+0x48000], desc[UR60][R54.64], !P2 ;  /* 0x4800000036137fae */ /* 0x000fe2000d12187c */
[----:B------:R-:W-:-:S02]  /*22d50*/  VIADD R0, R5, 0x100000 ;  /* 0x0010000005007836 */ /* 0x000fc40000000000 */
[C---:B-1----:R-:W-:Y:S01]  /*22d60*/  IMAD.WIDE R10, R20.reuse, 0x4, R242 ;  /* 0x00000004140a7825 */ /* 0x042fe200078e02f2 */
[----:B------:R-:W-:Y:S01]  /*22d70*/  LDGSTS.E [R3+0x4c000], desc[UR60][R46.64], !P2 ;  /* 0x4c0000002e037fae */ /* 0x000fe2000d12187c */
[----:B------:R-:W-:Y:S02]  /*22d80*/  ISETP.GE.U32.AND P2, PT, R21, 0x7fffff4e, PT ;  /* 0x7fffff4e1500780c */ /* 0x000fe40003f46070 */
[----:B---3--:R-:W-:Y:S01]  /*22d90*/  IMAD.WIDE R8, R20, 0x4, R240 ;  /* 0x0000000414087825 */ /* 0x008fe200078e02f0 */
[----:B------:R-:W-:Y:S04]  /*22da0*/  LDGSTS.E [R2+0x48004], desc[UR60][R10.64], !P0 ;  /* 0x480040000a027fae */ /* 0x000fe8000c12187c */
[----:B------:R1:W-:Y:S04]  /*22db0*/  LDGSTS.E [R0+0x4c004], desc[UR60][R8.64], !P0 ;  /* 0x4c00400008007fae */ /* 0x0003e8000c12187c */
[----:B------:R-:W-:Y:S01]  /*22dc0*/  STL.64 [R1+0x1318], R54 ;  /* 0x0013183601007387 */ /* 0x000fe20000100a00 */
[----:B------:R-:W-:-:S03]  /*22dd0*/  VIADD R20, R16, 0xffffffaf ;  /* 0xffffffaf10147836 */ /* 0x000fc60000000000 */
[----:B------:R3:W-:Y:S01]  /*22de0*/  STL.64 [R1+0x1320], R46 ;  /* 0x0013202e01007387 */ /* 0x0007e20000100a00 */
[----:B-1----:R-:W-:-:S03]  /*22df0*/  IMAD R0, R17, 0x32, RZ ;  /* 0x0000003211007824 */ /* 0x002fc600078e02ff */
[----:B------:R1:W-:Y:S01]  /*22e00*/  STL.64 [R1+0x1328], R10 ;  /* 0x0013280a01007387 */ /* 0x0003e20000100a00 */
[----:B------:R-:W-:Y:S02]  /*22e10*/  IMAD R19, R17, 0x33, RZ ;  /* 0x0000003311137824 */ /* 0x000fe400078e02ff */
[----:B---3--:R-:W-:-:S04]  /*22e20*/  IMAD.WIDE R46, R0, 0x4, R242 ;  /* 0x00000004002e7825 */ /* 0x008fc800078e02f2 */
[----:B-1----:R-:W-:Y:S01]  /*22e30*/  IMAD.WIDE R10, R0, 0x4, R240 ;  /* 0x00000004000a7825 */ /* 0x002fe200078e02f0 */
[----:B------:R1:W-:Y:S01]  /*22e40*/  LDGSTS.E [R3+0x48008], desc[UR60][R46.64], !P2 ;  /* 0x480080002e037fae */ /* 0x0003e2000d12187c */
[----:B------:R-:W-:-:S03]  /*22e50*/  IADD3 R21, R16, -0x71, RZ ;  /* 0xffffff8f10157810 */ /* 0x000fc60007ffe0ff */
[----:B------:R3:W-:Y:S01]  /*22e60*/  LDGSTS.E [R2+0x4c008], desc[UR60][R10.64], !P2 ;  /* 0x4c0080000a027fae */ /* 0x0007e2000d12187c */
[----:B------:R-:W-:Y:S01]  /*22e70*/  ISETP.GE.U32.AND P2, PT, R20, 0x7fffff30, PT ;  /* 0x7fffff301400780c */ /* 0x000fe20003f46070 */
[----:B------:R-:W-:Y:S02]  /*22e80*/  VIADD R0, R5, 0x100000 ;  /* 0x0010000005007836 */ /* 0x000fe40000000000 */
[----:B------:R4:W-:Y:S01]  /*22e90*/  STL.64 [R1+0x1330], R8 ;  /* 0x0013300801007387 */ /* 0x0009e20000100a00 */
[----:B------:R-:W-:-:S03]  /*22ea0*/  IMAD R20, R17, 0x50, RZ ;  /* 0x0000005011147824 */ /* 0x000fc600078e02ff */
[----:B------:R1:W-:Y:S01]  /*22eb0*/  STL.64 [R1+0x1338], R46 ;  /* 0x0013382e01007387 */ /* 0x0003e20000100a00 */
[----:B------:R-:W-:Y:S02]  /*22ec0*/  ISETP.GE.U32.AND P0, PT, R21, 0x7fffff10, PT ;  /* 0x7fffff101500780c */ /* 0x000fe40003f06070 */
[----:B------:R-:W-:Y:S01]  /*22ed0*/  IADD3 R21, R16, -0x52, RZ ;  /* 0xffffffae10157810 */ /* 0x000fe20007ffe0ff */
        /* <DEDUP_REMOVED lines=39> */
[----:B------:R1:W-:Y:S04]  /*23150*/  LDGSTS.E [R3+0x5000c], desc[UR60][R46.64], !P6 ;  /* 0x5000c0002e037fae */ /* 0x0003e8000f12187c */
[----:B------:R3:W-:Y:S01]  /*23160*/  LDGSTS.E [R2+0x5400c], desc[UR60][R10.64], !P6 ;  /* 0x5400c0000a027fae */ /* 0x0007e2000f12187c */
[----:B------:R-:W-:Y:S01]  /*23170*/  ISETP.GE.U32.AND P6, PT, R20, 0x7fffff0f, PT ;  /* 0x7fffff0f1400780c */ /* 0x000fe20003fc6070 */
[----:B------:R-:W-:Y:S01]  /*23180*/  VIADD R0, R5, 0x100000 ;  /* 0x0010000005007836 */ /* 0x000fe20000000000 */
[----:B------:R-:W-:Y:S01]  /*23190*/  IADD3 R21, R16, -0x35, RZ ;  /* 0xffffffcb10157810 */ /* 0x000fe20007ffe0ff */
        /* <DEDUP_REMOVED lines=15> */
[C---:B---3--:R-:W-:Y:S01]  /*23290*/  VIADD R3, R16.reuse, 0xffffff8c ;  /* 0xffffff8c10037836 */ /* 0x048fe20000000000 */
[----:B------:R1:W-:Y:S04]  /*232a0*/  LDGSTS.E [R0+0x5c004], desc[UR60][R8.64], !P6 ;  /* 0x5c00400008007fae */ /* 0x0003e8000f12187c */
[----:B------:R-:W-:Y:S01]  /*232b0*/  ISETP.GE.U32.AND P6, PT, R3, 0x7fffff0d, PT ;  /* 0x7fffff0d0300780c */ /* 0x000fe20003fc6070 */
[----:B------:R-:W-:Y:S01]  /*232c0*/  IMAD R3, R17, 0x72, RZ ;  /* 0x0000007211037824 */ /* 0x000fe200078e02ff */
[----:B------:R3:W-:Y:S01]  /*232d0*/  STL.64 [R1+0x13a0], R46 ;  /* 0x0013a02e01007387 */ /* 0x0007e20000100a00 */
[----:B------:R-:W-:-:S03]  /*232e0*/  VIADD R21, R16, 0xffffffeb ;  /* 0xffffffeb10157836 */ /* 0x000fc60000000000 */
[----:B------:R4:W-:Y:S01]  /*232f0*/  STL.64 [R1+0x13a8], R10 ;  /* 0x0013a80a01007387 */ /* 0x0009e20000100a00 */
[----:B------:R-:W-:Y:S02]  /*23300*/  IMAD R20, R17, 0x73, RZ ;  /* 0x0000007311147824 */ /* 0x000fe400078e02ff */
[----:B---3--:R-:W-:-:S04]  /*23310*/  IMAD.WIDE R46, R3, 0x4, R242 ;  /* 0x00000004032e7825 */ /* 0x008fc800078e02f2 */
[----:B----4-:R-:W-:Y:S01]  /*23320*/  IMAD.WIDE R10, R3, 0x4, R240 ;  /* 0x00000004030a7825 */ /* 0x010fe200078e02f0 */
[----:B------:R3:W-:Y:S01]  /*23330*/  LDGSTS.E [R2+0x58008], desc[UR60][R46.64], !P0 ;  /* 0x580080002e027fae */ /* 0x0007e2000c12187c */
[----:B------:R-:W-:-:S03]  /*23340*/  LOP3.LUT R3, R14, 0x50, RZ, 0x3c, !PT ;  /* 0x000000500e037812 */ /* 0x000fc600078e3cff */
[----:B------:R4:W-:Y:S01]  /*23350*/  LDGSTS.E [R0+0x5c008], desc[UR60][R10.64], !P0 ;  /* 0x5c0080000a007fae */ /* 0x0009e2000c12187c */
[----:B------:R-:W-:Y:S01]  /*23360*/  ISETP.GE.U32.AND P0, PT, R21, 0x7fffff6c, PT ;  /* 0x7fffff6c1500780c */ /* 0x000fe20003f06070 */
[----:B------:R-:W-:Y:S01]  /*23370*/  IMAD.IADD R3, R13, 0x1, R3 ;  /* 0x000000010d037824 */ /* 0x000fe200078e0203 */
[----:B------:R-:W-:Y:S01]  /*23380*/  IADD3 R19, R5, 0x100000, RZ ;  /* 0x0010000005137810 */ /* 0x000fe20007ffe0ff */
[----:B------:R1:W-:Y:S01]  /*23390*/  STL.64 [R1+0x13b0], R8 ;  /* 0x0013b00801007387 */ /* 0x0003e20000100a00 */
[----:B------:R-:W-:-:S03]  /*233a0*/  IMAD R21, R17, 0x14, RZ ;  /* 0x0000001411157824 */ /* 0x000fc600078e02ff */
[----:B------:R3:W-:Y:S01]  /*233b0*/  STL.64 [R1+0x13b8], R46 ;  /* 0x0013b82e01007387 */ /* 0x0007e20000100a00 */
[----:B------:R-:W-:Y:S02]  /*233c0*/  VIADD R22, R16, 0xffffffea ;  /* 0xffffffea10167836 */ /* 0x000fe40000000000 */
[C---:B-1----:R-:W-:Y:S01]  /*233d0*/  IMAD.WIDE R8, R20.reuse, 0x4, R242 ;  /* 0x0000000414087825 */ /* 0x042fe200078e02f2 */
[----:B------:R4:W-:Y:S03]  /*233e0*/  STL.64 [R1+0x13c0], R10 ;  /* 0x0013c00a01007387 */ /* 0x0009e60000100a00 */
[----:B---3--:R-:W-:Y:S01]  /*233f0*/  IMAD.WIDE R46, R20, 0x4, R240 ;  /* 0x00000004142e7825 */ /* 0x008fe200078e02f0 */
[----:B------:R1:W-:Y:S03]  /*23400*/  LDGSTS.E [R19+0x5800c], desc[UR60][R8.64], !P6 ;  /* 0x5800c00008137fae */ /* 0x0003e6000f12187c */
[----:B------:R-:W-:Y:S01]  /*23410*/  VIADD R2, R3, 0x100000 ;  /* 0x0010000003027836 */ /* 0x000fe20000000000 */
[----:B------:R3:W-:Y:S01]  /*23420*/  STL.64 [R1+0x13c8], R8 ;  /* 0x0013c80801007387 */ /* 0x0007e20000100a00 */
[----:B----4-:R-:W-:-:S03]  /*23430*/  IMAD.WIDE R10, R21, 0x4, R242 ;  /* 0x00000004150a7825 */ /* 0x010fc600078e02f2 */
[----:B------:R4:W-:Y:S01]  /*23440*/  LDGSTS.E [R0+0x5c00c], desc[UR60][R46.64], !P6 ;  /* 0x5c00c0002e007fae */ /* 0x0009e2000f12187c */
[----:B-1----:R-:W-:Y:S01]  /*23450*/  IADD3 R19, R3, 0x100000, RZ ;  /* 0x0010000003137810 */ /* 0x002fe20007ffe0ff */
[----:B---3--:R-:W-:Y:S01]  /*23460*/  IMAD.WIDE R8, R21, 0x4, R240 ;  /* 0x0000000415087825 */ /* 0x008fe200078e02f0 */
[----:B------:R-:W-:-:S03]  /*23470*/  ISETP.GE.U32.AND P6, PT, R22, 0x7fffff6b, PT ;  /* 0x7fffff6b1600780c */ /* 0x000fc60003fc6070 */
[----:B------:R1:W-:Y:S01]  /*23480*/  LDGSTS.E [R19+0x40000], desc[UR60][R10.64], !P0 ;  /* 0x400000000a137fae */ /* 0x0003e2000c12187c */
[----:B----4-:R-:W-:-:S03]  /*23490*/  VIADD R0, R16, 0xffffffe9 ;  /* 0xffffffe910007836 */ /* 0x010fc60000000000 */
[----:B------:R3:W-:Y:S02]  /*234a0*/  LDGSTS.E [R2+0x44000], desc[UR60][R8.64], !P0 ;  /* 0x4400000008027fae */ /* 0x0007e4000c12187c */
[----:B------:R-:W-:Y:S01]  /*234b0*/  ISETP.GE.U32.AND P0, PT, R0, 0x7fffff6a, PT ;  /* 0x7fffff6a0000780c */ /* 0x000fe20003f06070 */
[C---:B------:R-:W-:Y:S01]  /*234c0*/  IMAD R0, R17.reuse, 0x15, RZ ;  /* 0x0000001511007824 */ /* 0x040fe200078e02ff */
[----:B------:R-:W-:Y:S01]  /*234d0*/  STL [R1+0x2d1c], R5 ;  /* 0x002d1c0501007387 */ /* 0x000fe20000100800 */
[----:B------:R-:W-:Y:S02]  /*234e0*/  IMAD R21, R17, 0x16, RZ ;  /* 0x0000001611157824 */ /* 0x000fe400078e02ff */
[----:B------:R-:W-:Y:S01]  /*234f0*/  VIADD R20, R3, 0x100000 ;  /* 0x0010000003147836 */ /* 0x000fe20000000000 */
[----:B------:R4:W-:Y:S01]  /*23500*/  STL.64 [R1+0x13d0], R46 ;  /* 0x0013d02e01007387 */ /* 0x0009e20000100a00 */
[----:B------:R-:W-:Y:S01]  /*23510*/  IMAD.WIDE R54, R0, 0x4, R242 ;  /* 0x0000000400367825 */ /* 0x000fe200078e02f2 */
[----:B------:R-:W-:-:S02]  /*23520*/  IADD3 R22, R16, -0x18, RZ ;  /* 0xffffffe810167810 */ /* 0x000fc40007ffe0ff */
[----:B------:R1:W-:Y:S04]  /*23530*/  STL.64 [R1+0x13d8], R10 ;  /* 0x0013d80a01007387 */ /* 0x0003e80000100a00 */
[----:B------:R3:W-:Y:S01]  /*23540*/  STL.64 [R1+0x13e0], R8 ;  /* 0x0013e00801007387 */ /* 0x0007e20000100a00 */
[----:B----4-:R-:W-:-:S03]  /*23550*/  IMAD.WIDE R46, R0, 0x4, R240 ;  /* 0x00000004002e7825 */ /* 0x010fc600078e02f0 */
[----:B------:R-:W-:Y:S01]  /*23560*/  LDGSTS.E [R20+0x40004], desc[UR60][R54.64], !P6 ;  /* 0x4000400036147fae */ /* 0x000fe2000f12187c */
[----:B-1----:R-:W-:-:S03]  /*23570*/  IMAD.WIDE R10, R21, 0x4, R242 ;  /* 0x00000004150a7825 */ /* 0x002fc600078e02f2 */
[----:B------:R-:W-:Y:S01]  /*23580*/  LDGSTS.E [R19+0x44004], desc[UR60][R46.64], !P6 ;  /* 0x440040002e137fae */ /* 0x000fe2000f12187c */
[----:B------:R-:W-:Y:S01]  /*23590*/  ISETP.GE.U32.AND P6, PT, R22, 0x7fffff69, PT ;  /* 0x7fffff691600780c */ /* 0x000fe20003fc6070 */
[----:B------:R-:W-:Y:S02]  /*235a0*/  VIADD R0, R3, 0x100000 ;  /* 0x0010000003007836 */ /* 0x000fe40000000000 */
[----:B------:R-:W-:Y:S01]  /*235b0*/  LDGSTS.E [R2+0x40008], desc[UR60][R10.64], !P0 ;  /* 0x400080000a027fae */ /* 0x000fe2000c12187c */
[----:B---3--:R-:W-:-:S05]  /*235c0*/  IMAD.WIDE R8, R21, 0x4, R240 ;  /* 0x0000000415087825 */ /* 0x008fca00078e02f0 */
        /* <DEDUP_REMOVED lines=117> */
[----:B----4-:R-:W-:-:S04]  /*23d20*/  IMAD.WIDE R8, R20, 0x4, R242 ;  /* 0x0000000414087825 */ /* 0x010fc800078e02f2 */
[----:B-1----:R-:W-:Y:S01]  /*23d30*/  IMAD.WIDE R46, R20, 0x4, R240 ;  /* 0x00000004142e7825 */ /* 0x002fe200078e02f0 */
[----:B------:R3:W-:Y:S04]  /*23d40*/  STL.64 [R1+0x12d8], R10 ;  /* 0x0012d80a01007387 */ /* 0x0007e80000100a00 */
[----:B------:R-:W-:Y:S04]  /*23d50*/  LDGSTS.E [R0+0x58008], desc[UR60][R8.64], !P6 ;  /* 0x5800800008007fae */ /* 0x000fe8000f12187c */
[----:B------:R1:W-:Y:S01]  /*23d60*/  LDGSTS.E [R0+0x5c008], desc[UR60][R46.64], !P6 ;  /* 0x5c0080002e007fae */ /* 0x0003e2000f12187c */
[----:B------:R-:W-:Y:S01]  /*23d70*/  ISETP.GE.U32.AND P6, PT, R22, 0x7fffff68, PT ;  /* 0x7fffff681600780c */ /* 0x000fe20003fc6070 */
[----:B---3--:R-:W-:-:S02]  /*23d80*/  IMAD.WIDE R10, R21, 0x4, R242 ;  /* 0x00000004150a7825 */ /* 0x008fc400078e02f2 */
[----:B------:R3:W-:Y:S04]  /*23d90*/  STL.64 [R1+0x12e0], R8 ;  /* 0x0012e00801007387 */ /* 0x0007e80000100a00 */
[----:B------:R4:W-:Y:S01]  /*23da0*/  LDGSTS.E [R2+0x5800c], desc[UR60][R10.64], !P0 ;  /* 0x5800c0000a027fae */ /* 0x0009e2000c12187c */
[----:B-1----:R-:W-:-:S03]  /*23db0*/  LOP3.LUT R0, R14, 0x60, RZ, 0x3c, !PT ;  /* 0x000000600e007812 */ /* 0x002fc600078e3cff */
[----:B------:R1:W-:Y:S01]  /*23dc0*/  STL.64 [R1+0x12e8], R46 ;  /* 0x0012e82e01007387 */ /* 0x0003e20000100a00 */
[----:B---3--:R-:W-:-:S04]  /*23dd0*/  IMAD.WIDE R8, R21, 0x4, R240 ;  /* 0x0000000415087825 */ /* 0x008fc800078e02f0 */
[----:B----4-:R-:W-:Y:S01]  /*23de0*/  IMAD.IADD R2, R13, 0x1, R0 ;  /* 0x000000010d027824 */ /* 0x010fe200078e0200 */
[----:B------:R3:W-:Y:S01]  /*23df0*/  STL.64 [R1+0x12f0], R10 ;  /* 0x0012f00a01007387 */ /* 0x0007e20000100a00 */
[----:B------:R-:W-:Y:S02]  /*23e00*/  IMAD R0, R17, 0x18, RZ ;  /* 0x0000001811007824 */ /* 0x000fe400078e02ff */
[----:B------:R-:W-:Y:S01]  /*23e10*/  VIADD R20, R2, 0x100000 ;  /* 0x0010000002147836 */ /* 0x000fe20000000000 */
[----:B------:R4:W-:Y:S01]  /*23e20*/  LDGSTS.E [R19+0x5c00c], desc[UR60][R8.64], !P0 ;  /* 0x5c00c00008137fae */ /* 0x0009e2000c12187c */
[----:B-1----:R-:W-:Y:S01]  /*23e30*/  IMAD.WIDE R46, R0, 0x4, R242 ;  /* 0x00000004002e7825 */ /* 0x002fe200078e02f2 */
[----:B------:R-:W-:-:S03]  /*23e40*/  IADD3 R22, R16, -0x1b, RZ ;  /* 0xffffffe510167810 */ /* 0x000fc60007ffe0ff */
[----:B------:R-:W-:Y:S01]  /*23e50*/  IMAD R21, R17, 0x19, RZ ;  /* 0x0000001911157824 */ /* 0x000fe200078e02ff */
[----:B------:R1:W-:Y:S01]  /*23e60*/  LDGSTS.E [R20+0x40000], desc[UR60][R46.64], !P6 ;  /* 0x400000002e147fae */ /* 0x0003e2000f12187c */
[----:B---3--:R-:W-:-:S04]  /*23e70*/  IMAD.WIDE R10, R0, 0x4, R240 ;  /* 0x00000004000a7825 */ /* 0x008fc800078e02f0 */
[----:B----4-:R-:W-:Y:S02]  /*23e80*/  VIADD R19, R2, 0x100000 ;  /* 0x0010000002137836 */ /* 0x010fe40000000000 */
[----:B------:R-:W-:-:S03]  /*23e90*/  VIADD R45, R16, 0xffffffc5 ;  /* 0xffffffc5102d7836 */ /* 0x000fc60000000000 */
[----:B------:R3:W-:Y:S01]  /*23ea0*/  LDGSTS.E [R19+0x44000], desc[UR60][R10.64], !P6 ;  /* 0x440000000a137fae */ /* 0x0007e2000f12187c */
[----:B------:R-:W-:Y:S01]  /*23eb0*/  ISETP.GE.U32.AND P6, PT, R22, 0x7fffff66, PT ;  /* 0x7fffff661600780c */ /* 0x000fe20003fc6070 */
[----:B------:R-:W-:Y:S01]  /*23ec0*/  IMAD R22, R17, 0x1a, RZ ;  /* 0x0000001a11167824 */ /* 0x000fe200078e02ff */
[----:B------:R-:W-:Y:S01]  /*23ed0*/  IADD3 R0, R2, 0x100000, RZ ;  /* 0x0010000002007810 */ /* 0x000fe20007ffe0ff */
[----:B------:R4:W-:Y:S01]  /*23ee0*/  STL.64 [R1+0x12f8], R8 ;  /* 0x0012f80801007387 */ /* 0x0009e20000100a00 */
[----:B------:R-:W-:-:S03]  /*23ef0*/  ISETP.GE.U32.AND P0, PT, R45, 0x7fffff46, PT ;  /* 0x7fffff462d00780c */ /* 0x000fc60003f06070 */
        /* <DEDUP_REMOVED lines=16> */
[C---:B------:R-:W-:Y:S02]  /*24000*/  IMAD R22, R17.reuse, 0x38, RZ ;  /* 0x0000003811167824 */ /* 0x040fe400078e02ff */
[----:B------:R-:W-:Y:S02]  /*24010*/  VIADD R21, R2, 0x100000 ;  /* 0x0010000002157836 */ /* 0x000fe40000000000 */
[----:B-1----:R-:W-:-:S02]  /*24020*/  IMAD R0, R17, 0x1b, RZ ;  /* 0x0000001b11007824 */ /* 0x002fc400078e02ff */
[----:B------:R-:W-:Y:S02]  /*24030*/  VIADD R20, R2, 0x100000 ;  /* 0x0010000002147836 */ /* 0x000fe40000000000 */
[----:B------:R-:W-:Y:S01]  /*24040*/  IMAD.WIDE R54, R0, 0x4, R242 ;  /* 0x0000000400367825 */ /* 0x000fe200078e02f2 */
[----:B------:R1:W-:Y:S01]  /*24050*/  STL.64 [R1+0x1128], R10 ;  /* 0x0011280a01007387 */ /* 0x0003e20000100a00 */
[----:B------:R-:W-:Y:S02]  /*24060*/  IADD3 R45, R16, -0x3a, RZ ;  /* 0xffffffc6102d7810 */ /* 0x000fe40007ffe0ff */
[----:B---3--:R-:W-:Y:S01]  /*24070*/  IMAD.WIDE R46, R0, 0x4, R240 ;  /* 0x00000004002e7825 */ /* 0x008fe200078e02f0 */
[----:B------:R3:W-:Y:S01]  /*24080*/  STL.64 [R1+0x1130], R8 ;  /* 0x0011300801007387 */ /* 0x0007e20000100a00 */
[----:B------:R-:W-:-:S03]  /*24090*/  IADD3 R0, R2, 0x100000, RZ ;  /* 0x0010000002007810 */ /* 0x000fc60007ffe0ff */
[----:B------:R-:W-:Y:S01]  /*240a0*/  LDGSTS.E [R21+0x4000c], desc[UR60][R54.64], !P2 ;  /* 0x4000c00036157fae */ /* 0x000fe2000d12187c */
[----:B-1----:R-:W-:-:S03]  /*240b0*/  IMAD.WIDE R10, R22, 0x4, R242 ;  /* 0x00000004160a7825 */ /* 0x002fc600078e02f2 */
[----:B------:R-:W-:Y:S01]  /*240c0*/  LDGSTS.E [R20+0x4400c], desc[UR60][R46.64], !P2 ;  /* 0x4400c0002e147fae */ /* 0x000fe2000d12187c */
[----:B------:R-:W-:Y:S01]  /*240d0*/  ISETP.GE.U32.AND P2, PT, R45, 0x7fffff47, PT ;  /* 0x7fffff472d00780c */ /* 0x000fe20003f46070 */
[----:B---3--:R-:W-:Y:S02]  /*240e0*/  IMAD.WIDE R8, R22, 0x4, R240 ;  /* 0x0000000416087825 */ /* 0x008fe400078e02f0 */
        /* <DEDUP_REMOVED lines=10> */
[----:B------:R1:W-:Y:S03]  /*24190*/  LDGSTS.E [R20+0x48004], desc[UR60][R46.64], !P2 ;  /* 0x480040002e147fae */ /* 0x0003e6000d12187c */
[----:B------:R-:W-:Y:S01]  /*241a0*/  VIADD R45, R16, 0xffffffa4 ;  /* 0xffffffa4102d7836 */ /* 0x000fe20000000000 */
        /* <DEDUP_REMOVED lines=54> */
[----:B------:R-:W-:Y:S01]  /*24510*/  ISETP.GE.U32.AND P2, PT, R45, 0x7fffff05, PT ;  /* 0x7fffff052d00780c */ /* 0x000fe20003f46070 */
[----:B------:R-:W-:-:S02]  /*24520*/  VIADD R45, R16, 0xffffff86 ;  /* 0xffffff86102d7836 */ /* 0x000fc40000000000 */
        /* <DEDUP_REMOVED lines=12> */
[----:B------:R1:W-:Y:S01]  /*245f0*/  LDGSTS.E [R0+0x5c000], desc[UR60][R8.64], !P0 ;  /* 0x5c00000008007fae */ /* 0x0003e2000c12187c */
[----:B------:R-:W-:-:S03]  /*24600*/  VIADD R21, R2, 0x100000 ;  /* 0x0010000002157836 */ /* 0x000fc60000000000 */
[----:B------:R-:W-:Y:S01]  /*24610*/  ISETP.GE.U32.AND P0, PT, R20, 0x7fffff06, PT ;  /* 0x7fffff061400780c */ /* 0x000fe20003f06070 */
[----:B------:R3:W-:Y:S01]  /*24620*/  STL.64 [R1+0x11c0], R46 ;  /* 0x0011c02e01007387 */ /* 0x0007e20000100a00 */
[C---:B------:R-:W-:Y:S02]  /*24630*/  IMAD R22, R17.reuse, 0x7a, RZ ;  /* 0x0000007a11167824 */ /* 0x040fe400078e02ff */
[----:B-1----:R-:W-:Y:S02]  /*24640*/  IMAD R0, R17, 0x79, RZ ;  /* 0x0000007911007824 */ /* 0x002fe400078e02ff */
[----:B------:R-:W-:Y:S02]  /*24650*/  VIADD R20, R2, 0x100000 ;  /* 0x0010000002147836 */ /* 0x000fe40000000000 */
[C---:B------:R-:W-:Y:S01]  /*24660*/  IMAD.WIDE R54, R0.reuse, 0x4, R242 ;  /* 0x0000000400367825 */ /* 0x040fe200078e02f2 */
[----:B------:R1:W-:Y:S03]  /*24670*/  STL.64 [R1+0x11c8], R10 ;  /* 0x0011c80a01007387 */ /* 0x0003e60000100a00 */
[----:B---3--:R-:W-:Y:S01]  /*24680*/  IMAD.WIDE R46, R0, 0x4, R240 ;  /* 0x00000004002e7825 */ /* 0x008fe200078e02f0 */
[----:B------:R3:W-:Y:S01]  /*24690*/  STL.64 [R1+0x11d0], R8 ;  /* 0x0011d00801007387 */ /* 0x0007e20000100a00 */
[----:B------:R-:W-:-:S03]  /*246a0*/  IADD3 R0, R2, 0x100000, RZ ;  /* 0x0010000002007810 */ /* 0x000fc60007ffe0ff */
[----:B------:R4:W-:Y:S01]  /*246b0*/  LDGSTS.E [R21+0x58004], desc[UR60][R54.64], !P6 ;  /* 0x5800400036157fae */ /* 0x0009e2000f12187c */
[----:B-1----:R-:W-:-:S03]  /*246c0*/  IMAD.WIDE R10, R22, 0x4, R242 ;  /* 0x00000004160a7825 */ /* 0x002fc600078e02f2 */
[----:B------:R1:W-:Y:S01]  /*246d0*/  LDGSTS.E [R20+0x5c004], desc[UR60][R46.64], !P6 ;  /* 0x5c0040002e147fae */ /* 0x0003e2000f12187c */
[----:B---3--:R-:W-:-:S03]  /*246e0*/  IMAD.WIDE R8, R22, 0x4, R240 ;  /* 0x0000000416087825 */ /* 0x008fc600078e02f0 */
[----:B------:R3:W-:Y:S01]  /*246f0*/  STL.64 [R1+0x11d8], R54 ;  /* 0x0011d83601007387 */ /* 0x0007e20000100a00 */
[----:B----4-:R-:W-:-:S03]  /*24700*/  VIADD R21, R16, 0xffffffe2 ;  /* 0xffffffe210157836 */ /* 0x010fc60000000000 */
[----:B------:R4:W-:Y:S01]  /*24710*/  STL.64 [R1+0x11e0], R46 ;  /* 0x0011e02e01007387 */ /* 0x0009e20000100a00 */
[----:B-1----:R-:W-:-:S03]  /*24720*/  IMAD R20, R17, 0x7b, RZ ;  /* 0x0000007b11147824 */ /* 0x002fc600078e02ff */
[----:B------:R1:W-:Y:S01]  /*24730*/  STL.64 [R1+0x11e8], R10 ;  /* 0x0011e80a01007387 */ /* 0x0003e20000100a00 */
[C---:B------:R-:W-:Y:S01]  /*24740*/  IADD3 R45, R16.reuse, -0x20, RZ ;  /* 0xffffffe0102d7810 */ /* 0x040fe20007ffe0ff */
[----:B---3--:R-:W3:Y:S02]  /*24750*/  LDC R54, c[0x0][0x240] ;  /* 0x00009000ff367b82 */ /* 0x008ee40000000800 */
[----:B------:R1:W-:Y:S04]  /*24760*/  LDGSTS.E [R19+0x58008], desc[UR60][R10.64], !P0 ;  /* 0x580080000a137fae */ /* 0x0003e8000c12187c */
[----:B------:R2:W-:Y:S02]  /*24770*/  STL.64 [R1+0x11f0], R8 ;  /* 0x0011f00801007387 */ /* 0x0005e40000100a00 */
[----:B----4-:R-:W4:Y:S02]  /*24780*/  LDC R47, c[0x0][0x240] ;  /* 0x00009000ff2f7b82 */ /* 0x010f240000000800 */
[----:B------:R2:W-:Y:S01]  /*24790*/  LDGSTS.E [R0+0x5c008], desc[UR60][R8.64], !P0 ;  /* 0x5c00800008007fae */ /* 0x0005e2000c12187c */
[----:B------:R-:W-:Y:S01]  /*247a0*/  ISETP.GE.U32.AND P0, PT, R21, 0x7fffff63, PT ;  /* 0x7fffff631500780c */ /* 0x000fe20003f06070 */
[----:B------:R-:W-:-:S02]  /*247b0*/  VIADD R21, R16, 0xffffffe3 ;  /* 0xffffffe310157836 */ /* 0x000fc40000000000 */
[----:B-1----:R-:W-:-:S05]  /*247c0*/  IMAD.WIDE R10, R20, 0x4, R242 ;  /* 0x00000004140a7825 */ /* 0x002fca00078e02f2 */
[----:B------:R1:W-:Y:S01]  /*247d0*/  LDGSTS.E [R0+0x5800c], desc[UR60][R10.64], !P2 ;  /* 0x5800c0000a007fae */ /* 0x0003e2000d12187c */
[----:B--2---:R-:W-:Y:S01]  /*247e0*/  IMAD.WIDE R8, R20, 0x4, R240 ;  /* 0x0000000414087825 */ /* 0x004fe200078e02f0 */
[----:B------:R-:W-:-:S04]  /*247f0*/  LOP3.LUT R20, R14, 0x70, RZ, 0x3c, !PT ;  /* 0x000000700e147812 */ /* 0x000fc800078e3cff */
[----:B------:R2:W-:Y:S01]  /*24800*/  LDGSTS.E [R19+0x5c00c], desc[UR60][R8.64], !P2 ;  /* 0x5c00c00008137fae */ /* 0x0005e2000d12187c */
[----:B------:R-:W-:Y:S02]  /*24810*/  ISETP.GE.U32.AND P2, PT, R21, 0x7fffff64, PT ;  /* 0x7fffff641500780c */ /* 0x000fe40003f46070 */
[----:B-1----:R-:W-:Y:S01]  /*24820*/  IADD3 R0, R13, R20, RZ ;  /* 0x000000140d007210 */ /* 0x002fe20007ffe0ff */
[----:B------:R-:W-:Y:S01]  /*24830*/  STL.64 [R1+0x2d00], R2 ;  /* 0x002d000201007387 */ /* 0x000fe20000100a00 */
[----:B------:R-:W-:-:S03]  /*24840*/  ISETP.GE.U32.AND P6, PT, R45, 0x7fffff61, PT ;  /* 0x7fffff612d00780c */ /* 0x000fc60003fc6070 */
[----:B------:R1:W-:Y:S01]  /*24850*/  STL.64 [R1+0x11f8], R10 ;  /* 0x0011f80a01007387 */ /* 0x0003e20000100a00 */
[----:B--2---:R-:W-:-:S03]  /*24860*/  IMAD R19, R17, 0x1c, RZ ;  /* 0x0000001c11137824 */ /* 0x004fc600078e02ff */
[----:B------:R-:W-:Y:S01]  /*24870*/  STL.64 [R1+0x1200], R8 ;  /* 0x0012000801007387 */ /* 0x000fe20000100a00 */
[----:B------:R-:W-:Y:S01]  /*24880*/  IMAD R45, R17, 0x1d, RZ ;  /* 0x0000001d112d7824 */ /* 0x000fe200078e02ff */
[C---:B------:R-:W-:Y:S01]  /*24890*/  IADD3 R21, R0.reuse, 0x100000, RZ ;  /* 0x0010000000157810 */ /* 0x040fe20007ffe0ff */
[----:B------:R-:W-:Y:S01]  /*248a0*/  VIADD R22, R0, 0x100000 ;  /* 0x0010000000167836 */ /* 0x000fe20000000000 */
[----:B------:R2:W-:Y:S01]  /*248b0*/  STL [R1+0x2d20], R14 ;  /* 0x002d200e01007387 */ /* 0x0005e20000100800 */
[----:B------:R-:W-:Y:S02]  /*248c0*/  VIADD R46, R16, 0xffffffe1 ;  /* 0xffffffe1102e7836 */ /* 0x000fe40000000000 */
[----:B-1----:R-:W-:-:S04]  /*248d0*/  IMAD.WIDE R10, R19, 0x4, R240 ;  /* 0x00000004130a7825 */ /* 0x002fc800078e02f0 */
[----:B--2---:R-:W-:-:S04]  /*248e0*/  IMAD.WIDE R14, R19, 0x4, R242 ;  /* 0x00000004130e7825 */ /* 0x004fc800078e02f2 */
[----:B------:R-:W-:Y:S01]  /*248f0*/  VIADD R20, R0, 0x100000 ;  /* 0x0010000000147836 */ /* 0x000fe20000000000 */
[----:B------:R-:W-:Y:S01]  /*24900*/  LDGSTS.E [R22+0x40000], desc[UR60][R14.64], !P2 ;  /* 0x400000000e167fae */ /* 0x000fe2000d12187c */
[----:B------:R-:W-:-:S03]  /*24910*/  IMAD.WIDE R8, R45, 0x4, R242 ;  /* 0x000000042d087825 */ /* 0x000fc600078e02f2 */
[----:B------:R-:W-:Y:S01]  /*24920*/  LDGSTS.E [R21+0x44000], desc[UR60][R10.64], !P2 ;  /* 0x440000000a157fae */ /* 0x000fe2000d12187c */
[----:B------:R-:W-:Y:S02]  /*24930*/  VIADD R19, R0, 0x100000 ;  /* 0x0010000000137836 */ /* 0x000fe40000000000 */
[----:B------:R-:W-:Y:S01]  /*24940*/  IMAD.WIDE R2, R45, 0x4, R240 ;  /* 0x000000042d027825 */ /* 0x000fe200078e02f0 */
[----:B------:R-:W-:Y:S01]  /*24950*/  ISETP.GE.U32.AND P2, PT, R46, 0x7fffff62, PT ;  /* 0x7fffff622e00780c */ /* 0x000fe20003f46070 */
[----:B------:R-:W-:Y:S04]  /*24960*/  LDGSTS.E [R20+0x40004], desc[UR60][R8.64], !P0 ;  /* 0x4000400008147fae */ /* 0x000fe8000c12187c */
[----:B------:R1:W-:Y:S04]  /*24970*/  LDGSTS.E [R19+0x44004], desc[UR60][R2.64], !P0 ;  /* 0x4400400002137fae */ /* 0x0003e8000c12187c */
[----:B------:R-:W-:Y:S04]  /*24980*/  STL [R1+0x2d24], R13 ;  /* 0x002d240d01007387 */ /* 0x000fe80000100800 */
[----:B------:R-:W-:Y:S01]  /*24990*/  STL.64 [R1+0x1060], R14 ;  /* 0x0010600e01007387 */ /* 0x000fe20000100a00 */
[----:B-1----:R-:W-:-:S03]  /*249a0*/  IMAD R19, R17, 0x1e, RZ ;  /* 0x0000001e11137824 */ /* 0x002fc600078e02ff */
[----:B------:R1:W-:Y:S01]  /*249b0*/  STL.64 [R1+0x1068], R10 ;  /* 0x0010680a01007387 */ /* 0x0003e20000100a00 */
[----:B------:R-:W-:-:S03]  /*249c0*/  VIADD R45, R16, 0xffffffc3 ;  /* 0xffffffc3102d7836 */ /* 0x000fc60000000000 */
[----:B------:R2:W-:Y:S01]  /*249d0*/  STL.64 [R1+0x1070], R8 ;  /* 0x0010700801007387 */ /* 0x0005e20000100a00 */
[----:B------:R-:W-:Y:S02]  /*249e0*/  IMAD R22, R17, 0x1f, RZ ;  /* 0x0000001f11167824 */ /* 0x000fe400078e02ff */
[----:B-1----:R-:W-:-:S04]  /*249f0*/  IMAD.WIDE R10, R19, 0x4, R242 ;  /* 0x00000004130a7825 */ /* 0x002fc800078e02f2 */
[----:B--2---:R-:W-:Y:S01]  /*24a00*/  IMAD.WIDE R8, R19, 0x4, R240 ;  /* 0x0000000413087825 */ /* 0x004fe200078e02f0 */
        /* <DEDUP_REMOVED lines=11> */
[----:B---3--:R-:W-:-:S04]  /*24ac0*/  IMAD.WIDE R2, R22, 0x4, R242 ;  /* 0x0000000416027825 */ /* 0x008fc800078e02f2 */
[----:B-1----:R-:W-:Y:S01]  /*24ad0*/  IMAD.WIDE R10, R22, 0x4, R240 ;  /* 0x00000004160a7825 */ /* 0x002fe200078e02f0 */
[----:B------:R1:W-:Y:S03]  /*24ae0*/  STL.64 [R1+0x1090], R2 ;  /* 0x0010900201007387 */ /* 0x0003e60000100a00 */
[----:B--2---:R-:W-:Y:S01]  /*24af0*/  IMAD.WIDE R8, R45, 0x4, R242 ;  /* 0x000000042d087825 */ /* 0x004fe200078e02f2 */
[----:B------:R1:W-:Y:S04]  /*24b00*/  LDGSTS.E [R19+0x4000c], desc[UR60][R2.64], !P6 ;  /* 0x4000c00002137fae */ /* 0x0003e8000f12187c */
[----:B------:R2:W-:Y:S01]  /*24b10*/  LDGSTS.E [R21+0x4400c], desc[UR60][R10.64], !P6 ;  /* 0x4400c0000a157fae */ /* 0x0005e2000f12187c */
[----:B------:R-:W-:-:S03]  /*24b20*/  ISETP.GE.U32.AND P6, PT, R46, 0x7fffff43, PT ;  /* 0x7fffff432e00780c */ /* 0x000fc60003fc6070 */
[----:B------:R-:W-:Y:S01]  /*24b30*/  LDGSTS.E [R20+0x48000], desc[UR60][R8.64], !P2 ;  /* 0x4800000008147fae */ /* 0x000fe2000d12187c */
[----:B-1----:R-:W-:-:S04]  /*24b40*/  IMAD.WIDE R2, R45, 0x4, R240 ;  /* 0x000000042d027825 */ /* 0x002fc800078e02f0 */
[----:B--2---:R-:W-:Y:S01]  /*24b50*/  VIADD R21, R16, 0xffffffc1 ;  /* 0xffffffc110157836 */ /* 0x004fe20000000000 */
[----:B------:R1:W-:Y:S04]  /*24b60*/  LDGSTS.E [R19+0x4c000], desc[UR60][R2.64], !P2 ;  /* 0x4c00000002137fae */ /* 0x0003e8000d12187c */
[----:B------:R-:W-:Y:S01]  /*24b70*/  ISETP.GE.U32.AND P2, PT, R21, 0x7fffff42, PT ;  /* 0x7fffff421500780c */ /* 0x000fe20003f46070 */
[----:B------:R2:W-:Y:S01]  /*24b80*/  STL.64 [R1+0x1098], R10 ;  /* 0x0010980a01007387 */ /* 0x0005e20000100a00 */
[C---:B------:R-:W-:Y:S01]  /*24b90*/  IMAD R45, R17.reuse, 0x3e, RZ ;  /* 0x0000003e112d7824 */ /* 0x040fe200078e02ff */
[C---:B------:R-:W-:Y:S01]  /*24ba0*/  IADD3 R22, R0.reuse, 0x100000, RZ ;  /* 0x0010000000167810 */ /* 0x040fe20007ffe0ff */
[----:B-1----:R-:W-:Y:S02]  /*24bb0*/  IMAD R19, R17, 0x3d, RZ ;  /* 0x0000003d11137824 */ /* 0x002fe400078e02ff */
[----:B------:R-:W-:-:S02]  /*24bc0*/  VIADD R21, R0, 0x100000 ;  /* 0x0010000000157836 */ /* 0x000fc40000000000 */
[C---:B------:R-:W-:Y:S01]  /*24bd0*/  IMAD.WIDE R14, R19.reuse, 0x4, R242 ;  /* 0x00000004130e7825 */ /* 0x040fe200078e02f2 */
[----:B------:R1:W-:Y:S03]  /*24be0*/  STL.64 [R1+0x10a0], R8 ;  /* 0x0010a00801007387 */ /* 0x0003e60000100a00 */
[----:B--2---:R-:W-:Y:S01]  /*24bf0*/  IMAD.WIDE R10, R19, 0x4, R240 ;  /* 0x00000004130a7825 */ /* 0x004fe200078e02f0 */
[----:B------:R2:W-:Y:S03]  /*24c00*/  STL.64 [R1+0x10a8], R2 ;  /* 0x0010a80201007387 */ /* 0x0005e60000100a00 */
[----:B------:R-:W-:Y:S01]  /*24c10*/  VIADD R46, R16, 0xffffffc0 ;  /* 0xffffffc0102e7836 */ /* 0x000fe20000000000 */
[----:B------:R-:W-:Y:S01]  /*24c20*/  LDGSTS.E [R22+0x48004], desc[UR60][R14.64], !P6 ;  /* 0x480040000e167fae */ /* 0x000fe2000f12187c */
[----:B------:R-:W-:-:S02]  /*24c30*/  VIADD R19, R0, 0x100000 ;  /* 0x0010000000137836 */ /* 0x000fc40000000000 */
[C---:B-1----:R-:W-:Y:S01]  /*24c40*/  IMAD.WIDE R8, R45.reuse, 0x4, R242 ;  /* 0x000000042d087825 */ /* 0x042fe200078e02f2 */
[----:B------:R-:W-:Y:S01]  /*24c50*/  LDGSTS.E [R21+0x4c004], desc[UR60][R10.64], !P6 ;  /* 0x4c0040000a157fae */ /* 0x000fe2000f12187c */
[----:B------:R-:W-:Y:S02]  /*24c60*/  ISETP.GE.U32.AND P6, PT, R46, 0x7fffff41, PT ;  /* 0x7fffff412e00780c */ /* 0x000fe40003fc6070 */
[----:B--2---:R-:W-:Y:S01]  /*24c70*/  IMAD.WIDE R2, R45, 0x4, R240 ;  /* 0x000000042d027825 */ /* 0x004fe200078e02f0 */
[----:B------:R-:W-:Y:S04]  /*24c80*/  LDGSTS.E [R20+0x48008], desc[UR60][R8.64], !P2 ;  /* 0x4800800008147fae */ /* 0x000fe8000d12187c */
[----:B------:R1:W-:Y:S04]  /*24c90*/  LDGSTS.E [R19+0x4c008], desc[UR60][R2.64], !P2 ;  /* 0x4c00800002137fae */ /* 0x0003e8000d12187c */
[----:B------:R-:W-:Y:S01]  /*24ca0*/  STL.64 [R1+0x10b0], R14 ;  /* 0x0010b00e01007387 */ /* 0x000fe20000100a00 */
[----:B------:R-:W-:-:S03]  /*24cb0*/  VIADD R45, R16, 0xffffffa2 ;  /* 0xffffffa2102d7836 */ /* 0x000fc60000000000 */
[----:B------:R2:W-:Y:S01]  /*24cc0*/  STL.64 [R1+0x10b8], R10 ;  /* 0x0010b80a01007387 */ /* 0x0005e20000100a00 */
[----:B-1----:R-:W-:-:S03]  /*24cd0*/  IMAD R19, R17, 0x3f, RZ ;  /* 0x0000003f11137824 */ /* 0x002fc600078e02ff */
[----:B------:R1:W-:Y:S01]  /*24ce0*/  STL.64 [R1+0x10c0], R8 ;  /* 0x0010c00801007387 */ /* 0x0003e20000100a00 */
[----:B--2---:R-:W-:-:S04]  /*24cf0*/  IMAD.WIDE R10, R19, 0x4, R242 ;  /* 0x00000004130a7825 */ /* 0x004fc800078e02f2 */
[----:B-1----:R-:W-:Y:S01]  /*24d00*/  IMAD.WIDE R8, R19, 0x4, R240 ;  /* 0x0000000413087825 */ /* 0x002fe200078e02f0 */
[----:B------:R1:W-:Y:S03]  /*24d10*/  LDGSTS.E [R21+0x4800c], desc[UR60][R10.64], !P6 ;  /* 0x4800c0000a157fae */ /* 0x0003e6000f12187c */
[----:B------:R-:W-:Y:S01]  /*24d20*/  IMAD R22, R17, 0x5c, RZ ;  /* 0x0000005c11167824 */ /* 0x000fe200078e02ff */
[----:B------:R2:W-:Y:S01]  /*24d30*/  LDGSTS.E [R20+0x4c00c], desc[UR60][R8.64], !P6 ;  /* 0x4c00c00008147fae */ /* 0x0005e2000f12187c */
[----:B------:R-:W-:Y:S01]  /*24d40*/  ISETP.GE.U32.AND P6, PT, R45, 0x7fffff23, PT ;  /* 0x7fffff232d00780c */ /* 0x000fe20003fc6070 */
[----:B------:R-:W-:Y:S01]  /*24d50*/  VIADD R19, R0, 0x100000 ;  /* 0x0010000000137836 */ /* 0x000fe20000000000 */
[----:B------:R-:W-:Y:S01]  /*24d60*/  IADD3 R46, R16, -0x5f, RZ ;  /* 0xffffffa1102e7810 */ /* 0x000fe20007ffe0ff */
[----:B------:R3:W-:Y:S01]  /*24d70*/  STL.64 [R1+0x10c8], R2 ;  /* 0x0010c80201007387 */ /* 0x0007e20000100a00 */
[----:B------:R-:W-:-:S03]  /*24d80*/  IMAD R45, R17, 0x5d, RZ ;  /* 0x0000005d112d7824 */ /* 0x000fc600078e02ff */
[----:B------:R1:W-:Y:S01]  /*24d90*/  STL.64 [R1+0x10d0], R10 ;  /* 0x0010d00a01007387 */ /* 0x0003e20000100a00 */
[----:B------:R-:W-:-:S03]  /*24da0*/  ISETP.GE.U32.AND P2, PT, R46, 0x7fffff22, PT ;  /* 0x7fffff222e00780c */ /* 0x000fc60003f46070 */
[----:B------:R2:W-:Y:S01]  /*24db0*/  STL.64 [R1+0x10d8], R8 ;  /* 0x0010d80801007387 */ /* 0x0005e20000100a00 */
[----:B---3--:R-:W-:-:S04]  /*24dc0*/  IMAD.WIDE R2, R22, 0x4, R242 ;  /* 0x0000000416027825 */ /* 0x008fc800078e02f2 */
[----:B-1----:R-:W-:Y:S01]  /*24dd0*/  IMAD.WIDE R10, R22, 0x4, R240 ;  /* 0x00000004160a7825 */ /* 0x002fe200078e02f0 */
[----:B------:R1:W-:Y:S03]  /*24de0*/  STL.64 [R1+0x10e0], R2 ;  /* 0x0010e00201007387 */ /* 0x0003e60000100a00 */
[----:B--2---:R-:W-:Y:S01]  /*24df0*/  IMAD.WIDE R8, R45, 0x4, R242 ;  /* 0x000000042d087825 */ /* 0x004fe200078e02f2 */
[----:B------:R1:W-:Y:S01]  /*24e00*/  LDGSTS.E [R19+0x50000], desc[UR60][R2.64], !P0 ;  /* 0x5000000002137fae */ /* 0x0003e2000c12187c */
[----:B------:R-:W-:-:S03]  /*24e10*/  IADD3 R46, R16, -0x60, RZ ;  /* 0xffffffa0102e7810 */ /* 0x000fc60007ffe0ff */
[----:B------:R2:W-:Y:S01]  /*24e20*/  LDGSTS.E [R21+0x54000], desc[UR60][R10.64], !P0 ;  /* 0x540000000a157fae */ /* 0x0005e2000c12187c */
[----:B------:R-:W-:Y:S01]  /*24e30*/  ISETP.GE.U32.AND P0, PT, R46, 0x7fffff21, PT ;  /* 0x7fffff212e00780c */ /* 0x000fe20003f06070 */
[----:B------:R-:W-:Y:S01]  /*24e40*/  IMAD R22, R17, 0x5f, RZ ;  /* 0x0000005f11167824 */ /* 0x000fe200078e02ff */
[----:B------:R-:W3:Y:S01]  /*24e50*/  LDC R46, c[0x0][0x240] ;  /* 0x00009000ff2e7b82 */ /* 0x000ee20000000800 */
[----:B------:R-:W-:Y:S01]  /*24e60*/  STL.64 [R1+0x10e8], R10 ;  /* 0x0010e80a01007387 */ /* 0x000fe20000100a00 */
[----:B-1----:R-:W-:-:S03]  /*24e70*/  IMAD.WIDE R2, R45, 0x4, R240 ;  /* 0x000000042d027825 */ /* 0x002fc600078e02f0 */
[----:B------:R1:W-:Y:S01]  /*24e80*/  LDGSTS.E [R20+0x50004], desc[UR60][R8.64], !P6 ;  /* 0x5000400008147fae */ /* 0x0003e2000f12187c */
[----:B--2---:R-:W-:-:S03]  /*24e90*/  IMAD R21, R17, 0x5e, RZ ;  /* 0x0000005e11157824 */ /* 0x004fc600078e02ff */
[----:B------:R2:W-:Y:S04]  /*24ea0*/  STL.64 [R1+0x10f0], R8 ;  /* 0x0010f00801007387 */ /* 0x0005e80000100a00 */
[----:B------:R4:W-:Y:S01]  /*24eb0*/  STL.64 [R1+0x10f8], R2 ;  /* 0x0010f80201007387 */ /* 0x0009e20000100a00 */
[----:B-1----:R-:W-:-:S03]  /*24ec0*/  VIADD R20, R16, 0xffffff80 ;  /* 0xffffff8010147836 */ /* 0x002fc60000000000 */
[----:B------:R4:W-:Y:S01]  /*24ed0*/  LDGSTS.E [R19+0x54004], desc[UR60][R2.64], !P6 ;  /* 0x5400400002137fae */ /* 0x0009e2000f12187c */
[----:B------:R-:W-:Y:S02]  /*24ee0*/  VIADD R16, R0, 0x100000 ;  /* 0x0010000000107836 */ /* 0x000fe40000000000 */
[----:B--2---:R-:W-:Y:S01]  /*24ef0*/  IMAD.WIDE R8, R21, 0x4, R240 ;  /* 0x0000000415087825 */ /* 0x004fe200078e02f0 */
[----:B------:R-:W-:Y:S02]  /*24f00*/  ISETP.GE.AND P6, PT, R252, R20, PT ;  /* 0x00000014fc00720c */ /* 0x000fe40003fc6270 */
[----:B------:R-:W1:Y:S01]  /*24f10*/  LDC R252, c[0x0][0x240] ;  /* 0x00009000fffc7b82 */ /* 0x000e620000000800 */
[----:B------:R-:W-:Y:S02]  /*24f20*/  IMAD R45, R17, 0x7c, RZ ;  /* 0x0000007c112d7824 */ /* 0x000fe400078e02ff */
[----:B----4-:R-:W-:Y:S01]  /*24f30*/  IMAD.WIDE R2, R21, 0x4, R242 ;  /* 0x0000000415027825 */ /* 0x010fe200078e02f2 */
[----:B------:R-:W-:-:S04]  /*24f40*/  IADD3 R21, R0, 0x100000, RZ ;  /* 0x0010000000157810 */ /* 0x000fc80007ffe0ff */
[----:B------:R2:W-:Y:S01]  /*24f50*/  LDGSTS.E [R19+0x50008], desc[UR60][R2.64], !P2 ;  /* 0x5000800002137fae */ /* 0x0005e2000d12187c */
[----:B------:R-:W-:-:S03]  /*24f60*/  IMAD.WIDE R10, R22, 0x4, R240 ;  /* 0x00000004160a7825 */ /* 0x000fc600078e02f0 */
[----:B------:R2:W-:Y:S04]  /*24f70*/  STL.64 [R1+0x1100], R2 ;  /* 0x0011000201007387 */ /* 0x0005e80000100a00 */
[----:B------:R4:W-:Y:S04]  /*24f80*/  LDGSTS.E [R16+0x54008], desc[UR60][R8.64], !P2 ;  /* 0x5400800008107fae */ /* 0x0009e8000d12187c */
[----:B------:R3:W-:Y:S01]  /*24f90*/  STL.64 [R1+0xd10], R8 ;  /* 0x000d100801007387 */ /* 0x0007e20000100a00 */
[----:B--2---:R-:W-:Y:S01]  /*24fa0*/  IMAD.WIDE R2, R22, 0x4, R242 ;  /* 0x0000000416027825 */ /* 0x004fe200078e02f2 */
[----:B----4-:R-:W-:-:S04]  /*24fb0*/  SEL R16, RZ, 0x4, P6 ;  /* 0x00000004ff107807 */ /* 0x010fc80003000000 */
[----:B------:R-:W-:Y:S01]  /*24fc0*/  LDGSTS.E [R19+0x5000c], desc[UR60][R2.64], !P0 ;  /* 0x5000c00002137fae */ /* 0x000fe2000c12187c */
[----:B------:R-:W-:Y:S01]  /*24fd0*/  ISETP.GE.U32.AND P6, PT, R20, 0x7fffff01, PT ;  /* 0x7fffff011400780c */ /* 0x000fe20003fc6070 */
[----:B------:R-:W-:Y:S01]  /*24fe0*/  VIADD R20, R0, 0x100000 ;  /* 0x0010000000147836 */ /* 0x000fe20000000000 */
[----:B------:R-:W-:Y:S01]  /*24ff0*/  ISETP.GT.AND P2, PT, R52, 0xff, PT ;  /* 0x000000ff3400780c */ /* 0x000fe20003f44270 */
[----:B---3--:R-:W-:Y:S01]  /*25000*/  IMAD.WIDE R8, R45, 0x4, R242 ;  /* 0x000000042d087825 */ /* 0x008fe200078e02f2 */
[----:B------:R2:W-:Y:S01]  /*25010*/  LDGSTS.E [R21+0x5400c], desc[UR60][R10.64], !P0 ;  /* 0x5400c0000a157fae */ /* 0x0005e2000c12187c */
[----:B------:R-:W3:Y:S03]  /*25020*/  LDC R22, c[0x0][0x22c] ;  /* 0x00008b00ff167b82 */ /* 0x000ee60000000800 */
[----:B------:R4:W-:Y:S04]  /*25030*/  STL.64 [R1+0xd18], R2 ;  /* 0x000d180201007387 */ /* 0x0009e80000100a00 */
[----:B------:R1:W-:Y:S01]  /*25040*/  LDGSTS.E [R20+0x58000], desc[UR60][R8.64], !P4 ;  /* 0x5800000008147fae */ /* 0x0003e2000e12187c */
[----:B------:R-:W3:Y:S01]  /*25050*/  LDC R52, c[0x0][0x240] ;  /* 0x00009000ff347b82 */ /* 0x000ee20000000800 */
[----:B--2---:R-:W-:-:S02]  /*25060*/  IMAD R21, R17, 0x7e, RZ ;  /* 0x0000007e11157824 */ /* 0x004fc400078e02ff */
[----:B------:R2:W-:Y:S01]  /*25070*/  STL.64 [R1+0xd20], R10 ;  /* 0x000d200a01007387 */ /* 0x0005e20000100a00 */
[----:B----4-:R-:W-:-:S04]  /*25080*/  IMAD.WIDE R2, R45, 0x4, R240 ;  /* 0x000000042d027825 */ /* 0x010fc800078e02f0 */
[----:B-1----:R-:W-:Y:S01]  /*25090*/  IMAD R20, R17, 0x7d, RZ ;  /* 0x0000007d11147824 */ /* 0x002fe200078e02ff */
[----:B------:R1:W-:Y:S01]  /*250a0*/  STL.64 [R1+0xd28], R8 ;  /* 0x000d280801007387 */ /* 0x0003e20000100a00 */
[----:B------:R-:W4:Y:S02]  /*250b0*/  LDC R45, c[0x0][0x240] ;  /* 0x00009000ff2d7b82 */ /* 0x000f240000000800 */
[C---:B--2---:R-:W-:Y:S01]  /*250c0*/  IMAD.WIDE R10, R20.reuse, 0x4, R242 ;  /* 0x00000004140a7825 */ /* 0x044fe200078e02f2 */
[----:B------:R2:W-:Y:S04]  /*250d0*/  STL.64 [R1+0xd30], R2 ;  /* 0x000d300201007387 */ /* 0x0005e80000100a00 */
[----:B------:R2:W-:Y:S01]  /*250e0*/  LDGSTS.E [R19+0x5c000], desc[UR60][R2.64], !P4 ;  /* 0x5c00000002137fae */ /* 0x0005e2000e12187c */
[----:B-1----:R-:W-:-:S03]  /*250f0*/  IMAD.WIDE R8, R20, 0x4, R240 ;  /* 0x0000000414087825 */ /* 0x002fc600078e02f0 */
[----:B------:R-:W3:Y:S01]  /*25100*/  LDL.LU R58, [R1+0x4c0] ;  /* 0x0004c000013a7983 */ /* 0x000ee20000300800 */
[----:B------:R-:W1:Y:S03]  /*25110*/  LDC R20, c[0x0][0x240] ;  /* 0x00009000ff147b82 */ /* 0x000e660000000800 */
[----:B------:R-:W4:Y:S01]  /*25120*/  LDL.LU R53, [R1+0x4ac] ;  /* 0x0004ac0001357983 */ /* 0x000f220000300800 */
[----:B--2---:R-:W-:-:S03]  /*25130*/  IMAD.WIDE R2, R21, 0x4, R242 ;  /* 0x0000000415027825 */ /* 0x004fc600078e02f2 */
[----:B------:R2:W-:Y:S04]  /*25140*/  STL.64 [R1+0xd38], R10 ;  /* 0x000d380a01007387 */ /* 0x0005e80000100a00 */
[----:B------:R2:W-:Y:S04]  /*25150*/  STL.64 [R1+0xd40], R8 ;  /* 0x000d400801007387 */ /* 0x0005e80000100a00 */
[----:B------:R2:W-:Y:S04]  /*25160*/  STL.64 [R1+0xd48], R2 ;  /* 0x000d480201007387 */ /* 0x0005e80000100a00 */
[----:B------:R-:W3:Y:S04]  /*25170*/  LDL.LU R60, [R1+0x4a8] ;  /* 0x0004a800013c7983 */ /* 0x000ee80000300800 */
[----:B------:R-:W3:Y:S04]  /*25180*/  LDL.LU R55, [R1+0x4a4] ;  /* 0x0004a40001377983 */ /* 0x000ee80000300800 */
[----:B------:R-:W1:Y:S04]  /*25190*/  LDL.LU R63, [R1+0x4a0] ;  /* 0x0004a000013f7983 */ /* 0x000e680000300800 */
[----:B------:R-:W3:Y:S04]  /*251a0*/  LDL.LU R56, [R1+0x49c] ;  /* 0x00049c0001387983 */ /* 0x000ee80000300800 */
[----:B------:R-:W3:Y:S04]  /*251b0*/  LDL.LU R65, [R1+0x498] ;  /* 0x0004980001417983 */ /* 0x000ee80000300800 */
[----:B------:R-:W3:Y:S01]  /*251c0*/  LDL.LU R57, [R1+0x494] ;  /* 0x0004940001397983 */ /* 0x000ee20000300800 */
[----:B------:R-:W-:-:S02]  /*251d0*/  SEL R16, R16, RZ, P2 ;  /* 0x000000ff10107207 */ /* 0x000fc40001000000 */
[----:B------:R-:W-:Y:S01]  /*251e0*/  ISETP.NE.U32.AND P0, PT, R18, RZ, PT ;  /* 0x000000ff1200720c */ /* 0x000fe20003f05070 */
[----:B------:R-:W-:Y:S01]  /*251f0*/  VIADD R18, R0, 0x100000 ;  /* 0x0010000000127836 */ /* 0x000fe20000000000 */
[----:B------:R2:W-:Y:S01]  /*25200*/  LDGSTS.E [R19+0x58004], desc[UR60][R10.64], !P3 ;  /* 0x580040000a137fae */ /* 0x0005e2000d92187c */
[----:B------:R-:W-:Y:S02]  /*25210*/  ISETP.NE.U32.AND P2, PT, R16, RZ, PT ;  /* 0x000000ff1000720c */ /* 0x000fe40003f45070 */
[----:B------:R-:W-:Y:S01]  /*25220*/  IADD3 R16, R0, 0x100000, RZ ;  /* 0x0010000000107810 */ /* 0x000fe20007ffe0ff */
[----:B------:R2:W-:Y:S04]  /*25230*/  LDGSTS.E [R18+0x5c004], desc[UR60][R8.64], !P3 ;  /* 0x5c00400008127fae */ /* 0x0005e8000d92187c */
[----:B------:R3:W-:Y:S01]  /*25240*/  STL [R1+0x2d28], R0 ;  /* 0x002d280001007387 */ /* 0x0007e20000100800 */
[----:B--2---:R-:W-:-:S03]  /*25250*/  IMAD R19, R17, 0x7f, RZ ;  /* 0x0000007f11137824 */ /* 0x004fc600078e02ff */
[----:B------:R2:W-:Y:S01]  /*25260*/  LDGSTS.E [R16+0x58008], desc[UR60][R2.64], !P5 ;  /* 0x5800800002107fae */ /* 0x0005e2000e92187c */
[----:B------:R-:W-:Y:S02]  /*25270*/  IMAD.WIDE R10, R21, 0x4, R240 ;  /* 0x00000004150a7825 */ /* 0x000fe400078e02f0 */
[----:B------:R-:W1:Y:S02]  /*25280*/  LDC R21, c[0x0][0x240] ;  /* 0x00009000ff157b82 */ /* 0x000e640000000800 */
[C---:B------:R-:W-:Y:S01]  /*25290*/  IMAD.WIDE R8, R19.reuse, 0x4, R242 ;  /* 0x0000000413087825 */ /* 0x040fe200078e02f2 */
[----:B------:R-:W-:Y:S03]  /*252a0*/  STL.64 [R1+0xd50], R10 ;  /* 0x000d500a01007387 */ /* 0x000fe60000100a00 */
[----:B------:R-:W-:Y:S01]  /*252b0*/  VIADD R17, R0, 0x100000 ;  /* 0x0010000000117836 */ /* 0x000fe20000000000 */
[----:B------:R-:W-:Y:S01]  /*252c0*/  STL [R1+0x2d30], R242 ;  /* 0x002d30f201007387 */ /* 0x000fe20000100800 */
[----:B--2---:R-:W-:-:S03]  /*252d0*/  IMAD.WIDE R2, R19, 0x4, R240 ;  /* 0x0000000413027825 */ /* 0x004fc600078e02f0 */
[----:B------:R-:W-:Y:S01]  /*252e0*/  STL [R1+0x2d2c], R243 ;  /* 0x002d2cf301007387 */ /* 0x000fe20000100800 */
[----:B------:R-:W2:Y:S03]  /*252f0*/  LDC R19, c[0x0][0x240] ;  /* 0x00009000ff137b82 */ /* 0x000ea60000000800 */
[----:B------:R-:W-:Y:S04]  /*25300*/  STL.64 [R1+0xd58], R8 ;  /* 0x000d580801007387 */ /* 0x000fe80000100a00 */
[----:B------:R-:W-:Y:S04]  /*25310*/  STL [R1+0x2d38], R240 ;  /* 0x002d38f001007387 */ /* 0x000fe80000100800 */
[----:B------:R-:W-:Y:S04]  /*25320*/  LDGSTS.E [R18+0x5c008], desc[UR60][R10.64], !P5 ;  /* 0x5c0080000a127fae */ /* 0x000fe8000e92187c */
[----:B------:R-:W-:Y:S04]  /*25330*/  STL [R1+0x2d34], R241 ;  /* 0x002d34f101007387 */ /* 0x000fe80000100800 */
[----:B------:R4:W-:Y:S04]  /*25340*/  LDGSTS.E [R16+0x5800c], desc[UR60][R8.64], !P6 ;  /* 0x5800c00008107fae */ /* 0x0009e8000f12187c */
[----:B------:R3:W-:Y:S04]  /*25350*/  STL.64 [R1+0xd60], R2 ;  /* 0x000d600201007387 */ /* 0x0007e80000100a00 */
[----:B------:R3:W-:Y:S04]  /*25360*/  LDGSTS.E [R17+0x5c00c], desc[UR60][R2.64], !P6 ;  /* 0x5c00c00002117fae */ /* 0x0007e8000f12187c */
[----:B------:R-:W-:Y:S01]  /*25370*/  STL [R1+0x2d3c], R6 ;  /* 0x002d3c0601007387 */ /* 0x000fe20000100800 */
[----:B----4-:R-:W-:Y:S01]  /*25380*/  IMAD R252, R53, R252, RZ ;  /* 0x000000fc35fc7224 */ /* 0x010fe200078e02ff */
[----:B------:R-:W4:Y:S01]  /*25390*/  LDC R16, c[0x0][0x240] ;  /* 0x00009000ff107b82 */ /* 0x000f220000000800 */
[----:B---3--:R-:W-:-:S07]  /*253a0*/  IMAD R0, R55, R46, RZ ;  /* 0x0000002e37007224 */ /* 0x008fce00078e02ff */
[----:B------:R-:W3:Y:S01]  /*253b0*/  LDC R17, c[0x0][0x240] ;  /* 0x00009000ff117b82 */ /* 0x000ee20000000800 */
[----:B------:R-:W-:Y:S01]  /*253c0*/  IMAD R2, R60, R45, RZ ;  /* 0x0000002d3c027224 */ /* 0x000fe200078e02ff */
[----:B------:R-:W-:Y:S04]  /*253d0*/  STL [R1+0x2db8], R252 ;  /* 0x002db8fc01007387 */ /* 0x000fe80000100800 */
[----:B------:R1:W-:Y:S01]  /*253e0*/  STL [R1+0x628], R2 ;  /* 0x0006280201007387 */ /* 0x0003e20000100800 */
[----:B------:R-:W-:Y:S01]  /*253f0*/  VIADD R18, R6, 0x105 ;  /* 0x0000010506127836 */ /* 0x000fe20000000000 */
[----:B------:R-:W2:Y:S02]  /*25400*/  LDC R45, c[0x0][0x240] ;  /* 0x00009000ff2d7b82 */ /* 0x000ea40000000800 */
[----:B------:R4:W-:Y:S01]  /*25410*/  STL [R1+0x62c], R0 ;  /* 0x00062c0001007387 */ /* 0x0009e20000100800 */
[----:B------:R-:W-:-:S02]  /*25420*/  IMAD R76, R58, R76, RZ ;  /* 0x0000004c3a4c7224 */ /* 0x000fc400078e02ff */
[----:B------:R-:W-:Y:S01]  /*25430*/  IMAD.MOV.U32 R109, RZ, RZ, R80 ;  /* 0x000000ffff6d7224 */ /* 0x000fe200078e0050 */
[----:B------:R-:W-:Y:S02]  /*25440*/  MOV R108, R81 ;  /* 0x00000051006c7202 */ /* 0x000fe40000000f00 */
[----:B------:R-:W-:Y:S01]  /*25450*/  MOV R120, R106 ;  /* 0x0000006a00787202 */ /* 0x000fe20000000f00 */
[----:B-1----:R-:W-:Y:S01]  /*25460*/  IMAD R2, R63, R20, RZ ;  /* 0x000000143f027224 */ /* 0x002fe200078e02ff */
[----:B------:R-:W-:Y:S01]  /*25470*/  ISETP.GE.AND P3, PT, R18, R22, PT ;  /* 0x000000161200720c */ /* 0x000fe20003f66270 */
[----:B------:R-:W1:Y:S01]  /*25480*/  LDC R20, c[0x0][0x240] ;  /* 0x00009000ff147b82 */ /* 0x000e620000000800 */
[----:B----4-:R-:W-:Y:S01]  /*25490*/  IMAD R0, R56, R47, RZ ;  /* 0x0000002f38007224 */ /* 0x010fe200078e02ff */
[----:B------:R-:W0:Y:S04]  /*254a0*/  LDGDEPBAR ;  /* 0x00000000000079af */ /* 0x000e280000000000 */
[----:B------:R-:W-:Y:S02]  /*254b0*/  STL [R1+0x634], R2 ;  /* 0x0006340201007387 */ /* 0x000fe40000100800 */
[----:B------:R-:W4:Y:S02]  /*254c0*/  LDC R18, c[0x0][0x240] ;  /* 0x00009000ff127b82 */ /* 0x000f240000000800 */
[----:B------:R3:W-:Y:S04]  /*254d0*/  STL [R1+0x654], R0 ;  /* 0x0006540001007387 */ /* 0x0007e80000100800 */
[----:B------:R-:W4:Y:S02]  /*254e0*/  LDL.LU R63, [R1+0x490] ;  /* 0x00049000013f7983 */ /* 0x000f240000300800 */
[----:B------:R-:W1:Y:S01]  /*254f0*/  LDC R22, c[0x0][0x240] ;  /* 0x00009000ff167b82 */ /* 0x000e620000000800 */
[----:B---3--:R-:W-:-:S07]  /*25500*/  IMAD R0, R65, R50, RZ ;  /* 0x0000003241007224 */ /* 0x008fce00078e02ff */
[----:B------:R-:W3:Y:S01]  /*25510*/  LDC R47, c[0x0][0x240] ;  /* 0x00009000ff2f7b82 */ /* 0x000ee20000000800 */
[----:B------:R2:W-:Y:S04]  /*25520*/  STL [R1+0x65c], R0 ;  /* 0x00065c0001007387 */ /* 0x0005e80000100800 */
[----:B------:R-:W3:Y:S03]  /*25530*/  LDL.LU R99, [R1+0x48c] ;  /* 0x00048c0001637983 */ /* 0x000ee60000300800 */
[----:B------:R-:W1:Y:S01]  /*25540*/  LDC R46, c[0x0][0x240] ;  /* 0x00009000ff2e7b82 */ /* 0x000e620000000800 */
[----:B------:R-:W3:Y:S01]  /*25550*/  LDL.LU R98, [R1+0x488] ;  /* 0x0004880001627983 */ /* 0x000ee20000300800 */
[----:B--2---:R-:W-:-:S05]  /*25560*/  IMAD R0, R57, R54, RZ ;  /* 0x0000003639007224 */ /* 0x004fca00078e02ff */
[----:B------:R4:W-:Y:S01]  /*25570*/  STL [R1+0x664], R0 ;  /* 0x0006640001007387 */ /* 0x0009e20000100800 */
[----:B------:R-:W2:Y:S03]  /*25580*/  LDC R50, c[0x0][0x240] ;  /* 0x00009000ff327b82 */ /* 0x000ea60000000800 */
[----:B------:R-:W2:Y:S04]  /*25590*/  LDL.LU R65, [R1+0x484] ;  /* 0x0004840001417983 */ /* 0x000ea80000300800 */
[----:B------:R-:W2:Y:S01]  /*255a0*/  LDL.LU R96, [R1+0x480] ;  /* 0x0004800001607983 */ /* 0x000ea20000300800 */
[----:B------:R-:W1:Y:S03]  /*255b0*/  LDC R53, c[0x0][0x240] ;  /* 0x00009000ff357b82 */ /* 0x000e660000000800 */
[----:B------:R-:W2:Y:S04]  /*255c0*/  LDL.LU R95, [R1+0x47c] ;  /* 0x00047c00015f7983 */ /* 0x000ea80000300800 */
[----:B------:R-:W1:Y:S01]  /*255d0*/  LDL.LU R94, [R1+0x478] ;  /* 0x00047800015e7983 */ /* 0x000e620000300800 */
[----:B------:R-:W1:Y:S03]  /*255e0*/  LDC R55, c[0x0][0x240] ;  /* 0x00009000ff377b82 */ /* 0x000e660000000800 */
[----:B------:R-:W2:Y:S04]  /*255f0*/  LDL.LU R93, [R1+0x474] ;  /* 0x00047400015d7983 */ /* 0x000ea80000300800 */
[----:B------:R-:W2:Y:S01]  /*25600*/  LDL.LU R66, [R1+0x470] ;  /* 0x0004700001427983 */ /* 0x000ea20000300800 */
        /* <DEDUP_REMOVED lines=14> */
[----:B------:R-:W2:Y:S04]  /*256f0*/  LDL.LU R71, [R1+0x448] ;  /* 0x0004480001477983 */ /* 0x000ea80000300800 */
[----:B------:R-:W2:Y:S04]  /*25700*/  LDL.LU R70, [R1+0x444] ;  /* 0x0004440001467983 */ /* 0x000ea80000300800 */
[----:B------:R-:W2:Y:S04]  /*25710*/  LDL.LU R69, [R1+0x440] ;  /* 0x0004400001457983 */ /* 0x000ea80000300800 */
[----:B------:R-:W2:Y:S01]  /*25720*/  LDL.LU R68, [R1+0x43c] ;  /* 0x00043c0001447983 */ /* 0x000ea20000300800 */
[----:B----4-:R-:W-:-:S02]  /*25730*/  IMAD R0, R63, R18, RZ ;  /* 0x000000123f007224 */ /* 0x010fc400078e02ff */
[----:B------:R-:W4:Y:S03]  /*25740*/  LDC R63, c[0x0][0x240] ;  /* 0x00009000ff3f7b82 */ /* 0x000f260000000800 */
[----:B------:R2:W-:Y:S05]  /*25750*/  STL [R1+0x668], R0 ;  /* 0x0006680001007387 */ /* 0x0005ea0000100800 */
[----:B------:R-:W4:Y:S01]  /*25760*/  LDC R18, c[0x0][0x240] ;  /* 0x00009000ff127b82 */ /* 0x000f220000000800 */
[----:B---3--:R-:W-:-:S07]  /*25770*/  IMAD R3, R99, R16, RZ ;  /* 0x0000001063037224 */ /* 0x008fce00078e02ff */
[----:B------:R-:W3:Y:S01]  /*25780*/  LDC R16, c[0x0][0x240] ;  /* 0x00009000ff107b82 */ /* 0x000ee20000000800 */
[----:B------:R-:W-:Y:S01]  /*25790*/  IMAD R2, R98, R17, RZ ;  /* 0x0000001162027224 */ /* 0x000fe200078e02ff */
[----:B------:R1:W-:Y:S06]  /*257a0*/  STL [R1+0x66c], R3 ;  /* 0x00066c0301007387 */ /* 0x0003ec0000100800 */
[----:B------:R-:W3:Y:S01]  /*257b0*/  LDC R17, c[0x0][0x240] ;  /* 0x00009000ff117b82 */ /* 0x000ee20000000800 */
[----:B--2---:R-:W-:Y:S02]  /*257c0*/  IMAD R0, R65, R19, RZ ;  /* 0x0000001341007224 */ /* 0x004fe400078e02ff */
[----:B------:R-:W2:Y:S05]  /*257d0*/  LDL.LU R65, [R1+0x438] ;  /* 0x0004380001417983 */ /* 0x000eaa0000300800 */
[----:B------:R-:W3:Y:S01]  /*257e0*/  LDC R19, c[0x0][0x240] ;  /* 0x00009000ff137b82 */ /* 0x000ee20000000800 */
[----:B------:R1:W-:Y:S04]  /*257f0*/  STL [R1+0x670], R2 ;  /* 0x0006700201007387 */ /* 0x0003e80000100800 */
[----:B------:R4:W-:Y:S01]  /*25800*/  STL [R1+0x674], R0 ;  /* 0x0006740001007387 */ /* 0x0009e20000100800 */
[----:B-1----:R-:W-:-:S02]  /*25810*/  IMAD R3, R94, R22, RZ ;  /* 0x000000165e037224 */ /* 0x002fc400078e02ff */
[----:B------:R-:W1:Y:S01]  /*25820*/  LDC R22, c[0x0][0x240] ;  /* 0x00009000ff167b82 */ /* 0x000e620000000800 */
[----:B------:R-:W-:Y:S02]  /*25830*/  IMAD R2, R96, R20, RZ ;  /* 0x0000001460027224 */ /* 0x000fe400078e02ff */
[----:B----4-:R-:W-:-:S03]  /*25840*/  IMAD R0, R95, R21, RZ ;  /* 0x000000155f007224 */ /* 0x010fc600078e02ff */
[----:B------:R-:W-:Y:S02]  /*25850*/  STL [R1+0x67c], R2 ;  /* 0x00067c0201007387 */ /* 0x000fe40000100800 */
[----:B------:R-:W4:Y:S02]  /*25860*/  LDC R20, c[0x0][0x240] ;  /* 0x00009000ff147b82 */ /* 0x000f240000000800 */
[----:B------:R3:W-:Y:S04]  /*25870*/  STL [R1+0x694], R0 ;  /* 0x0006940001007387 */ /* 0x0007e80000100800 */
[----:B------:R3:W-:Y:S02]  /*25880*/  STL [R1+0x69c], R3 ;  /* 0x00069c0301007387 */ /* 0x0007e40000100800 */
[----:B------:R-:W4:Y:S01]  /*25890*/  LDC R21, c[0x0][0x240] ;  /* 0x00009000ff157b82 */ /* 0x000f220000000800 */
[----:B---3--:R-:W-:-:S02]  /*258a0*/  IMAD R0, R66, R47, RZ ;  /* 0x0000002f42007224 */ /* 0x008fc400078e02ff */
[----:B------:R-:W3:Y:S01]  /*258b0*/  LDL.LU R66, [R1+0x434] ;  /* 0x0004340001427983 */ /* 0x000ee20000300800 */
[----:B------:R-:W-:-:S04]  /*258c0*/  IMAD R2, R93, R45, RZ ;  /* 0x0000002d5d027224 */ /* 0x000fc800078e02ff */
[----:B------:R-:W4:Y:S01]  /*258d0*/  LDC R47, c[0x0][0x240] ;  /* 0x00009000ff2f7b82 */ /* 0x000f220000000800 */
[----:B------:R-:W-:Y:S01]  /*258e0*/  IMAD R3, R90, R50, RZ ;  /* 0x000000325a037224 */ /* 0x000fe200078e02ff */
[----:B------:R1:W-:Y:S04]  /*258f0*/  STL [R1+0x6a4], R2 ;  /* 0x0006a40201007387 */ /* 0x0003e80000100800 */
[----:B------:R1:W-:Y:S02]  /*25900*/  STL [R1+0x6a8], R0 ;  /* 0x0006a80001007387 */ /* 0x0003e40000100800 */
[----:B------:R-:W3:Y:S01]  /*25910*/  LDC R50, c[0x0][0x240] ;  /* 0x00009000ff327b82 */ /* 0x000ee20000000800 */
[----:B-1----:R-:W-:-:S07]  /*25920*/  IMAD R2, R91, R46, RZ ;  /* 0x0000002e5b027224 */ /* 0x002fce00078e02ff */
[----:B------:R-:W1:Y:S01]  /*25930*/  LDC R45, c[0x0][0x240] ;  /* 0x00009000ff2d7b82 */ /* 0x000e620000000800 */
[----:B------:R-:W-:Y:S01]  /*25940*/  IMAD R0, R88, R52, RZ ;  /* 0x0000003458007224 */ /* 0x000fe200078e02ff */
[----:B------:R4:W-:Y:S04]  /*25950*/  STL [R1+0x6ac], R2 ;  /* 0x0006ac0201007387 */ /* 0x0009e80000100800 */
[----:B------:R4:W-:Y:S02]  /*25960*/  STL [R1+0x6b0], R3 ;  /* 0x0006b00301007387 */ /* 0x0009e40000100800 */
[----:B------:R-:W1:Y:S02]  /*25970*/  LDC R46, c[0x0][0x240] ;  /* 0x00009000ff2e7b82 */ /* 0x000e640000000800 */
[----:B------:R4:W-:Y:S02]  /*25980*/  STL [R1+0x6b4], R0 ;  /* 0x0006b40001007387 */ /* 0x0009e40000100800 */
[----:B----4-:R-:W-:-:S02]  /*25990*/  IMAD R2, R87, R53, RZ ;  /* 0x0000003557027224 */ /* 0x010fc400078e02ff */
[----:B------:R-:W-:Y:S02]  /*259a0*/  IMAD R3, R83, R56, RZ ;  /* 0x0000003853037224 */ /* 0x000fe400078e02ff */
[----:B------:R-:W4:Y:S01]  /*259b0*/  LDC R52, c[0x0][0x240] ;  /* 0x00009000ff347b82 */ /* 0x000f220000000800 */
[----:B------:R-:W-:Y:S01]  /*259c0*/  IMAD R0, R86, R55, RZ ;  /* 0x0000003756007224 */ /* 0x000fe200078e02ff */
[----:B------:R1:W-:Y:S04]  /*259d0*/  STL [R1+0x6bc], R2 ;  /* 0x0006bc0201007387 */ /* 0x0003e80000100800 */
[----:B------:R1:W-:Y:S02]  /*259e0*/  STL [R1+0x6d4], R0 ;  /* 0x0006d40001007387 */ /* 0x0003e40000100800 */
[----:B------:R-:W4:Y:S01]  /*259f0*/  LDC R53, c[0x0][0x240] ;  /* 0x00009000ff357b82 */ /* 0x000f220000000800 */
[----:B-1----:R-:W-:Y:S01]  /*25a00*/  IMAD R2, R75, R57, RZ ;  /* 0x000000394b027224 */ /* 0x002fe200078e02ff */
[----:B------:R1:W-:Y:S06]  /*25a10*/  STL [R1+0x6dc], R3 ;  /* 0x0006dc0301007387 */ /* 0x0003ec0000100800 */
[----:B------:R-:W4:Y:S01]  /*25a20*/  LDC R56, c[0x0][0x240] ;  /* 0x00009000ff387b82 */ /* 0x000f220000000800 */
[----:B------:R-:W-:Y:S01]  /*25a30*/  IMAD R0, R74, R58, RZ ;  /* 0x0000003a4a007224 */ /* 0x000fe200078e02ff */
[----:B------:R1:W-:Y:S04]  /*25a40*/  STL [R1+0x6e4], R2 ;  /* 0x0006e40201007387 */ /* 0x0003e80000100800 */
[----:B------:R1:W-:Y:S02]  /*25a50*/  STL [R1+0x6e8], R0 ;  /* 0x0006e80001007387 */ /* 0x0003e40000100800 */
[----:B-1----:R-:W-:Y:S01]  /*25a60*/  IMAD R3, R72, R59, RZ ;  /* 0x0000003b48037224 */ /* 0x002fe200078e02ff */
[----:B------:R-:W1:Y:S01]  /*25a70*/  LDC R55, c[0x0][0x240] ;  /* 0x00009000ff377b82 */ /* 0x000e620000000800 */
[----:B------:R-:W-:-:S03]  /*25a80*/  IMAD R2, R71, R60, RZ ;  /* 0x0000003c47027224 */ /* 0x000fc600078e02ff */
[----:B------:R-:W-:Y:S01]  /*25a90*/  STL [R1+0x6ec], R3 ;  /* 0x0006ec0301007387 */ /* 0x000fe20000100800 */
[----:B------:R-:W-:-:S03]  /*25aa0*/  IMAD R0, R70, R62, RZ ;  /* 0x0000003e46007224 */ /* 0x000fc600078e02ff */
[----:B------:R4:W-:Y:S01]  /*25ab0*/  STL [R1+0x6f0], R2 ;  /* 0x0006f00201007387 */ /* 0x0009e20000100800 */
[----:B------:R-:W1:Y:S03]  /*25ac0*/  LDC R57, c[0x0][0x240] ;  /* 0x00009000ff397b82 */ /* 0x000e660000000800 */
[----:B------:R4:W-:Y:S05]  /*25ad0*/  STL [R1+0x6f4], R0 ;  /* 0x0006f40001007387 */ /* 0x0009ea0000100800 */
[----:B------:R-:W1:Y:S01]  /*25ae0*/  LDC R58, c[0x0][0x240] ;  /* 0x00009000ff3a7b82 */ /* 0x000e620000000800 */
[----:B----4-:R-:W-:-:S02]  /*25af0*/  IMAD R2, R69, R61, RZ ;  /* 0x0000003d45027224 */ /* 0x010fc400078e02ff */
[----:B------:R-:W-:-:S03]  /*25b00*/  IMAD R0, R68, R63, RZ ;  /* 0x0000003f44007224 */ /* 0x000fc600078e02ff */
[----:B------:R-:W-:Y:S02]  /*25b10*/  STL [R1+0x6fc], R2 ;  /* 0x0006fc0201007387 */ /* 0x000fe40000100800 */
[----:B------:R-:W4:Y:S02]  /*25b20*/  LDC R59, c[0x0][0x240] ;  /* 0x00009000ff3b7b82 */ /* 0x000f240000000800 */
[----:B------:R2:W-:Y:S06]  /*25b30*/  STL [R1+0x714], R0 ;  /* 0x0007140001007387 */ /* 0x0005ec0000100800 */
[----:B------:R-:W4:Y:S08]  /*25b40*/  LDC R60, c[0x0][0x240] ;  /* 0x00009000ff3c7b82 */ /* 0x000f300000000800 */
[----:B------:R-:W4:Y:S08]  /*25b50*/  LDC R61, c[0x0][0x240] ;  /* 0x00009000ff3d7b82 */ /* 0x000f300000000800 */
[----:B------:R-:W4:Y:S08]  /*25b60*/  LDC R63, c[0x0][0x240] ;  /* 0x00009000ff3f7b82 */ /* 0x000f300000000800 */
[----:B------:R-:W4:Y:S01]  /*25b70*/  LDC R62, c[0x0][0x240] ;  /* 0x00009000ff3e7b82 */ /* 0x000f220000000800 */
[----:B--2---:R-:W-:-:S02]  /*25b80*/  IMAD R0, R65, R54, RZ ;  /* 0x0000003641007224 */ /* 0x004fc400078e02ff */
[----:B------:R-:W2:Y:S05]  /*25b90*/  LDL.LU R65, [R1+0x430] ;  /* 0x0004300001417983 */ /* 0x000eaa0000300800 */
[----:B------:R-:W4:Y:S01]  /*25ba0*/  LDC R54, c[0x0][0x240] ;  /* 0x00009000ff367b82 */ /* 0x000f220000000800 */
[----:B------:R3:W-:Y:S04]  /*25bb0*/  STL [R1+0x71c], R0 ;  /* 0x00071c0001007387 */ /* 0x0007e80000100800 */
[----:B------:R-:W4:Y:S04]  /*25bc0*/  LDL.LU R100, [R1+0x42c] ;  /* 0x00042c0001647983 */ /* 0x000f280000300800 */
[----:B------:R-:W4:Y:S01]  /*25bd0*/  LDL.LU R99, [R1+0x428] ;  /* 0x0004280001637983 */ /* 0x000f220000300800 */
[----:B---3--:R-:W-:-:S02]  /*25be0*/  IMAD R0, R66, R50, RZ ;  /* 0x0000003242007224 */ /* 0x008fc400078e02ff */
[----:B------:R-:W3:Y:S03]  /*25bf0*/  LDC R50, c[0x0][0x240] ;  /* 0x00009000ff327b82 */ /* 0x000ee60000000800 */
        /* <DEDUP_REMOVED lines=12> */
[----:B------:R-:W1:Y:S04]  /*25cc0*/  LDL.LU R86, [R1+0x3f8] ;  /* 0x0003f80001567983 */ /* 0x000e680000300800 */
[----:B------:R-:W3:Y:S04]  /*25cd0*/  LDL.LU R83, [R1+0x3f4] ;  /* 0x0003f40001537983 */ /* 0x000ee80000300800 */
[----:B------:R-:W3:Y:S04]  /*25ce0*/  LDL.LU R75, [R1+0x3f0] ;  /* 0x0003f000014b7983 */ /* 0x000ee80000300800 */
[----:B------:R-:W3:Y:S04]  /*25cf0*/  LDL.LU R74, [R1+0x3ec] ;  /* 0x0003ec00014a7983 */ /* 0x000ee80000300800 */
[----:B------:R-:W3:Y:S04]  /*25d00*/  LDL.LU R72, [R1+0x3e8] ;  /* 0x0003e80001487983 */ /* 0x000ee80000300800 */
[----:B------:R-:W3:Y:S04]  /*25d10*/  LDL.LU R71, [R1+0x3e4] ;  /* 0x0003e40001477983 */ /* 0x000ee80000300800 */
[----:B------:R-:W3:Y:S04]  /*25d20*/  LDL.LU R70, [R1+0x3e0] ;  /* 0x0003e00001467983 */ /* 0x000ee80000300800 */
[----:B------:R-:W3:Y:S01]  /*25d30*/  LDL.LU R69, [R1+0x3dc] ;  /* 0x0003dc0001457983 */ /* 0x000ee20000300800 */
[----:B--2---:R-:W-:-:S02]  /*25d40*/  IMAD R0, R65, R18, RZ ;  /* 0x0000001241007224 */ /* 0x004fc400078e02ff */
[----:B------:R-:W2:Y:S03]  /*25d50*/  LDC R65, c[0x0][0x240] ;  /* 0x00009000ff417b82 */ /* 0x000ea60000000800 */
[----:B------:R3:W-:Y:S01]  /*25d60*/  STL [R1+0x728], R0 ;  /* 0x0007280001007387 */ /* 0x0007e20000100800 */
[----:B----4-:R-:W-:-:S04]  /*25d70*/  IMAD R3, R100, R16, RZ ;  /* 0x0000001064037224 */ /* 0x010fc800078e02ff */
[----:B------:R-:W4:Y:S01]  /*25d80*/  LDC R18, c[0x0][0x240] ;  /* 0x00009000ff127b82 */ /* 0x000f220000000800 */
[----:B------:R-:W-:Y:S01]  /*25d90*/  IMAD R2, R99, R17, RZ ;  /* 0x0000001163027224 */ /* 0x000fe200078e02ff */
[----:B------:R3:W-:Y:S06]  /*25da0*/  STL [R1+0x72c], R3 ;  /* 0x00072c0301007387 */ /* 0x0007ec0000100800 */
[----:B------:R-:W4:Y:S08]  /*25db0*/  LDC R16, c[0x0][0x240] ;  /* 0x00009000ff107b82 */ /* 0x000f300000000800 */
[----:B------:R-:W4:Y:S01]  /*25dc0*/  LDC R17, c[0x0][0x240] ;  /* 0x00009000ff117b82 */ /* 0x000f220000000800 */
[----:B---3--:R-:W-:-:S02]  /*25dd0*/  IMAD R0, R68, R19, RZ ;  /* 0x0000001344007224 */ /* 0x008fc400078e02ff */
[----:B------:R-:W3:Y:S05]  /*25de0*/  LDL.LU R68, [R1+0x3d8] ;  /* 0x0003d80001447983 */ /* 0x000eea0000300800 */
[----:B------:R-:W4:Y:S01]  /*25df0*/  LDC R19, c[0x0][0x240] ;  /* 0x00009000ff137b82 */ /* 0x000f220000000800 */
[----:B------:R2:W-:Y:S04]  /*25e00*/  STL [R1+0x730], R2 ;  /* 0x0007300201007387 */ /* 0x0005e80000100800 */
[----:B------:R2:W-:Y:S01]  /*25e10*/  STL [R1+0x734], R0 ;  /* 0x0007340001007387 */ /* 0x0005e20000100800 */
[----:B------:R-:W-:-:S02]  /*25e20*/  IMAD R3, R95, R22, RZ ;  /* 0x000000165f037224 */ /* 0x000fc400078e02ff */
[----:B------:R-:W4:Y:S01]  /*25e30*/  LDC R22, c[0x0][0x240] ;  /* 0x00009000ff167b82 */ /* 0x000f220000000800 */
[----:B--2---:R-:W-:Y:S02]  /*25e40*/  IMAD R2, R98, R20, RZ ;  /* 0x0000001462027224 */ /* 0x004fe400078e02ff */
[----:B------:R-:W-:-:S03]  /*25e50*/  IMAD R0, R96, R21, RZ ;  /* 0x0000001560007224 */ /* 0x000fc600078e02ff */
[----:B------:R-:W-:Y:S02]  /*25e60*/  STL [R1+0x73c], R2 ;  /* 0x00073c0201007387 */ /* 0x000fe40000100800 */
[----:B------:R-:W2:Y:S02]  /*25e70*/  LDC R20, c[0x0][0x240] ;  /* 0x00009000ff147b82 */ /* 0x000ea40000000800 */
[----:B------:R1:W-:Y:S04]  /*25e80*/  STL [R1+0x754], R0 ;  /* 0x0007540001007387 */ /* 0x0003e80000100800 */
[----:B------:R1:W-:Y:S02]  /*25e90*/  STL [R1+0x75c], R3 ;  /* 0x00075c0301007387 */ /* 0x0003e40000100800 */
[----:B------:R-:W2:Y:S01]  /*25ea0*/  LDC R21, c[0x0][0x240] ;  /* 0x00009000ff157b82 */ /* 0x000ea20000000800 */
[----:B-1----:R-:W-:-:S02]  /*25eb0*/  IMAD R0, R66, R47, RZ ;  /* 0x0000002f42007224 */ /* 0x002fc400078e02ff */
[----:B------:R-:W4:Y:S01]  /*25ec0*/  LDL.LU R66, [R1+0x3d4] ;  /* 0x0003d40001427983 */ /* 0x000f220000300800 */
[----:B------:R-:W-:-:S04]  /*25ed0*/  IMAD R2, R94, R45, RZ ;  /* 0x0000002d5e027224 */ /* 0x000fc800078e02ff */
[----:B------:R-:W1:Y:S01]  /*25ee0*/  LDC R47, c[0x0][0x240] ;  /* 0x00009000ff2f7b82 */ /* 0x000e620000000800 */
[----:B------:R-:W-:Y:S01]  /*25ef0*/  IMAD R3, R91, R52, RZ ;  /* 0x000000345b037224 */ /* 0x000fe200078e02ff */
[----:B------:R2:W-:Y:S04]  /*25f00*/  STL [R1+0x764], R2 ;  /* 0x0007640201007387 */ /* 0x0005e80000100800 */
[----:B------:R2:W-:Y:S02]  /*25f10*/  STL [R1+0x768], R0 ;  /* 0x0007680001007387 */ /* 0x0005e40000100800 */
[----:B------:R-:W1:Y:S01]  /*25f20*/  LDC R45, c[0x0][0x240] ;  /* 0x00009000ff2d7b82 */ /* 0x000e620000000800 */
[----:B--2---:R-:W-:-:S07]  /*25f30*/  IMAD R2, R93, R46, RZ ;  /* 0x0000002e5d027224 */ /* 0x004fce00078e02ff */
[----:B------:R-:W2:Y:S01]  /*25f40*/  LDC R46, c[0x0][0x240] ;  /* 0x00009000ff2e7b82 */ /* 0x000ea20000000800 */
[----:B------:R-:W-:Y:S01]  /*25f50*/  IMAD R0, R90, R53, RZ ;  /* 0x000000355a007224 */ /* 0x000fe200078e02ff */
[----:B------:R1:W-:Y:S04]  /*25f60*/  STL [R1+0x76c], R2 ;  /* 0x00076c0201007387 */ /* 0x0003e80000100800 */
[----:B------:R1:W-:Y:S02]  /*25f70*/  STL [R1+0x770], R3 ;  /* 0x0007700301007387 */ /* 0x0003e40000100800 */
[----:B------:R-:W2:Y:S02]  /*25f80*/  LDC R52, c[0x0][0x240] ;  /* 0x00009000ff347b82 */ /* 0x000ea40000000800 */
[----:B------:R1:W-:Y:S02]  /*25f90*/  STL [R1+0x774], R0 ;  /* 0x0007740001007387 */ /* 0x0003e40000100800 */
[----:B-1----:R-:W-:-:S02]  /*25fa0*/  IMAD R2, R88, R56, RZ ;  /* 0x0000003858027224 */ /* 0x002fc400078e02ff */
[----:B------:R-:W-:Y:S02]  /*25fb0*/  IMAD R3, R86, R57, RZ ;  /* 0x0000003956037224 */ /* 0x000fe400078e02ff */
[----:B------:R-:W1:Y:S01]  /*25fc0*/  LDC R53, c[0x0][0x240] ;  /* 0x00009000ff357b82 */ /* 0x000e620000000800 */
[----:B------:R-:W-:Y:S01]  /*25fd0*/  IMAD R0, R87, R55, RZ ;  /* 0x0000003757007224 */ /* 0x000fe200078e02ff */
[----:B------:R2:W-:Y:S04]  /*25fe0*/  STL [R1+0x77c], R2 ;  /* 0x00077c0201007387 */ /* 0x0005e80000100800 */
[----:B------:R2:W-:Y:S02]  /*25ff0*/  STL [R1+0x794], R0 ;  /* 0x0007940001007387 */ /* 0x0005e40000100800 */
[----:B------:R-:W1:Y:S01]  /*26000*/  LDC R56, c[0x0][0x240] ;  /* 0x00009000ff387b82 */ /* 0x000e620000000800 */
[----:B--2---:R-:W-:Y:S01]  /*26010*/  IMAD R2, R83, R58, RZ ;  /* 0x0000003a53027224 */ /* 0x004fe200078e02ff */
[----:B------:R2:W-:Y:S06]  /*26020*/  STL [R1+0x79c], R3 ;  /* 0x00079c0301007387 */ /* 0x0005ec0000100800 */
[----:B------:R-:W1:Y:S01]  /*26030*/  LDC R55, c[0x0][0x240] ;  /* 0x00009000ff377b82 */ /* 0x000e620000000800 */
[----:B------:R-:W-:Y:S01]  /*26040*/  IMAD R0, R75, R59, RZ ;  /* 0x0000003b4b007224 */ /* 0x000fe200078e02ff */
[----:B------:R2:W-:Y:S04]  /*26050*/  STL [R1+0x7a4], R2 ;  /* 0x0007a40201007387 */ /* 0x0005e80000100800 */
[----:B------:R2:W-:Y:S02]  /*26060*/  STL [R1+0x7a8], R0 ;  /* 0x0007a80001007387 */ /* 0x0005e40000100800 */
[----:B--2---:R-:W-:Y:S01]  /*26070*/  IMAD R3, R74, R60, RZ ;  /* 0x0000003c4a037224 */ /* 0x004fe200078e02ff */
[----:B------:R-:W2:Y:S01]  /*26080*/  LDC R57, c[0x0][0x240] ;  /* 0x00009000ff397b82 */ /* 0x000ea20000000800 */
[----:B------:R-:W-:-:S03]  /*26090*/  IMAD R2, R72, R61, RZ ;  /* 0x0000003d48027224 */ /* 0x000fc600078e02ff */
[----:B------:R-:W-:Y:S01]  /*260a0*/  STL [R1+0x7ac], R3 ;  /* 0x0007ac0301007387 */ /* 0x000fe20000100800 */
[----:B------:R-:W-:-:S03]  /*260b0*/  IMAD R0, R71, R63, RZ ;  /* 0x0000003f47007224 */ /* 0x000fc600078e02ff */
[----:B------:R1:W-:Y:S01]  /*260c0*/  STL [R1+0x7b0], R2 ;  /* 0x0007b00201007387 */ /* 0x0003e20000100800 */
[----:B------:R-:W2:Y:S03]  /*260d0*/  LDC R58, c[0x0][0x240] ;  /* 0x00009000ff3a7b82 */ /* 0x000ea60000000800 */
[----:B------:R1:W-:Y:S05]  /*260e0*/  STL [R1+0x7b4], R0 ;  /* 0x0007b40001007387 */ /* 0x0003ea0000100800 */
[----:B------:R-:W2:Y:S01]  /*260f0*/  LDC R59, c[0x0][0x240] ;  /* 0x00009000ff3b7b82 */ /* 0x000ea20000000800 */
[----:B-1----:R-:W-:-:S02]  /*26100*/  IMAD R2, R70, R62, RZ ;  /* 0x0000003e46027224 */ /* 0x002fc400078e02ff */
[----:B------:R-:W-:-:S03]  /*26110*/  IMAD R0, R69, R65, RZ ;  /* 0x0000004145007224 */ /* 0x000fc600078e02ff */
[----:B------:R-:W-:Y:S02]  /*26120*/  STL [R1+0x7bc], R2 ;  /* 0x0007bc0201007387 */ /* 0x000fe40000100800 */
[----:B------:R-:W1:Y:S02]  /*26130*/  LDC R60, c[0x0][0x240] ;  /* 0x00009000ff3c7b82 */ /* 0x000e640000000800 */
[----:B------:R3:W-:Y:S04]  /*26140*/  STL [R1+0x7d4], R0 ;  /* 0x0007d40001007387 */ /* 0x0007e80000100800 */
[----:B------:R-:W2:Y:S02]  /*26150*/  LDL.LU R101, [R1+0x3d0] ;  /* 0x0003d00001657983 */ /* 0x000ea40000300800 */
[----:B------:R-:W1:Y:S08]  /*26160*/  LDC R61, c[0x0][0x240] ;  /* 0x00009000ff3d7b82 */ /* 0x000e700000000800 */
[----:B------:R-:W1:Y:S08]  /*26170*/  LDC R63, c[0x0][0x240] ;  /* 0x00009000ff3f7b82 */ /* 0x000e700000000800 */
[----:B------:R-:W1:Y:S08]  /*26180*/  LDC R62, c[0x0][0x240] ;  /* 0x00009000ff3e7b82 */ /* 0x000e700000000800 */
[----:B------:R-:W1:Y:S01]  /*26190*/  LDC R65, c[0x0][0x240] ;  /* 0x00009000ff417b82 */ /* 0x000e620000000800 */
[----:B---3--:R-:W-:-:S07]  /*261a0*/  IMAD R0, R68, R54, RZ ;  /* 0x0000003644007224 */ /* 0x008fce00078e02ff */
[----:B------:R-:W3:Y:S01]  /*261b0*/  LDC R54, c[0x0][0x240] ;  /* 0x00009000ff367b82 */ /* 0x000ee20000000800 */
[----:B------:R4:W-:Y:S04]  /*261c0*/  STL [R1+0x7dc], R0 ;  /* 0x0007dc0001007387 */ /* 0x0009e80000100800 */
[----:B------:R-:W3:Y:S04]  /*261d0*/  LDL.LU R100, [R1+0x3cc] ;  /* 0x0003cc0001647983 */ /* 0x000ee80000300800 */
[----:B------:R-:W3:Y:S01]  /*261e0*/  LDL.LU R99, [R1+0x3c8] ;  /* 0x0003c80001637983 */ /* 0x000ee20000300800 */
[----:B----4-:R-:W-:-:S02]  /*261f0*/  IMAD R0, R66, R50, RZ ;  /* 0x0000003242007224 */ /* 0x010fc400078e02ff */
[----:B------:R-:W4:Y:S03]  /*26200*/  LDC R50, c[0x0][0x240] ;  /* 0x00009000ff327b82 */ /* 0x000f260000000800 */
        /* <DEDUP_REMOVED lines=15> */
[----:B------:R-:W1:Y:S04]  /*26300*/  LDL.LU R74, [R1+0x38c] ;  /* 0x00038c00014a7983 */ /* 0x000e680000300800 */
[----:B------:R-:W4:Y:S04]  /*26310*/  LDL.LU R72, [R1+0x388] ;  /* 0x0003880001487983 */ /* 0x000f280000300800 */
[----:B------:R-:W4:Y:S04]  /*26320*/  LDL.LU R71, [R1+0x384] ;  /* 0x0003840001477983 */ /* 0x000f280000300800 */
[----:B------:R-:W4:Y:S04]  /*26330*/  LDL.LU R70, [R1+0x380] ;  /* 0x0003800001467983 */ /* 0x000f280000300800 */
[----:B------:R-:W4:Y:S01]  /*26340*/  LDL.LU R69, [R1+0x37c] ;  /* 0x00037c0001457983 */ /* 0x000f220000300800 */
[----:B--2---:R-:W-:-:S02]  /*26350*/  IMAD R0, R101, R18, RZ ;  /* 0x0000001265007224 */ /* 0x004fc400078e02ff */
[----:B------:R-:W2:Y:S03]  /*26360*/  LDC R18, c[0x0][0x240] ;  /* 0x00009000ff127b82 */ /* 0x000ea60000000800 */
[----:B------:R4:W-:Y:S01]  /*26370*/  STL [R1+0x7ec], R0 ;  /* 0x0007ec0001007387 */ /* 0x0009e20000100800 */
[----:B---3--:R-:W-:-:S04]  /*26380*/  IMAD R3, R100, R16, RZ ;  /* 0x0000001064037224 */ /* 0x008fc800078e02ff */
[----:B------:R-:W3:Y:S01]  /*26390*/  LDC R16, c[0x0][0x240] ;  /* 0x00009000ff107b82 */ /* 0x000ee20000000800 */
[----:B------:R-:W-:Y:S01]  /*263a0*/  IMAD R2, R99, R17, RZ ;  /* 0x0000001163027224 */ /* 0x000fe200078e02ff */
[----:B------:R2:W-:Y:S06]  /*263b0*/  STL [R1+0x7f0], R3 ;  /* 0x0007f00301007387 */ /* 0x0005ec0000100800 */
[----:B------:R-:W3:Y:S01]  /*263c0*/  LDC R17, c[0x0][0x240] ;  /* 0x00009000ff117b82 */ /* 0x000ee20000000800 */
[----:B----4-:R-:W-:Y:S02]  /*263d0*/  IMAD R0, R68, R19, RZ ;  /* 0x0000001344007224 */ /* 0x010fe400078e02ff */
[----:B------:R-:W4:Y:S05]  /*263e0*/  LDL.LU R68, [R1+0x378] ;  /* 0x0003780001447983 */ /* 0x000f2a0000300800 */
[----:B------:R-:W3:Y:S01]  /*263f0*/  LDC R19, c[0x0][0x240] ;  /* 0x00009000ff137b82 */ /* 0x000ee20000000800 */
[----:B------:R2:W-:Y:S04]  /*26400*/  STL [R1+0x7f4], R2 ;  /* 0x0007f40201007387 */ /* 0x0005e80000100800 */
[----:B------:R2:W-:Y:S02]  /*26410*/  STL [R1+0x7fc], R0 ;  /* 0x0007fc0001007387 */ /* 0x0005e40000100800 */
[----:B--2---:R-:W-:-:S02]  /*26420*/  IMAD R3, R95, R22, RZ ;  /* 0x000000165f037224 */ /* 0x004fc400078e02ff */
[----:B------:R-:W2:Y:S01]  /*26430*/  LDC R22, c[0x0][0x240] ;  /* 0x00009000ff167b82 */ /* 0x000ea20000000800 */
[----:B------:R-:W-:Y:S02]  /*26440*/  IMAD R2, R98, R20, RZ ;  /* 0x0000001462027224 */ /* 0x000fe400078e02ff */
[----:B------:R-:W-:-:S03]  /*26450*/  IMAD R0, R96, R21, RZ ;  /* 0x0000001560007224 */ /* 0x000fc600078e02ff */
[----:B------:R-:W-:Y:S02]  /*26460*/  STL [R1+0x804], R2 ;  /* 0x0008040201007387 */ /* 0x000fe40000100800 */
[----:B------:R-:W2:Y:S02]  /*26470*/  LDC R20, c[0x0][0x240] ;  /* 0x00009000ff147b82 */ /* 0x000ea40000000800 */
[----:B------:R3:W-:Y:S04]  /*26480*/  STL [R1+0x814], R0 ;  /* 0x0008140001007387 */ /* 0x0007e80000100800 */
[----:B------:R3:W-:Y:S02]  /*26490*/  STL [R1+0x81c], R3 ;  /* 0x00081c0301007387 */ /* 0x0007e40000100800 */
[----:B------:R-:W2:Y:S01]  /*264a0*/  LDC R21, c[0x0][0x240] ;  /* 0x00009000ff157b82 */ /* 0x000ea20000000800 */
[----:B---3--:R-:W-:-:S02]  /*264b0*/  IMAD R0, R66, R47, RZ ;  /* 0x0000002f42007224 */ /* 0x008fc400078e02ff */
[----:B------:R-:W3:Y:S01]  /*264c0*/  LDL.LU R66, [R1+0x374] ;  /* 0x0003740001427983 */ /* 0x000ee20000300800 */
[----:B------:R-:W-:-:S04]  /*264d0*/  IMAD R2, R94, R45, RZ ;  /* 0x0000002d5e027224 */ /* 0x000fc800078e02ff */
[----:B------:R-:W2:Y:S01]  /*264e0*/  LDC R47, c[0x0][0x240] ;  /* 0x00009000ff2f7b82 */ /* 0x000ea20000000800 */
[----:B------:R-:W-:Y:S01]  /*264f0*/  IMAD R3, R91, R52, RZ ;  /* 0x000000345b037224 */ /* 0x000fe200078e02ff */
[----:B------:R1:W-:Y:S04]  /*26500*/  STL [R1+0x824], R2 ;  /* 0x0008240201007387 */ /* 0x0003e80000100800 */
[----:B------:R1:W-:Y:S02]  /*26510*/  STL [R1+0x82c], R0 ;  /* 0x00082c0001007387 */ /* 0x0003e40000100800 */
[----:B------:R-:W2:Y:S01]  /*26520*/  LDC R45, c[0x0][0x240] ;  /* 0x00009000ff2d7b82 */ /* 0x000ea20000000800 */
[----:B-1----:R-:W-:-:S07]  /*26530*/  IMAD R2, R93, R46, RZ ;  /* 0x0000002e5d027224 */ /* 0x002fce00078e02ff */
[----:B------:R-:W1:Y:S01]  /*26540*/  LDC R46, c[0x0][0x240] ;  /* 0x00009000ff2e7b82 */ /* 0x000e620000000800 */
[----:B------:R-:W-:Y:S01]  /*26550*/  IMAD R0, R90, R53, RZ ;  /* 0x000000355a007224 */ /* 0x000fe200078e02ff */
[----:B------:R2:W-:Y:S04]  /*26560*/  STL [R1+0x830], R2 ;  /* 0x0008300201007387 */ /* 0x0005e80000100800 */
[----:B------:R2:W-:Y:S02]  /*26570*/  STL [R1+0x834], R3 ;  /* 0x0008340301007387 */ /* 0x0005e40000100800 */
[----:B------:R-:W1:Y:S02]  /*26580*/  LDC R52, c[0x0][0x240] ;  /* 0x00009000ff347b82 */ /* 0x000e640000000800 */
[----:B------:R2:W-:Y:S02]  /*26590*/  STL [R1+0x83c], R0 ;  /* 0x00083c0001007387 */ /* 0x0005e40000100800 */
[----:B--2---:R-:W-:-:S02]  /*265a0*/  IMAD R2, R88, R56, RZ ;  /* 0x0000003858027224 */ /* 0x004fc400078e02ff */
[----:B------:R-:W-:Y:S02]  /*265b0*/  IMAD R3, R86, R57, RZ ;  /* 0x0000003956037224 */ /* 0x000fe400078e02ff */
[----:B------:R-:W2:Y:S01]  /*265c0*/  LDC R53, c[0x0][0x240] ;  /* 0x00009000ff357b82 */ /* 0x000ea20000000800 */
[----:B------:R-:W-:Y:S01]  /*265d0*/  IMAD R0, R87, R55, RZ ;  /* 0x0000003757007224 */ /* 0x000fe200078e02ff */
[----:B------:R1:W-:Y:S04]  /*265e0*/  STL [R1+0x844], R2 ;  /* 0x0008440201007387 */ /* 0x0003e80000100800 */
[----:B------:R1:W-:Y:S02]  /*265f0*/  STL [R1+0x854], R0 ;  /* 0x0008540001007387 */ /* 0x0003e40000100800 */
[----:B------:R-:W2:Y:S01]  /*26600*/  LDC R56, c[0x0][0x240] ;  /* 0x00009000ff387b82 */ /* 0x000ea20000000800 */
[----:B-1----:R-:W-:Y:S01]  /*26610*/  IMAD R2, R83, R58, RZ ;  /* 0x0000003a53027224 */ /* 0x002fe200078e02ff */
[----:B------:R1:W-:Y:S06]  /*26620*/  STL [R1+0x85c], R3 ;  /* 0x00085c0301007387 */ /* 0x0003ec0000100800 */
[----:B------:R-:W2:Y:S01]  /*26630*/  LDC R55, c[0x0][0x240] ;  /* 0x00009000ff377b82 */ /* 0x000ea20000000800 */
        /* <DEDUP_REMOVED lines=12> */
[----:B--2---:R-:W-:-:S02]  /*26700*/  IMAD R2, R70, R62, RZ ;  /* 0x0000003e46027224 */ /* 0x004fc400078e02ff */
[----:B------:R-:W-:-:S03]  /*26710*/  IMAD R0, R69, R65, RZ ;  /* 0x0000004145007224 */ /* 0x000fc600078e02ff */
[----:B------:R-:W-:Y:S02]  /*26720*/  STL [R1+0x884], R2 ;  /* 0x0008840201007387 */ /* 0x000fe40000100800 */
[----:B------:R-:W2:Y:S02]  /*26730*/  LDC R61, c[0x0][0x240] ;  /* 0x00009000ff3d7b82 */ /* 0x000ea40000000800 */
[----:B------:R4:W-:Y:S04]  /*26740*/  STL [R1+0x894], R0 ;  /* 0x0008940001007387 */ /* 0x0009e80000100800 */
[----:B------:R-:W2:Y:S02]  /*26750*/  LDL.LU R101, [R1+0x370] ;  /* 0x0003700001657983 */ /* 0x000ea40000300800 */
[----:B------:R-:W1:Y:S08]  /*26760*/  LDC R63, c[0x0][0x240] ;  /* 0x00009000ff3f7b82 */ /* 0x000e700000000800 */
[----:B------:R-:W1:Y:S08]  /*26770*/  LDC R62, c[0x0][0x240] ;  /* 0x00009000ff3e7b82 */ /* 0x000e700000000800 */
[----:B------:R-:W1:Y:S08]  /*26780*/  LDC R65, c[0x0][0x240] ;  /* 0x00009000ff417b82 */ /* 0x000e700000000800 */
[----:B------:R-:W1:Y:S01]  /*26790*/  LDC R60, c[0x0][0x240] ;  /* 0x00009000ff3c7b82 */ /* 0x000e620000000800 */
[----:B----4-:R-:W-:-:S07]  /*267a0*/  IMAD R0, R68, R54, RZ ;  /* 0x0000003644007224 */ /* 0x010fce00078e02ff */
        /* <DEDUP_REMOVED lines=25> */
[----:B------:R-:W3:Y:S01]  /*26940*/  LDL.LU R69, [R1+0x314] ;  /* 0x0003140001457983 */ /* 0x000ee20000300800 */
[----:B--2---:R-:W-:-:S02]  /*26950*/  IMAD R0, R101, R18, RZ ;  /* 0x0000001265007224 */ /* 0x004fc400078e02ff */
[----:B------:R-:W2:Y:S03]  /*26960*/  LDC R18, c[0x0][0x240] ;  /* 0x00009000ff127b82 */ /* 0x000ea60000000800 */
[----:B------:R3:W-:Y:S01]  /*26970*/  STL [R1+0x8ac], R0 ;  /* 0x0008ac0001007387 */ /* 0x0007e20000100800 */
[----:B----4-:R-:W-:Y:S02]  /*26980*/  IMAD R2, R99, R17, RZ ;  /* 0x0000001163027224 */ /* 0x010fe400078e02ff */
[----:B------:R-:W-:Y:S02]  /*26990*/  IMAD R137, R100, R16, RZ ;  /* 0x0000001064897224 */ /* 0x000fe400078e02ff */
        /* <DEDUP_REMOVED lines=24> */
[----:B--2---:R-:W-:Y:S02]  /*26b20*/  IMAD R2, R93, R46, RZ ;  /* 0x0000002e5d027224 */ /* 0x004fe400078e02ff */
[----:B------:R-:W-:-:S05]  /*26b30*/  IMAD R134, R74, R60, RZ ;  /* 0x0000003c4a867224 */ /* 0x000fca00078e02ff */
        /* <DEDUP_REMOVED lines=14> */
[----:B------:R-:W-:Y:S06]  /*26c20*/  STL [R1+0x91c], R3 ;  /* 0x00091c0301007387 */ /* 0x000fec0000100800 */
[----:B------:R-:W2:Y:S01]  /*26c30*/  LDC R55, c[0x0][0x240] ;  /* 0x00009000ff377b82 */ /* 0x000ea20000000800 */
[----:B------:R-:W-:Y:S01]  /*26c40*/  IMAD R0, R75, R59, RZ ;  /* 0x0000003b4b007224 */ /* 0x000fe200078e02ff */
[----:B------:R1:W-:Y:S04]  /*26c50*/  STL [R1+0x924], R2 ;  /* 0x0009240201007387 */ /* 0x0003e80000100800 */
[----:B------:R1:W-:Y:S02]  /*26c60*/  STL [R1+0x92c], R0 ;  /* 0x00092c0001007387 */ /* 0x0003e40000100800 */
[----:B------:R-:W2:Y:S01]  /*26c70*/  LDC R59, c[0x0][0x240] ;  /* 0x00009000ff3b7b82 */ /* 0x000ea20000000800 */
[----:B-1----:R-:W-:-:S02]  /*26c80*/  IMAD R2, R72, R61, RZ ;  /* 0x0000003d48027224 */ /* 0x002fc400078e02ff */
[----:B------:R-:W-:-:S03]  /*26c90*/  IMAD R0, R71, R63, RZ ;  /* 0x0000003f47007224 */ /* 0x000fc600078e02ff */
[----:B------:R1:W-:Y:S02]  /*26ca0*/  STL [R1+0x934], R2 ;  /* 0x0009340201007387 */ /* 0x0003e40000100800 */
[----:B------:R-:W2:Y:S02]  /*26cb0*/  LDC R61, c[0x0][0x240] ;  /* 0x00009000ff3d7b82 */ /* 0x000ea40000000800 */
[----:B------:R1:W-:Y:S06]  /*26cc0*/  STL [R1+0x93c], R0 ;  /* 0x00093c0001007387 */ /* 0x0003ec0000100800 */
        /* <DEDUP_REMOVED lines=58> */
[----:B------:R-:W-:Y:S02]  /*27070*/  STL [R1+0x99c], R3 ;  /* 0x00099c0301007387 */ /* 0x000fe40000100800 */
[----:B------:R-:W2:Y:S01]  /*27080*/  LDC R20, c[0x0][0x240] ;  /* 0x00009000ff147b82 */ /* 0x000ea20000000800 */
[----:B-1----:R-:W-:-:S02]  /*27090*/  IMAD R0, R66, R47, RZ ;  /* 0x0000002f42007224 */ /* 0x002fc400078e02ff */
[----:B------:R-:W3:Y:S01]  /*270a0*/  LDL.LU R66, [R1+0x1ec] ;  /* 0x0001ec0001427983 */ /* 0x000ee20000300800 */
[----:B------:R-:W-:-:S04]  /*270b0*/  IMAD R2, R94, R45, RZ ;  /* 0x0000002d5e027224 */ /* 0x000fc800078e02ff */
[----:B------:R-:W1:Y:S01]  /*270c0*/  LDC R47, c[0x0][0x240] ;  /* 0x00009000ff2f7b82 */ /* 0x000e620000000800 */
[----:B------:R2:W-:Y:S04]  /*270d0*/  STL [R1+0x9a4], R2 ;  /* 0x0009a40201007387 */ /* 0x0005e80000100800 */
[----:B------:R2:W-:Y:S01]  /*270e0*/  STL [R1+0x9ac], R0 ;  /* 0x0009ac0001007387 */ /* 0x0005e20000100800 */
[----:B------:R-:W-:Y:S02]  /*270f0*/  IMAD R133, R90, R53, RZ ;  /* 0x000000355a857224 */ /* 0x000fe400078e02ff */
[----:B------:R-:W1:Y:S01]  /*27100*/  LDC R45, c[0x0][0x240] ;  /* 0x00009000ff2d7b82 */ /* 0x000e620000000800 */
[----:B--2---:R-:W-:Y:S02]  /*27110*/  IMAD R2, R93, R46, RZ ;  /* 0x0000002e5d027224 */ /* 0x004fe400078e02ff */
[----:B------:R-:W-:-:S03]  /*27120*/  IMAD R0, R91, R52, RZ ;  /* 0x000000345b007224 */ /* 0x000fc600078e02ff */
[----:B------:R2:W-:Y:S01]  /*27130*/  STL [R1+0x9b0], R2 ;  /* 0x0009b00201007387 */ /* 0x0005e20000100800 */
[----:B------:R-:W-:Y:S01]  /*27140*/  IMAD R3, R74, R60, RZ ;  /* 0x0000003c4a037224 */ /* 0x000fe200078e02ff */
[----:B------:R-:W1:Y:S02]  /*27150*/  LDC R46, c[0x0][0x240] ;  /* 0x00009000ff2e7b82 */ /* 0x000e640000000800 */
[----:B------:R2:W-:Y:S02]  /*27160*/  STL [R1+0x9b4], R0 ;  /* 0x0009b40001007387 */ /* 0x0005e40000100800 */
[----:B--2---:R-:W-:-:S04]  /*27170*/  IMAD R2, R88, R56, RZ ;  /* 0x0000003858027224 */ /* 0x004fc800078e02ff */
[----:B------:R-:W2:Y:S01]  /*27180*/  LDC R52, c[0x0][0x240] ;  /* 0x00009000ff347b82 */ /* 0x000ea20000000800 */
[----:B------:R-:W-:Y:S01]  /*27190*/  IMAD R0, R87, R55, RZ ;  /* 0x0000003757007224 */ /* 0x000fe200078e02ff */
[----:B------:R-:W-:Y:S04]  /*271a0*/  STL [R1+0x9c4], R2 ;  /* 0x0009c40201007387 */ /* 0x000fe80000100800 */
[----:B------:R1:W-:Y:S01]  /*271b0*/  STL [R1+0x9d4], R0 ;  /* 0x0009d40001007387 */ /* 0x0003e20000100800 */
[----:B------:R-:W-:Y:S01]  /*271c0*/  IMAD R135, R86, R57, RZ ;  /* 0x0000003956877224 */ /* 0x000fe200078e02ff */
[----:B------:R-:W2:Y:S01]  /*271d0*/  LDC R53, c[0x0][0x240] ;  /* 0x00009000ff357b82 */ /* 0x000ea20000000800 */
[----:B-1----:R-:W-:-:S07]  /*271e0*/  IMAD R0, R75, R59, RZ ;  /* 0x0000003b4b007224 */ /* 0x002fce00078e02ff */
[----:B------:R-:W1:Y:S01]  /*271f0*/  LDC R56, c[0x0][0x240] ;  /* 0x00009000ff387b82 */ /* 0x000e620000000800 */
[----:B------:R-:W-:Y:S01]  /*27200*/  IMAD R2, R72, R61, RZ ;  /* 0x0000003d48027224 */ /* 0x000fe200078e02ff */
[----:B------:R2:W-:Y:S04]  /*27210*/  STL [R1+0x9ec], R0 ;  /* 0x0009ec0001007387 */ /* 0x0005e80000100800 */
[----:B------:R-:W-:Y:S01]  /*27220*/  STL [R1+0x9f0], R3 ;  /* 0x0009f00301007387 */ /* 0x000fe20000100800 */
[----:B------:R-:W-:Y:S01]  /*27230*/  IMAD R126, R83, R58, RZ ;  /* 0x0000003a537e7224 */ /* 0x000fe200078e02ff */
[----:B------:R-:W1:Y:S01]  /*27240*/  LDC R55, c[0x0][0x240] ;  /* 0x00009000ff377b82 */ /* 0x000e620000000800 */
[----:B--2---:R-:W-:Y:S01]  /*27250*/  IMAD R0, R71, R63, RZ ;  /* 0x0000003f47007224 */ /* 0x004fe200078e02ff */
[----:B------:R2:W-:Y:S06]  /*27260*/  STL [R1+0x9f4], R2 ;  /* 0x0009f40201007387 */ /* 0x0005ec0000100800 */
[----:B------:R-:W1:Y:S01]  /*27270*/  LDC R57, c[0x0][0x240] ;  /* 0x00009000ff397b82 */ /* 0x000e620000000800 */
[----:B------:R2:W-:Y:S02]  /*27280*/  STL [R1+0x9fc], R0 ;  /* 0x0009fc0001007387 */ /* 0x0005e40000100800 */
[----:B--2---:R-:W-:-:S05]  /*27290*/  IMAD R2, R70, R62, RZ ;  /* 0x0000003e46027224 */ /* 0x004fca00078e02ff */
[----:B------:R-:W2:Y:S01]  /*272a0*/  LDC R58, c[0x0][0x240] ;  /* 0x00009000ff3a7b82 */ /* 0x000ea20000000800 */
[----:B------:R-:W-:Y:S01]  /*272b0*/  IMAD R0, R69, R65, RZ ;  /* 0x0000004145007224 */ /* 0x000fe200078e02ff */
[----:B------:R-:W-:Y:S04]  /*272c0*/  STL [R1+0xa04], R2 ;  /* 0x000a040201007387 */ /* 0x000fe80000100800 */
[----:B------:R4:W-:Y:S02]  /*272d0*/  STL [R1+0xa14], R0 ;  /* 0x000a140001007387 */ /* 0x0009e40000100800 */
[----:B------:R-:W2:Y:S02]  /*272e0*/  LDC R59, c[0x0][0x240] ;  /* 0x00009000ff3b7b82 */ /* 0x000ea40000000800 */
[----:B------:R-:W2:Y:S06]  /*272f0*/  LDL.LU R101, [R1+0x1d0] ;  /* 0x0001d00001657983 */ /* 0x000eac0000300800 */
[----:B------:R-:W1:Y:S08]  /*27300*/  LDC R60, c[0x0][0x240] ;  /* 0x00009000ff3c7b82 */ /* 0x000e700000000800 */
        /* <DEDUP_REMOVED lines=8> */
[----:B------:R-:W2:Y:S01]  /*27390*/  LDL.LU R99, [R1+0x1b0] ;  /* 0x0001b00001637983 */ /* 0x000ea20000300800 */
[----:B---3--:R-:W-:-:S02]  /*273a0*/  IMAD R0, R66, R50, RZ ;  /* 0x0000003242007224 */ /* 0x008fc400078e02ff */
[----:B------:R-:W3:Y:S03]  /*273b0*/  LDC R50, c[0x0][0x240] ;  /* 0x00009000ff327b82 */ /* 0x000ee60000000800 */
[----:B------:R1:W-:Y:S04]  /*273c0*/  STL [R1+0xa24], R0 ;  /* 0x000a240001007387 */ /* 0x0003e80000100800 */
[----:B------:R-:W1:Y:S04]  /*273d0*/  LDL.LU R98, [R1+0x1ac] ;  /* 0x0001ac0001627983 */ /* 0x000e680000300800 */
        /* <DEDUP_REMOVED lines=18> */
[----:B----4-:R-:W-:-:S02]  /*27500*/  IMAD R3, R100, R16, RZ ;  /* 0x0000001064037224 */ /* 0x010fc400078e02ff */
[----:B--2---:R-:W-:Y:S01]  /*27510*/  IMAD R124, R101, R18, RZ ;  /* 0x00000012657c7224 */ /* 0x004fe200078e02ff */
[----:B------:R-:W2:Y:S01]  /*27520*/  LDC R16, c[0x0][0x240] ;  /* 0x00009000ff107b82 */ /* 0x000ea20000000800 */
[----:B------:R-:W-:Y:S01]  /*27530*/  IMAD R2, R99, R17, RZ ;  /* 0x0000001163027224 */ /* 0x000fe200078e02ff */
[----:B------:R-:W-:Y:S04]  /*27540*/  STL [R1+0xa34], R3 ;  /* 0x000a340301007387 */ /* 0x000fe80000100800 */
[----:B------:R3:W-:Y:S02]  /*27550*/  STL [R1+0xa38], R2 ;  /* 0x000a380201007387 */ /* 0x0007e40000100800 */
[----:B------:R-:W4:Y:S08]  /*27560*/  LDC R18, c[0x0][0x240] ;  /* 0x00009000ff127b82 */ /* 0x000f300000000800 */
[----:B------:R-:W2:Y:S01]  /*27570*/  LDC R17, c[0x0][0x240] ;  /* 0x00009000ff117b82 */ /* 0x000ea20000000800 */
[----:B-1----:R-:W-:-:S07]  /*27580*/  IMAD R0, R98, R19, RZ ;  /* 0x0000001362007224 */ /* 0x002fce00078e02ff */
[----:B------:R-:W1:Y:S01]  /*27590*/  LDC R19, c[0x0][0x240] ;  /* 0x00009000ff137b82 */ /* 0x000e620000000800 */
[----:B------:R4:W-:Y:S01]  /*275a0*/  STL [R1+0xa3c], R0 ;  /* 0x000a3c0001007387 */ /* 0x0009e20000100800 */
[----:B---3--:R-:W-:Y:S02]  /*275b0*/  IMAD R2, R95, R21, RZ ;  /* 0x000000155f027224 */ /* 0x008fe400078e02ff */
[----:B------:R-:W-:-:S04]  /*275c0*/  IMAD R127, R96, R20, RZ ;  /* 0x00000014607f7224 */ /* 0x000fc800078e02ff */
[----:B------:R-:W3:Y:S01]  /*275d0*/  LDC R21, c[0x0][0x240] ;  /* 0x00009000ff157b82 */ /* 0x000ee20000000800 */
[----:B------:R-:W-:Y:S01]  /*275e0*/  IMAD R3, R94, R22, RZ ;  /* 0x000000165e037224 */ /* 0x000fe200078e02ff */
[----:B------:R2:W-:Y:S01]  /*275f0*/  STL [R1+0xa54], R2 ;  /* 0x000a540201007387 */ /* 0x0005e20000100800 */
[----:B----4-:R-:W-:-:S03]  /*27600*/  IMAD R0, R93, R45, RZ ;  /* 0x0000002d5d007224 */ /* 0x010fc600078e02ff */
[----:B------:R-:W-:Y:S02]  /*27610*/  STL [R1+0xa5c], R3 ;  /* 0x000a5c0301007387 */ /* 0x000fe40000100800 */
[----:B------:R-:W4:Y:S02]  /*27620*/  LDC R20, c[0x0][0x240] ;  /* 0x00009000ff147b82 */ /* 0x000f240000000800 */
[----:B------:R2:W-:Y:S02]  /*27630*/  STL [R1+0xa64], R0 ;  /* 0x000a640001007387 */ /* 0x0005e40000100800 */
[----:B--2---:R-:W-:-:S04]  /*27640*/  IMAD R2, R91, R47, RZ ;  /* 0x0000002f5b027224 */ /* 0x004fc800078e02ff */
[----:B------:R-:W2:Y:S01]  /*27650*/  LDC R22, c[0x0][0x240] ;  /* 0x00009000ff167b82 */ /* 0x000ea20000000800 */
[----:B------:R-:W-:Y:S01]  /*27660*/  IMAD R0, R90, R46, RZ ;  /* 0x0000002e5a007224 */ /* 0x000fe200078e02ff */
[----:B------:R1:W-:Y:S01]  /*27670*/  STL [R1+0xa6c], R2 ;  /* 0x000a6c0201007387 */ /* 0x0003e20000100800 */
[----:B------:R-:W-:-:S05]  /*27680*/  IMAD R3, R88, R52, RZ ;  /* 0x0000003458037224 */ /* 0x000fca00078e02ff */
[----:B------:R-:W3:Y:S01]  /*27690*/  LDC R45, c[0x0][0x240] ;  /* 0x00009000ff2d7b82 */ /* 0x000ee20000000800 */
[----:B------:R1:W-:Y:S02]  /*276a0*/  STL [R1+0xa74], R0 ;  /* 0x000a740001007387 */ /* 0x0003e40000100800 */
[----:B-1----:R-:W-:Y:S02]  /*276b0*/  IMAD R2, R87, R53, RZ ;  /* 0x0000003557027224 */ /* 0x002fe400078e02ff */
[----:B------:R1:W-:Y:S01]  /*276c0*/  STL [R1+0xa78], R3 ;  /* 0x000a780301007387 */ /* 0x0003e20000100800 */
[----:B------:R-:W-:Y:S02]  /*276d0*/  IMAD R9, R66, R55, RZ ;  /* 0x0000003742097224 */ /* 0x000fe400078e02ff */
[----:B------:R-:W3:Y:S01]  /*276e0*/  LDC R47, c[0x0][0x240] ;  /* 0x00009000ff2f7b82 */ /* 0x000ee20000000800 */
[----:B------:R-:W-:Y:S01]  /*276f0*/  IMAD R0, R86, R56, RZ ;  /* 0x0000003856007224 */ /* 0x000fe200078e02ff */
[----:B------:R1:W-:Y:S04]  /*27700*/  STL [R1+0xa7c], R2 ;  /* 0x000a7c0201007387 */ /* 0x0003e80000100800 */
[----:B------:R4:W-:Y:S01]  /*27710*/  STL [R1+0xa84], R0 ;  /* 0x000a840001007387 */ /* 0x0009e20000100800 */
[----:B-1----:R-:W-:Y:S01]  /*27720*/  IMAD R3, R83, R57, RZ ;  /* 0x0000003953037224 */ /* 0x002fe200078e02ff */
[----:B------:R-:W1:Y:S02]  /*27730*/  LDC R46, c[0x0][0x240] ;  /* 0x00009000ff2e7b82 */ /* 0x000e640000000800 */
[----:B------:R-:W2:Y:S01]  /*27740*/  LDL.LU R66, [R1+0x110] ;  /* 0x0001100001427983 */ /* 0x000ea20000300800 */
[----:B------:R-:W-:-:S03]  /*27750*/  IMAD R2, R75, R58, RZ ;  /* 0x0000003a4b027224 */ /* 0x000fc600078e02ff */
[----:B------:R4:W-:Y:S02]  /*27760*/  STL [R1+0xa9c], R3 ;  /* 0x000a9c0301007387 */ /* 0x0009e40000100800 */
[----:B----4-:R-:W-:Y:S01]  /*27770*/  IMAD R0, R74, R59, RZ ;  /* 0x0000003b4a007224 */ /* 0x010fe200078e02ff */
[----:B------:R-:W4:Y:S01]  /*27780*/  LDC R53, c[0x0][0x240] ;  /* 0x00009000ff357b82 */ /* 0x000f220000000800 */
[----:B------:R3:W-:Y:S01]  /*27790*/  STL [R1+0xaa4], R2 ;  /* 0x000aa40201007387 */ /* 0x0007e20000100800 */
[----:B------:R-:W-:-:S03]  /*277a0*/  IMAD R3, R72, R60, RZ ;  /* 0x0000003c48037224 */ /* 0x000fc600078e02ff */
[----:B------:R3:W-:Y:S03]  /*277b0*/  STL [R1+0xaac], R0 ;  /* 0x000aac0001007387 */ /* 0x0007e60000100800 */
[----:B------:R-:W1:Y:S01]  /*277c0*/  LDC R52, c[0x0][0x240] ;  /* 0x00009000ff347b82 */ /* 0x000e620000000800 */
[----:B---3--:R-:W-:Y:S01]  /*277d0*/  IMAD R2, R71, R61, RZ ;  /* 0x0000003d47027224 */ /* 0x008fe200078e02ff */
[----:B------:R-:W-:Y:S04]  /*277e0*/  STL [R1+0xab4], R3 ;  /* 0x000ab40301007387 */ /* 0x000fe80000100800 */
[----:B------:R-:W3:Y:S02]  /*277f0*/  LDL.LU R93, [R1+0x10c] ;  /* 0x00010c00015d7983 */ /* 0x000ee40000300800 */
[----:B------:R-:W1:Y:S01]  /*27800*/  LDC R55, c[0x0][0x240] ;  /* 0x00009000ff377b82 */ /* 0x000e620000000800 */
[----:B------:R-:W-:Y:S01]  /*27810*/  IMAD R0, R70, R63, RZ ;  /* 0x0000003f46007224 */ /* 0x000fe200078e02ff */
[----:B------:R4:W-:Y:S04]  /*27820*/  STL [R1+0xab8], R2 ;  /* 0x000ab80201007387 */ /* 0x0009e80000100800 */
[----:B------:R4:W-:Y:S02]  /*27830*/  STL [R1+0xabc], R0 ;  /* 0x000abc0001007387 */ /* 0x0009e40000100800 */
[----:B------:R-:W1:Y:S02]  /*27840*/  LDC R56, c[0x0][0x240] ;  /* 0x00009000ff387b82 */ /* 0x000e640000000800 */
[----:B------:R-:W3:Y:S01]  /*27850*/  LDL.LU R91, [R1+0x108] ;  /* 0x00010800015b7983 */ /* 0x000ee20000300800 */
[----:B----4-:R-:W-:-:S05]  /*27860*/  IMAD R2, R69, R62, RZ ;  /* 0x0000003e45027224 */ /* 0x010fca00078e02ff */
[----:B------:R-:W4:Y:S01]  /*27870*/  LDC R57, c[0x0][0x240] ;  /* 0x00009000ff397b82 */ /* 0x000f220000000800 */
[----:B------:R-:W-:Y:S01]  /*27880*/  IMAD R0, R68, R65, RZ ;  /* 0x0000004144007224 */ /* 0x000fe200078e02ff */
[----:B------:R-:W-:Y:S04]  /*27890*/  STL [R1+0xac4], R2 ;  /* 0x000ac40201007387 */ /* 0x000fe80000100800 */
[----:B------:R-:W4:Y:S02]  /*278a0*/  LDL.LU R90, [R1+0x104] ;  /* 0x00010400015a7983 */ /* 0x000f240000300800 */
[----:B------:R-:W1:Y:S02]  /*278b0*/  LDC R58, c[0x0][0x240] ;  /* 0x00009000ff3a7b82 */ /* 0x000e640000000800 */
[----:B------:R2:W-:Y:S04]  /*278c0*/  STL [R1+0xad4], R0 ;  /* 0x000ad40001007387 */ /* 0x0005e80000100800 */
[----:B------:R-:W4:Y:S02]  /*278d0*/  LDL.LU R88, [R1+0xfc] ;  /* 0x0000fc0001587983 */ /* 0x000f240000300800 */
[----:B------:R-:W1:Y:S02]  /*278e0*/  LDC R59, c[0x0][0x240] ;  /* 0x00009000ff3b7b82 */ /* 0x000e640000000800 */
[----:B------:R-:W4:Y:S04]  /*278f0*/  LDL.LU R87, [R1+0xf8] ;  /* 0x0000f80001577983 */ /* 0x000f280000300800 */
        /* <DEDUP_REMOVED lines=8> */
[----:B------:R-:W1:Y:S04]  /*27980*/  LDL.LU R71, [R1+0xdc] ;  /* 0x0000dc0001477983 */ /* 0x000e680000300800 */
[----:B------:R-:W4:Y:S04]  /*27990*/  LDL.LU R70, [R1+0xd8] ;  /* 0x0000d80001467983 */ /* 0x000f280000300800 */
[----:B------:R-:W4:Y:S04]  /*279a0*/  LDL.LU R69, [R1+0xd4] ;  /* 0x0000d40001457983 */ /* 0x000f280000300800 */
[----:B------:R-:W4:Y:S01]  /*279b0*/  LDL.LU R68, [R1+0xd0] ;  /* 0x0000d00001447983 */ /* 0x000f220000300800 */
[----:B--2---:R-:W-:-:S03]  /*279c0*/  IMAD R0, R66, R54, RZ ;  /* 0x0000003642007224 */ /* 0x004fc600078e02ff */
[----:B------:R-:W2:Y:S01]  /*279d0*/  LDL.LU R66, [R1+0xcc] ;  /* 0x0000cc0001427983 */ /* 0x000ea20000300800 */
[----:B------:R-:W1:Y:S03]  /*279e0*/  LDC R54, c[0x0][0x240] ;  /* 0x00009000ff367b82 */ /* 0x000e660000000800 */
[----:B------:R3:W-:Y:S02]  /*279f0*/  STL [R1+0xadc], R0 ;  /* 0x000adc0001007387 */ /* 0x0007e40000100800 */
[----:B---3--:R-:W-:-:S03]  /*27a00*/  IMAD R0, R93, R50, RZ ;  /* 0x000000325d007224 */ /* 0x008fc600078e02ff */
[----:B------:R-:W2:Y:S02]  /*27a10*/  LDC R50, c[0x0][0x240] ;  /* 0x00009000ff327b82 */ /* 0x000ea40000000800 */
[----:B------:R3:W-:Y:S02]  /*27a20*/  STL [R1+0xae4], R0 ;  /* 0x000ae40001007387 */ /* 0x0007e40000100800 */
[----:B---3--:R-:W-:-:S04]  /*27a30*/  IMAD R0, R91, R18, RZ ;  /* 0x000000125b007224 */ /* 0x008fc800078e02ff */
[----:B------:R-:W3:Y:S01]  /*27a40*/  LDC R18, c[0x0][0x240] ;  /* 0x00009000ff127b82 */ /* 0x000ee20000000800 */
[----:B------:R4:W-:Y:S02]  /*27a50*/  STL [R1+0xaec], R0 ;  /* 0x000aec0001007387 */ /* 0x0009e40000100800 */
[----:B----4-:R-:W-:-:S05]  /*27a60*/  IMAD R2, R90, R16, RZ ;  /* 0x000000105a027224 */ /* 0x010fca00078e02ff */
[----:B------:R-:W4:Y:S01]  /*27a70*/  LDC R16, c[0x0][0x240] ;  /* 0x00009000ff107b82 */ /* 0x000f220000000800 */
[----:B------:R1:W-:Y:S01]  /*27a80*/  STL [R1+0xaf4], R2 ;  /* 0x000af40201007387 */ /* 0x0003e20000100800 */
[----:B------:R-:W-:-:S06]  /*27a90*/  IMAD R0, R88, R17, RZ ;  /* 0x0000001158007224 */ /* 0x000fcc00078e02ff */
[----:B------:R-:W4:Y:S01]  /*27aa0*/  LDC R17, c[0x0][0x240] ;  /* 0x00009000ff117b82 */ /* 0x000f220000000800 */
[----:B------:R-:W-:Y:S02]  /*27ab0*/  IMAD R3, R87, R19, RZ ;  /* 0x0000001357037224 */ /* 0x000fe400078e02ff */
[----:B-1----:R-:W-:-:S03]  /*27ac0*/  IMAD R2, R86, R20, RZ ;  /* 0x0000001456027224 */ /* 0x002fc600078e02ff */
[----:B------:R1:W-:Y:S02]  /*27ad0*/  STL [R1+0x2d90], R3 ;  /* 0x002d900301007387 */ /* 0x0003e40000100800 */
[----:B------:R-:W3:Y:S02]  /*27ae0*/  LDC R20, c[0x0][0x240] ;  /* 0x00009000ff147b82 */ /* 0x000ee40000000800 */
[----:B------:R1:W-:Y:S04]  /*27af0*/  STL [R1+0xaf8], R0 ;  /* 0x000af80001007387 */ /* 0x0003e80000100800 */
[----:B------:R1:W-:Y:S02]  /*27b00*/  STL [R1+0xb04], R2 ;  /* 0x000b040201007387 */ /* 0x0003e40000100800 */
[----:B------:R-:W4:Y:S01]  /*27b10*/  LDC R19, c[0x0][0x240] ;  /* 0x00009000ff137b82 */ /* 0x000f220000000800 */
[----:B-1----:R-:W-:-:S02]  /*27b20*/  IMAD R3, R75, R22, RZ ;  /* 0x000000164b037224 */ /* 0x002fc400078e02ff */
[----:B------:R-:W-:-:S05]  /*27b30*/  IMAD R0, R83, R21, RZ ;  /* 0x0000001553007224 */ /* 0x000fca00078e02ff */
[----:B------:R-:W1:Y:S01]  /*27b40*/  LDC R21, c[0x0][0x240] ;  /* 0x00009000ff157b82 */ /* 0x000e620000000800 */
[----:B------:R-:W-:Y:S01]  /*27b50*/  IMAD R2, R74, R45, RZ ;  /* 0x0000002d4a027224 */ /* 0x000fe200078e02ff */
[----:B------:R3:W-:Y:S04]  /*27b60*/  STL [R1+0xb14], R0 ;  /* 0x000b140001007387 */ /* 0x0007e80000100800 */
[----:B------:R-:W-:Y:S02]  /*27b70*/  STL [R1+0xb1c], R3 ;  /* 0x000b1c0301007387 */ /* 0x000fe40000100800 */
[----:B------:R-:W4:Y:S02]  /*27b80*/  LDC R45, c[0x0][0x240] ;  /* 0x00009000ff2d7b82 */ /* 0x000f240000000800 */
[----:B------:R3:W-:Y:S02]  /*27b90*/  STL [R1+0xb24], R2 ;  /* 0x000b240201007387 */ /* 0x0007e40000100800 */
[----:B---3--:R-:W-:-:S02]  /*27ba0*/  IMAD R0, R72, R47, RZ ;  /* 0x0000002f48007224 */ /* 0x008fc400078e02ff */
[----:B------:R-:W-:Y:S02]  /*27bb0*/  IMAD R8, R69, R53, RZ ;  /* 0x0000003545087224 */ /* 0x000fe400078e02ff */
[----:B------:R-:W3:Y:S01]  /*27bc0*/  LDC R47, c[0x0][0x240] ;  /* 0x00009000ff2f7b82 */ /* 0x000ee20000000800 */
[----:B------:R1:W-:Y:S01]  /*27bd0*/  STL [R1+0xb2c], R0 ;  /* 0x000b2c0001007387 */ /* 0x0003e20000100800 */
[----:B------:R-:W-:Y:S02]  /*27be0*/  IMAD R2, R71, R46, RZ ;  /* 0x0000002e47027224 */ /* 0x000fe400078e02ff */
[----:B------:R-:W-:-:S04]  /*27bf0*/  IMAD R3, R39, R58, RZ ;  /* 0x0000003a27037224 */ /* 0x000fc800078e02ff */
[----:B------:R-:W4:Y:S01]  /*27c00*/  LDC R22, c[0x0][0x240] ;  /* 0x00009000ff167b82 */ /* 0x000f220000000800 */
[----:B------:R1:W-:Y:S02]  /*27c10*/  STL [R1+0xb34], R2 ;  /* 0x000b340201007387 */ /* 0x0003e40000100800 */
[----:B-1----:R-:W-:Y:S02]  /*27c20*/  IMAD R0, R70, R52, RZ ;  /* 0x0000003446007224 */ /* 0x002fe400078e02ff */
[----:B------:R-:W-:Y:S03]  /*27c30*/  STL [R1+0x2d88], R8 ;  /* 0x002d880801007387 */ /* 0x000fe60000100800 */
[----:B------:R-:W1:Y:S01]  /*27c40*/  LDC R39, c[0x0][0x240] ;  /* 0x00009000ff277b82 */ /* 0x000e620000000800 */
[----:B------:R-:W-:Y:S01]  /*27c50*/  IMAD R2, R68, R54, RZ ;  /* 0x0000003644027224 */ /* 0x000fe200078e02ff */
[----:B------:R-:W-:Y:S04]  /*27c60*/  STL [R1+0xb38], R0 ;  /* 0x000b380001007387 */ /* 0x000fe80000100800 */
[----:B------:R-:W-:Y:S02]  /*27c70*/  STL [R1+0x2d8c], R9 ;  /* 0x002d8c0901007387 */ /* 0x000fe40000100800 */
[----:B------:R-:W3:Y:S02]  /*27c80*/  LDC R46, c[0x0][0x240] ;  /* 0x00009000ff2e7b82 */ /* 0x000ee40000000800 */
[----:B------:R4:W-:Y:S06]  /*27c90*/  STL [R1+0xb44], R2 ;  /* 0x000b440201007387 */ /* 0x0009ec0000100800 */
[----:B------:R-:W3:Y:S01]  /*27ca0*/  LDC R52, c[0x0][0x240] ;  /* 0x00009000ff347b82 */ /* 0x000ee20000000800 */
[----:B----4-:R-:W-:-:S02]  /*27cb0*/  IMAD R2, R4, R55, RZ ;  /* 0x0000003704027224 */ /* 0x010fc400078e02ff */
[----:B------:R-:W4:Y:S05]  /*27cc0*/  LDL.LU R4, [R1+0x2dd4] ;  /* 0x002dd40001047983 */ /* 0x000f2a0000300800 */
[----:B------:R-:W2:Y:S01]  /*27cd0*/  LDC R53, c[0x0][0x240] ;  /* 0x00009000ff357b82 */ /* 0x000ea20000000800 */
[----:B------:R-:W-:Y:S02]  /*27ce0*/  IMAD R11, R41, R20, RZ ;  /* 0x00000014290b7224 */ /* 0x000fe400078e02ff */
[----:B-1----:R-:W-:Y:S02]  /*27cf0*/  IMAD R243, R49, R39, RZ ;  /* 0x0000002731f37224 */ /* 0x002fe400078e02ff */
[----:B---3--:R-:W-:-:S03]  /*27d00*/  IMAD R14, R237, R46, RZ ;  /* 0x0000002eed0e7224 */ /* 0x008fc600078e02ff */
[----:B------:R-:W1:Y:S01]  /*27d10*/  LDC R49, c[0x0][0x240] ;  /* 0x00009000ff317b82 */ /* 0x000e620000000800 */
[----:B------:R-:W-:Y:S02]  /*27d20*/  IMAD R244, R25, R52, RZ ;  /* 0x0000003419f47224 */ /* 0x000fe400078e02ff */
[----:B--2---:R-:W-:-:S05]  /*27d30*/  IMAD R0, R66, R50, RZ ;  /* 0x0000003242007224 */ /* 0x004fca00078e02ff */
[----:B------:R-:W2:Y:S01]  /*27d40*/  LDC R50, c[0x0][0x240] ;  /* 0x00009000ff327b82 */ /* 0x000ea20000000800 */
[----:B------:R3:W-:Y:S04]  /*27d50*/  STL [R1+0xb54], R0 ;  /* 0x000b540001007387 */ /* 0x0007e80000100800 */
[----:B------:R1:W-:Y:S01]  /*27d60*/  STL [R1+0x2dbc], R2 ;  /* 0x002dbc0201007387 */ /* 0x0003e20000100800 */
[----:B---3--:R-:W-:Y:S02]  /*27d70*/  IMAD R0, R7, R57, RZ ;  /* 0x0000003907007224 */ /* 0x008fe400078e02ff */
[----:B-1----:R-:W-:-:S05]  /*27d80*/  IMAD R2, R12, R56, RZ ;  /* 0x000000380c027224 */ /* 0x002fca00078e02ff */
[----:B------:R1:W-:Y:S04]  /*27d90*/  STL [R1+0xb64], R2 ;  /* 0x000b640201007387 */ /* 0x0003e80000100800 */
[----:B------:R3:W-:Y:S01]  /*27da0*/  STL [R1+0xb6c], R0 ;  /* 0x000b6c0001007387 */ /* 0x0007e20000100800 */
[----:B-1----:R-:W-:-:S03]  /*27db0*/  IMAD R2, R37, R59, RZ ;  /* 0x0000003b25027224 */ /* 0x002fc600078e02ff */
[----:B------:R-:W-:Y:S01]  /*27dc0*/  STL [R1+0xb74], R3 ;  /* 0x000b740301007387 */ /* 0x000fe20000100800 */
[----:B------:R-:W1:Y:S01]  /*27dd0*/  LDC R37, c[0x0][0x240] ;  /* 0x00009000ff257b82 */ /* 0x000e620000000800 */
[----:B---3--:R-:W-:Y:S02]  /*27de0*/  IMAD R0, R29, R61, RZ ;  /* 0x0000003d1d007224 */ /* 0x008fe400078e02ff */
[----:B------:R3:W-:Y:S04]  /*27df0*/  STL [R1+0xb78], R2 ;  /* 0x000b780201007387 */ /* 0x0007e80000100800 */
[----:B------:R2:W-:Y:S01]  /*27e00*/  STL [R1+0xb7c], R0 ;  /* 0x000b7c0001007387 */ /* 0x0005e20000100800 */
[----:B------:R-:W1:Y:S01]  /*27e10*/  LDC R29, c[0x0][0x240] ;  /* 0x00009000ff1d7b82 */ /* 0x000e620000000800 */
[----:B---3--:R-:W-:-:S07]  /*27e20*/  IMAD R2, R31, R60, RZ ;  /* 0x0000003c1f027224 */ /* 0x008fce00078e02ff */
[----:B------:R-:W3:Y:S01]  /*27e30*/  LDC R31, c[0x0][0x240] ;  /* 0x00009000ff1f7b82 */ /* 0x000ee20000000800 */
[----:B--2---:R-:W-:Y:S01]  /*27e40*/  IMAD R0, R30, R62, RZ ;  /* 0x0000003e1e007224 */ /* 0x004fe200078e02ff */
[----:B------:R-:W-:Y:S04]  /*27e50*/  STL [R1+0xb84], R2 ;  /* 0x000b840201007387 */ /* 0x000fe80000100800 */
[----:B------:R2:W-:Y:S02]  /*27e60*/  STL [R1+0xb94], R0 ;  /* 0x000b940001007387 */ /* 0x0005e40000100800 */
[----:B------:R-:W1:Y:S01]  /*27e70*/  LDC R30, c[0x0][0x240] ;  /* 0x00009000ff1e7b82 */ /* 0x000e620000000800 */
[----:B--2---:R-:W-:-:S07]  /*27e80*/  IMAD R0, R27, R47, RZ ;  /* 0x0000002f1b007224 */ /* 0x004fce00078e02ff */
[----:B------:R-:W2:Y:S01]  /*27e90*/  LDC R27, c[0x0][0x240] ;  /* 0x00009000ff1b7b82 */ /* 0x000ea20000000800 */
[----:B------:R3:W-:Y:S07]  /*27ea0*/  STL [R1+0xb9c], R0 ;  /* 0x000b9c0001007387 */ /* 0x0007ee0000100800 */
[----:B------:R-:W4:Y:S01]  /*27eb0*/  LDC R47, c[0x0][0x240] ;  /* 0x00009000ff2f7b82 */ /* 0x000f220000000800 */
[----:B---3--:R-:W-:-:S07]  /*27ec0*/  IMAD R0, R34, R45, RZ ;  /* 0x0000002d22007224 */ /* 0x008fce00078e02ff */
[----:B------:R-:W3:Y:S01]  /*27ed0*/  LDC R34, c[0x0][0x240] ;  /* 0x00009000ff227b82 */ /* 0x000ee20000000800 */
[----:B------:R1:W-:Y:S07]  /*27ee0*/  STL [R1+0xba4], R0 ;  /* 0x000ba40001007387 */ /* 0x0003ee0000100800 */
[----:B------:R-:W4:Y:S01]  /*27ef0*/  LDC R45, c[0x0][0x240] ;  /* 0x00009000ff2d7b82 */ /* 0x000f220000000800 */
[----:B-1----:R-:W-:-:S07]  /*27f00*/  IMAD R0, R38, R18, RZ ;  /* 0x0000001226007224 */ /* 0x002fce00078e02ff */
[----:B------:R-:W1:Y:S01]  /*27f10*/  LDC R18, c[0x0][0x240] ;  /* 0x00009000ff127b82 */ /* 0x000e620000000800 */
[----:B------:R-:W-:Y:S01]  /*27f20*/  IMAD R3, R44, R16, RZ ;  /* 0x000000102c037224 */ /* 0x000fe200078e02ff */
[----:B------:R2:W-:Y:S01]  /*27f30*/  STL [R1+0xbac], R0 ;  /* 0x000bac0001007387 */ /* 0x0005e20000100800 */
[----:B------:R-:W-:-:S05]  /*27f40*/  IMAD R2, R48, R17, RZ ;  /* 0x0000001130027224 */ /* 0x000fca00078e02ff */
[----:B------:R-:W3:Y:S01]  /*27f50*/  LDC R38, c[0x0][0x240] ;  /* 0x00009000ff267b82 */ /* 0x000ee20000000800 */
[----:B------:R2:W-:Y:S02]  /*27f60*/  STL [R1+0xbb4], R3 ;  /* 0x000bb40301007387 */ /* 0x0005e40000100800 */
[----:B--2---:R-:W-:Y:S02]  /*27f70*/  IMAD R0, R33, R19, RZ ;  /* 0x0000001321007224 */ /* 0x004fe400078e02ff */
[----:B------:R2:W-:Y:S03]  /*27f80*/  STL [R1+0xbb8], R2 ;  /* 0x000bb80201007387 */ /* 0x0005e60000100800 */
[----:B------:R-:W3:Y:S01]  /*27f90*/  LDC R19, c[0x0][0x240] ;  /* 0x00009000ff137b82 */ /* 0x000ee20000000800 */
[----:B------:R-:W-:Y:S01]  /*27fa0*/  STL [R1+0x2d64], R11 ;  /* 0x002d640b01007387 */ /* 0x000fe20000100800 */
[----:B------:R-:W-:-:S03]  /*27fb0*/  IMAD R3, R42, R21, RZ ;  /* 0x000000152a037224 */ /* 0x000fc600078e02ff */
[----:B------:R4:W-:Y:S01]  /*27fc0*/  STL [R1+0xbbc], R0 ;  /* 0x000bbc0001007387 */ /* 0x0009e20000100800 */
[----:B------:R-:W-:Y:S02]  /*27fd0*/  IMAD R6, R51, R30, RZ ;  /* 0x0000001e33067224 */ /* 0x000fe400078e02ff */
[----:B--2---:R-:W-:Y:S01]  /*27fe0*/  IMAD R2, R43, R22, RZ ;  /* 0x000000162b027224 */ /* 0x004fe200078e02ff */
[----:B------:R-:W-:Y:S01]  /*27ff0*/  STL [R1+0xbd4], R3 ;  /* 0x000bd40301007387 */ /* 0x000fe20000100800 */
[----:B------:R-:W-:Y:S01]  /*28000*/  IMAD R240, R32, R27, RZ ;  /* 0x0000001b20f07224 */ /* 0x000fe200078e02ff */
[----:B------:R-:W2:Y:S01]  /*28010*/  LDC R21, c[0x0][0x240] ;  /* 0x00009000ff157b82 */ /* 0x000ea20000000800 */
[----:B------:R-:W-:Y:S02]  /*28020*/  IMAD R241, R35, R31, RZ ;  /* 0x0000001f23f17224 */ /* 0x000fe400078e02ff */
[----:B----4-:R-:W-:Y:S01]  /*28030*/  IMAD R0, R40, R29, RZ ;  /* 0x0000001d28007224 */ /* 0x010fe200078e02ff */
[----:B------:R4:W-:Y:S01]  /*28040*/  STL [R1+0xbdc], R2 ;  /* 0x000bdc0201007387 */ /* 0x0009e20000100800 */
[----:B------:R-:W-:-:S02]  /*28050*/  IMAD R242, R36, R37, RZ ;  /* 0x0000002524f27224 */ /* 0x000fc400078e02ff */
[----:B------:R-:W-:Y:S01]  /*28060*/  IMAD R13, R236, R45, RZ ;  /* 0x0000002dec0d7224 */ /* 0x000fe200078e02ff */
[----:B------:R-:W-:Y:S01]  /*28070*/  STL [R1+0x2d58], R6 ;  /* 0x002d580601007387 */ /* 0x000fe20000100800 */
[----:B------:R-:W-:Y:S02]  /*28080*/  IMAD R5, R238, R47, RZ ;  /* 0x0000002fee057224 */ /* 0x000fe400078e02ff */
[----:B------:R-:W-:Y:S01]  /*28090*/  IMAD R15, R26, R50, RZ ;  /* 0x000000321a0f7224 */ /* 0x000fe200078e02ff */
[----:B------:R3:W-:Y:S01]  /*280a0*/  STL [R1+0xbe4], R0 ;  /* 0x000be40001007387 */ /* 0x0007e20000100800 */
[----:B------:R-:W-:Y:S01]  /*280b0*/  IMAD R7, R23, R53, RZ ;  /* 0x0000003517077224 */ /* 0x000fe200078e02ff */
[----:B------:R-:W-:Y:S01]  /*280c0*/  LEA R16, P5, R28, R4, 0x2 ;  /* 0x000000041c107211 */ /* 0x000fe200078a10ff */
[----:B-1----:R-:W-:Y:S01]  /*280d0*/  IMAD R12, R24, R18, RZ ;  /* 0x00000012180c7224 */ /* 0x002fe200078e02ff */
[----:B------:R-:W-:Y:S01]  /*280e0*/  STL [R1+0x2d5c], R240 ;  /* 0x002d5cf001007387 */ /* 0x000fe20000100800 */
[----:B----4-:R-:W-:Y:S01]  /*280f0*/  LEA R2, P4, R97, R4, 0x2 ;  /* 0x0000000461027211 */ /* 0x010fe200078810ff */
[----:B---3--:R-:W-:Y:S01]  /*28100*/  IMAD R10, R247, R19, RZ ;  /* 0x00000013f70a7224 */ /* 0x008fe200078e02ff */
[----:B------:R-:W1:Y:S01]  /*28110*/  LDC R33, c[0x0][0x240] ;  /* 0x00009000ff217b82 */ /* 0x000e620000000800 */
[----:B------:R-:W-:Y:S01]  /*28120*/  STL [R1+0x2d48], R241 ;  /* 0x002d48f101007387 */ /* 0x000fe20000100800 */
[----:B------:R-:W-:-:S03]  /*28130*/  IMAD R0, R235, R34, RZ ;  /* 0x00000022eb007224 */ /* 0x000fc600078e02ff */
[----:B------:R-:W-:Y:S01]  /*28140*/  STL [R1+0x2d44], R242 ;  /* 0x002d44f201007387 */ /* 0x000fe20000100800 */
[-C--:B------:R-:W-:Y:S02]  /*28150*/  LEA.HI.X.SX32 R17, R28, R245.reuse, 0x2, P5 ;  /* 0x000000f51c117211 */ /* 0x080fe400028f16ff */
[----:B------:R-:W-:Y:S01]  /*28160*/  LEA.HI.X.SX32 R3, R97, R245, 0x2, P4 ;  /* 0x000000f561037211 */ /* 0x000fe200020f16ff */
[----:B------:R3:W-:Y:S01]  /*28170*/  STL [R1+0x2d40], R243 ;  /* 0x002d40f301007387 */ /* 0x0007e20000100800 */
[----:B--2---:R-:W-:Y:S01]  /*28180*/  IMAD R248, R248, R21, RZ ;  /* 0x00000015f8f87224 */ /* 0x004fe200078e02ff */
[----:B------:R-:W2:Y:S02]  /*28190*/  LDC R45, c[0x0][0x240] ;  /* 0x00009000ff2d7b82 */ /* 0x000ea40000000800 */
[----:B------:R-:W-:Y:S04]  /*281a0*/  STL [R1+0x2d60], R0 ;  /* 0x002d600001007387 */ /* 0x000fe80000100800 */
[----:B------:R-:W-:Y:S01]  /*281b0*/  STL [R1+0x2d68], R13 ;  /* 0x002d680d01007387 */ /* 0x000fe20000100800 */
[----:B---3--:R-:W-:Y:S01]  /*281c0*/  IMAD R243, R246, R38, RZ ;  /* 0x00000026f6f37224 */ /* 0x008fe200078e02ff */
[----:B------:R-:W-:-:S02]  /*281d0*/  MOV R83, R67 ;  /* 0x0000004300537202 */ /* 0x000fc40000000f00 */
[----:B------:R-:W-:Y:S01]  /*281e0*/  STL [R1+0x2d6c], R5 ;  /* 0x002d6c0501007387 */ /* 0x000fe20000100800 */
[----:B------:R-:W-:Y:S01]  /*281f0*/  LEA R8, P5, R89, R4, 0x2 ;  /* 0x0000000459087211 */ /* 0x000fe200078a10ff */
[----:B------:R-:W-:Y:S01]  /*28200*/  IMAD R251, R251, R49, RZ ;  /* 0x00000031fbfb7224 */ /* 0x000fe200078e02ff */
[----:B------:R-:W3:Y:S01]  /*28210*/  LDC R247, c[0x0][0x240] ;  /* 0x00009000fff77b82 */ /* 0x000ee20000000800 */
[----:B------:R-:W-:Y:S04]  /*28220*/  STL.64 [R1+0x2d50], R14 ;  /* 0x002d500e01007387 */ /* 0x000fe80000100a00 */
[----:B------:R-:W-:Y:S01]  /*28230*/  STL [R1+0x2d70], R244 ;  /* 0x002d70f401007387 */ /* 0x000fe20000100800 */
[----:B-1----:R-:W-:Y:S02]  /*28240*/  IMAD R249, R249, R33, RZ ;  /* 0x00000021f9f97224 */ /* 0x002fe400078e02ff */
[----:B------:R-:W1:Y:S01]  /*28250*/  LDC R246, c[0x0][0x240] ;  /* 0x00009000fff67b82 */ /* 0x000e620000000800 */
[----:B------:R-:W-:Y:S04]  /*28260*/  STL [R1+0x2d74], R7 ;  /* 0x002d740701007387 */ /* 0x000fe80000100800 */
[----:B------:R-:W-:Y:S01]  /*28270*/  STL [R1+0x2d78], R12 ;  /* 0x002d780c01007387 */ /* 0x000fe20000100800 */
[----:B------:R-:W-:-:S03]  /*28280*/  LEA.HI.X.SX32 R9, R89, R245, 0x2, P5 ;  /* 0x000000f559097211 */ /* 0x000fc600028f16ff */
[----:B------:R-:W-:Y:S04]  /*28290*/  STL [R1+0x2dc0], R243 ;  /* 0x002dc0f301007387 */ /* 0x000fe80000100800 */
[----:B------:R-:W-:Y:S04]  /*282a0*/  STL [R1+0x2d80], R16 ;  /* 0x002d801001007387 */ /* 0x000fe80000100800 */
[----:B------:R-:W-:Y:S04]  /*282b0*/  STL [R1+0x2d7c], R17 ;  /* 0x002d7c1101007387 */ /* 0x000fe80000100800 */
[----:B------:R4:W-:Y:S04]  /*282c0*/  STL.64 [R1+0x498], R2 ;  /* 0x0004980201007387 */ /* 0x0009e80000100a00 */
[----:B------:R-:W-:Y:S04]  /*282d0*/  STL [R1+0x2d84], R10 ;  /* 0x002d840a01007387 */ /* 0x000fe80000100800 */
[----:B------:R-:W-:Y:S01]  /*282e0*/  STL.64 [R1+0x458], R8 ;  /* 0x0004580801007387 */ /* 0x000fe20000100a00 */
[----:B----4-:R-:W-:-:S03]  /*282f0*/  LEA R2, P4, R73, R4, 0x2 ;  /* 0x0000000449027211 */ /* 0x010fc600078810ff */
[----:B------:R-:W4:Y:S01]  /*28300*/  LDL.LU R74, [R1+0x8] ;  /* 0x00000800014a7983 */ /* 0x000f220000300800 */
[----:B------:R-:W-:-:S03]  /*28310*/  LEA.HI.X.SX32 R3, R73, R245, 0x2, P4 ;  /* 0x000000f549037211 */ /* 0x000fc600020f16ff */
[----:B------:R-:W3:Y:S04]  /*28320*/  LDL.LU R90, [R1+0x28] ;  /* 0x00002800015a7983 */ /* 0x000ee80000300800 */
[----:B------:R1:W-:Y:S04]  /*28330*/  STL.64 [R1+0x3d8], R2 ;  /* 0x0003d80201007387 */ /* 0x0003e80000100a00 */
[----:B------:R-:W3:Y:S04]  /*28340*/  LDL.LU R88, [R1+0x48] ;  /* 0x0000480001587983 */ /* 0x000ee80000300800 */
[----:B------:R-:W3:Y:S04]  /*28350*/  LDL.LU R87, [R1+0x68] ;  /* 0x0000680001577983 */ /* 0x000ee80000300800 */
[----:B------:R-:W3:Y:S01]  /*28360*/  LDL.LU R86, [R1+0xf4] ;  /* 0x0000f40001567983 */ /* 0x000ee20000300800 */
[----:B------:R-:W-:-:S02]  /*28370*/  LEA R20, P4, R234, R4, 0x2 ;  /* 0x00000004ea147211 */ /* 0x000fc400078810ff */
[-C--:B------:R-:W-:Y:S01]  /*28380*/  LEA R18, P5, R64, R4.reuse, 0x2 ;  /* 0x0000000440127211 */ /* 0x080fe200078a10ff */
[----:B------:R-:W3:Y:S01]  /*28390*/  LDL.LU R75, [R1+0x88] ;  /* 0x00008800014b7983 */ /* 0x000ee20000300800 */
[-C--:B------:R-:W-:Y:S02]  /*283a0*/  LEA.HI.X.SX32 R21, R234, R245.reuse, 0x2, P4 ;  /* 0x000000f5ea157211 */ /* 0x080fe400020f16ff */
[CC--:B------:R-:W-:Y:S01]  /*283b0*/  LEA R24, P4, R220.reuse, R4.reuse, 0x2 ;  /* 0x00000004dc187211 */ /* 0x0c0fe200078810ff */
[----:B------:R-:W3:Y:S03]  /*283c0*/  LDL.LU R71, [R1+0x94] ;  /* 0x0000940001477983 */ /* 0x000ee60000300800 */
[----:B------:R-:W-:Y:S01]  /*283d0*/  LEA.HI.X.SX32 R25, R220, R245, 0x2, P4 ;  /* 0x000000f5dc197211 */ /* 0x000fe200020f16ff */
[----:B------:R-:W1:Y:S01]  /*283e0*/  LDL.LU R69, [R1+0x100] ;  /* 0x0001000001457983 */ /* 0x000e620000300800 */
[----:B------:R-:W-:-:S02]  /*283f0*/  LEA R28, P4, R206, R4, 0x2 ;  /* 0x00000004ce1c7211 */ /* 0x000fc400078810ff */
[-C--:B------:R-:W-:Y:S01]  /*28400*/  LEA.HI.X.SX32 R19, R64, R245.reuse, 0x2, P5 ;  /* 0x000000f540137211 */ /* 0x080fe200028f16ff */
[----:B------:R-:W3:Y:S01]  /*28410*/  LDL.LU R67, [R1+0xac] ;  /* 0x0000ac0001437983 */ /* 0x000ee20000300800 */
[-C--:B------:R-:W-:Y:S02]  /*28420*/  LEA.HI.X.SX32 R29, R206, R245.reuse, 0x2, P4 ;  /* 0x000000f5ce1d7211 */ /* 0x080fe400020f16ff */
[CC--:B------:R-:W-:Y:S01]  /*28430*/  LEA R32, P4, R192.reuse, R4.reuse, 0x2 ;  /* 0x00000004c0207211 */ /* 0x0c0fe200078810ff */
[----:B------:R-:W3:Y:S03]  /*28440*/  LDL.LU R66, [R1+0x130] ;  /* 0x0001300001427983 */ /* 0x000ee60000300800 */
[----:B------:R-:W-:Y:S01]  /*28450*/  LEA.HI.X.SX32 R33, R192, R245, 0x2, P4 ;  /* 0x000000f5c0217211 */ /* 0x000fe200020f16ff */
[----:B------:R-:W3:Y:S01]  /*28460*/  LDL.LU R68, [R1+0x138] ;  /* 0x0001380001447983 */ /* 0x000ee20000300800 */
[----:B------:R-:W-:-:S02]  /*28470*/  LEA R36, P4, R178, R4, 0x2 ;  /* 0x00000004b2247211 */ /* 0x000fc400078810ff */
[CC--:B------:R-:W-:Y:S01]  /*28480*/  LEA R22, P5, R227.reuse, R4.reuse, 0x2 ;  /* 0x00000004e3167211 */ /* 0x0c0fe200078a10ff */
[----:B------:R-:W3:Y:S01]  /*28490*/  LDL.LU R70, [R1+0x144] ;  /* 0x0001440001467983 */ /* 0x000ee20000300800 */
[-C--:B------:R-:W-:Y:S02]  /*284a0*/  LEA.HI.X.SX32 R37, R178, R245.reuse, 0x2, P4 ;  /* 0x000000f5b2257211 */ /* 0x080fe400020f16ff */
[CC--:B------:R-:W-:Y:S01]  /*284b0*/  LEA R40, P4, R164.reuse, R4.reuse, 0x2 ;  /* 0x00000004a4287211 */ /* 0x0c0fe200078810ff */
[----:B------:R-:W3:Y:S01]  /*284c0*/  LDL.LU R72, [R1+0x14c] ;  /* 0x00014c0001487983 */ /* 0x000ee20000300800 */
[-C--:B------:R-:W-:Y:S02]  /*284d0*/  LEA.HI.X.SX32 R23, R227, R245.reuse, 0x2, P5 ;  /* 0x000000f5e3177211 */ /* 0x080fe400028f16ff */
[----:B------:R-:W-:Y:S02]  /*284e0*/  LEA R26, P5, R213, R4, 0x2 ;  /* 0x00000004d51a7211 */ /* 0x000fe400078a10ff */
[----:B------:R-:W-:-:S02]  /*284f0*/  LEA.HI.X.SX32 R41, R164, R245, 0x2, P4 ;  /* 0x000000f5a4297211 */ /* 0x000fc400020f16ff */
[-C--:B------:R-:W-:Y:S01]  /*28500*/  LEA R44, P4, R150, R4.reuse, 0x2 ;  /* 0x00000004962c7211 */ /* 0x080fe200078810ff */
[----:B------:R-:W-:Y:S01]  /*28510*/  STL.64 [R1+0x2d98], R18 ;  /* 0x002d981201007387 */ /* 0x000fe20000100a00 */
[----:B------:R-:W-:Y:S01]  /*28520*/  LEA.HI.X.SX32 R27, R213, R245, 0x2, P5 ;  /* 0x000000f5d51b7211 */ /* 0x000fe200028f16ff */
[----:B--2---:R-:W-:Y:S01]  /*28530*/  IMAD R250, R250, R45, RZ ;  /* 0x0000002dfafa7224 */ /* 0x004fe200078e02ff */
[----:B------:R-:W-:Y:S01]  /*28540*/  LEA.HI.X.SX32 R45, R150, R245, 0x2, P4 ;  /* 0x000000f5962d7211 */ /* 0x000fe200020f16ff */
[----:B------:R-:W-:Y:S04]  /*28550*/  STL [R1+0x2dc4], R248 ;  /* 0x002dc4f801007387 */ /* 0x000fe80000100800 */
[----:B------:R-:W-:Y:S04]  /*28560*/  STL.64 [R1+0x2da0], R20 ;  /* 0x002da01401007387 */ /* 0x000fe80000100a00 */
[----:B------:R-:W-:Y:S04]  /*28570*/  STL.64 [R1+0x2da8], R22 ;  /* 0x002da81601007387 */ /* 0x000fe80000100a00 */
[----:B------:R-:W-:Y:S04]  /*28580*/  STL.64 [R1+0x2db0], R24 ;  /* 0x002db01801007387 */ /* 0x000fe80000100a00 */
[----:B------:R-:W-:Y:S04]  /*28590*/  STL [R1+0x2dcc], R26 ;  /* 0x002dcc1a01007387 */ /* 0x000fe80000100800 */
[----:B------:R-:W-:Y:S04]  /*285a0*/  STL [R1+0x2dc8], R27 ;  /* 0x002dc81b01007387 */ /* 0x000fe80000100800 */
[----:B------:R-:W-:Y:S01]  /*285b0*/  STL [R1+0x2dd0], R29 ;  /* 0x002dd01d01007387 */ /* 0x000fe20000100800 */
[----:B------:R-:W-:-:S04]  /*285c0*/  LEA R30, P5, R199, R4, 0x2 ;  /* 0x00000004c71e7211 */ /* 0x000fc800078a10ff */
[----:B------:R-:W-:Y:S02]  /*285d0*/  LEA.HI.X.SX32 R31, R199, R245, 0x2, P5 ;  /* 0x000000f5c71f7211 */ /* 0x000fe400028f16ff */
        /* <DEDUP_REMOVED lines=8> */
[----:B----4-:R-:W-:-:S04]  /*28660*/  LEA R48, P4, R74, R4, 0x2 ;  /* 0x000000044a307211 */ /* 0x010fc800078810ff */
[----:B------:R-:W-:Y:S02]  /*28670*/  LEA.HI.X.SX32 R49, R74, R245, 0x2, P4 ;  /* 0x000000f54a317211 */ /* 0x000fe400020f16ff */
[----:B------:R-:W2:Y:S04]  /*28680*/  LDL.LU R74, [R1+0x15c] ;  /* 0x00015c00014a7983 */ /* 0x000ea80000300800 */
[----:B------:R-:W4:Y:S01]  /*28690*/  LDL.LU R94, [R1+0x168] ;  /* 0x00016800015e7983 */ /* 0x000f220000300800 */
[----:B---3--:R-:W-:-:S04]  /*286a0*/  LEA R52, P4, R88, R4, 0x2 ;  /* 0x0000000458347211 */ /* 0x008fc800078810ff */
[----:B------:R-:W-:Y:S02]  /*286b0*/  LEA.HI.X.SX32 R53, R88, R245, 0x2, P4 ;  /* 0x000000f558357211 */ /* 0x000fe400020f16ff */
[----:B------:R-:W3:Y:S04]  /*286c0*/  LDL.LU R88, [R1+0x17c] ;  /* 0x00017c0001587983 */ /* 0x000ee80000300800 */
[----:B------:R-:W4:Y:S01]  /*286d0*/  LDL.LU R93, [R1+0x190] ;  /* 0x00019000015d7983 */ /* 0x000f220000300800 */
[----:B------:R-:W-:-:S03]  /*286e0*/  LEA R50, P5, R90, R4, 0x2 ;  /* 0x000000045a327211 */ /* 0x000fc600078a10ff */
[----:B------:R-:W4:Y:S01]  /*286f0*/  LDL.LU R100, [R1+0x1c8] ;  /* 0x0001c80001647983 */ /* 0x000f220000300800 */
[-C--:B------:R-:W-:Y:S02]  /*28700*/  LEA.HI.X.SX32 R51, R90, R245.reuse, 0x2, P5 ;  /* 0x000000f55a337211 */ /* 0x080fe400028f16ff */
[C---:B------:R-:W-:Y:S01]  /*28710*/  LEA R54, P5, R87.reuse, R4, 0x2 ;  /* 0x0000000457367211 */ /* 0x040fe200078a10ff */
[----:B------:R-:W4:Y:S03]  /*28720*/  LDL.LU R91, [R1+0x1d4] ;  /* 0x0001d400015b7983 */ /* 0x000f260000300800 */
[----:B------:R-:W-:Y:S02]  /*28730*/  LEA.HI.X.SX32 R55, R87, R245, 0x2, P5 ;  /* 0x000000f557377211 */ /* 0x000fe400028f16ff */
[----:B------:R-:W4:Y:S04]  /*28740*/  LDL.LU R87, [R1+0x1f0] ;  /* 0x0001f00001577983 */ /* 0x000f280000300800 */
[----:B------:R-:W4:Y:S01]  /*28750*/  LDL.LU R90, [R1+0x200] ;  /* 0x00020000015a7983 */ /* 0x000f220000300800 */
[----:B------:R-:W-:-:S03]  /*28760*/  IMAD R247, R86, R247, RZ ;  /* 0x000000f756f77224 */ /* 0x000fc600078e02ff */
[----:B------:R-:W4:Y:S01]  /*28770*/  LDL.LU R86, [R1+0x220] ;  /* 0x0002200001567983 */ /* 0x000f220000300800 */
[-C--:B------:R-:W-:Y:S02]  /*28780*/  LEA R58, P5, R71, R4.reuse, 0x2 ;  /* 0x00000004473a7211 */ /* 0x080fe400078a10ff */
[-C--:B------:R-:W-:Y:S01]  /*28790*/  LEA R56, P4, R75, R4.reuse, 0x2 ;  /* 0x000000044b387211 */ /* 0x080fe200078810ff */
[----:B------:R-:W4:Y:S01]  /*287a0*/  LDL.LU R102, [R1+0x228] ;  /* 0x0002280001667983 */ /* 0x000f220000300800 */
[-C--:B------:R-:W-:Y:S02]  /*287b0*/  LEA.HI.X.SX32 R59, R71, R245.reuse, 0x2, P5 ;  /* 0x000000f5473b7211 */ /* 0x080fe400028f16ff */
[CC--:B------:R-:W-:Y:S01]  /*287c0*/  LEA R62, P5, R66.reuse, R4.reuse, 0x2 ;  /* 0x00000004423e7211 */ /* 0x0c0fe200078a10ff */
[----:B------:R-:W4:Y:S01]  /*287d0*/  LDL.LU R99, [R1+0x254] ;  /* 0x0002540001637983 */ /* 0x000f220000300800 */
[-C--:B------:R-:W-:Y:S02]  /*287e0*/  LEA.HI.X.SX32 R57, R75, R245.reuse, 0x2, P4 ;  /* 0x000000f54b397211 */ /* 0x080fe400020f16ff */
[----:B------:R-:W-:Y:S01]  /*287f0*/  LEA R60, P4, R67, R4, 0x2 ;  /* 0x00000004433c7211 */ /* 0x000fe200078810ff */
[----:B------:R-:W4:Y:S01]  /*28800*/  LDL.LU R98, [R1+0x258] ;  /* 0x0002580001627983 */ /* 0x000f220000300800 */
[----:B------:R-:W-:-:S02]  /*28810*/  LEA.HI.X.SX32 R63, R66, R245, 0x2, P5 ;  /* 0x000000f5423f7211 */ /* 0x000fc400028f16ff */
[CC--:B------:R-:W-:Y:S01]  /*28820*/  LEA R66, P5, R70.reuse, R4.reuse, 0x2 ;  /* 0x0000000446427211 */ /* 0x0c0fe200078a10ff */
[----:B------:R-:W4:Y:S01]  /*28830*/  LDL.LU R96, [R1+0x268] ;  /* 0x0002680001607983 */ /* 0x000f220000300800 */
[-C--:B------:R-:W-:Y:S02]  /*28840*/  LEA.HI.X.SX32 R61, R67, R245.reuse, 0x2, P4 ;  /* 0x000000f5433d7211 */ /* 0x080fe400020f16ff */
[----:B------:R-:W-:Y:S02]  /*28850*/  LEA.HI.X.SX32 R67, R70, R245, 0x2, P5 ;  /* 0x000000f546437211 */ /* 0x000fe400028f16ff */
[----:B------:R-:W-:-:S04]  /*28860*/  LEA R64, P4, R68, R4, 0x2 ;  /* 0x0000000444407211 */ /* 0x000fc800078810ff */
[-C--:B------:R-:W-:Y:S02]  /*28870*/  LEA.HI.X.SX32 R65, R68, R245.reuse, 0x2, P4 ;  /* 0x000000f544417211 */ /* 0x080fe400020f16ff */
[----:B------:R-:W-:Y:S01]  /*28880*/  LEA R68, P4, R72, R4, 0x2 ;  /* 0x0000000448447211 */ /* 0x000fe200078810ff */
[----:B-1----:R-:W-:Y:S01]  /*28890*/  IMAD R246, R69, R246, RZ ;  /* 0x000000f645f67224 */ /* 0x002fe200078e02ff */
[-C--:B------:R-:W-:Y:S02]  /*288a0*/  LEA R6, P6, R76, R4.reuse, 0x2 ;  /* 0x000000044c067211 */ /* 0x080fe400078c10ff */
[-C--:B------:R-:W-:Y:S02]  /*288b0*/  LEA.HI.X.SX32 R69, R72, R245.reuse, 0x2, P4 ;  /* 0x000000f548457211 */ /* 0x080fe400020f16ff */
[----:B------:R-:W-:Y:S02]  /*288c0*/  LEA.HI.X.SX32 R7, R76, R245, 0x2, P6 ;  /* 0x000000f54c077211 */ /* 0x000fe400030f16ff */
[----:B--2---:R-:W-:-:S04]  /*288d0*/  LEA R70, P5, R74, R4, 0x2 ;  /* 0x000000044a467211 */ /* 0x004fc800078a10ff */
[----:B------:R-:W-:Y:S02]  /*288e0*/  LEA.HI.X.SX32 R71, R74, R245, 0x2, P5 ;  /* 0x000000f54a477211 */ /* 0x000fe400028f16ff */
[----:B---3--:R-:W-:-:S04]  /*288f0*/  LEA R74, P5, R88, R4, 0x2 ;  /* 0x00000004584a7211 */ /* 0x008fc800078a10ff */
[----:B------:R-:W-:Y:S02]  /*28900*/  LEA.HI.X.SX32 R75, R88, R245, 0x2, P5 ;  /* 0x000000f5584b7211 */ /* 0x000fe400028f16ff */
[----:B------:R-:W2:Y:S01]  /*28910*/  LDL.LU R88, [R1+0x280] ;  /* 0x0002800001587983 */ /* 0x000ea20000300800 */
[----:B----4-:R-:W-:-:S03]  /*28920*/  LEA R72, P4, R94, R4, 0x2 ;  /* 0x000000045e487211 */ /* 0x010fc600078810ff */
[----:B------:R-:W3:Y:S01]  /*28930*/  LDL.LU R95, [R1+0x290] ;  /* 0x00029000015f7983 */ /* 0x000ee20000300800 */
[-C--:B------:R-:W-:Y:S02]  /*28940*/  LEA.HI.X.SX32 R73, R94, R245.reuse, 0x2, P4 ;  /* 0x000000f55e497211 */ /* 0x080fe400020f16ff */
[CC--:B------:R-:W-:Y:S01]  /*28950*/  LEA R2, P5, R93.reuse, R4.reuse, 0x2 ;  /* 0x000000045d027211 */ /* 0x0c0fe200078a10ff */
[----:B------:R-:W4:Y:S03]  /*28960*/  LDL.LU R94, [R1+0x29c] ;  /* 0x00029c00015e7983 */ /* 0x000f260000300800 */
[----:B------:R-:W-:Y:S01]  /*28970*/  LEA.HI.X.SX32 R3, R93, R245, 0x2, P5 ;  /* 0x000000f55d037211 */ /* 0x000fe200028f16ff */
[----:B------:R1:W-:Y:S04]  /*28980*/  STL.64 [R1+0x618], R6 ;  /* 0x0006180601007387 */ /* 0x0003e80000100a00 */
[----:B------:R-:W4:Y:S01]  /*28990*/  LDL.LU R93, [R1+0x294] ;  /* 0x00029400015d7983 */ /* 0x000f220000300800 */
[----:B------:R-:W-:-:S03]  /*289a0*/  LEA R8, P4, R100, R4, 0x2 ;  /* 0x0000000464087211 */ /* 0x000fc600078810ff */
[----:B------:R1:W-:Y:S01]  /*289b0*/  STL.64 [R1+0x3c0], R2 ;  /* 0x0003c00201007387 */ /* 0x0003e20000100a00 */
[-C--:B------:R-:W-:Y:S02]  /*289c0*/  LEA.HI.X.SX32 R9, R100, R245.reuse, 0x2, P4 ;  /* 0x000000f564097211 */ /* 0x080fe400020f16ff */
[CC--:B-1----:R-:W-:Y:S01]  /*289d0*/  LEA R6, P6, R91.reuse, R4.reuse, 0x2 ;  /* 0x000000045b067211 */ /* 0x0c2fe200078c10ff */
[----:B------:R-:W4:Y:S03]  /*289e0*/  LDL.LU R101, [R1+0x28c] ;  /* 0x00028c0001657983 */ /* 0x000f260000300800 */
[----:B------:R-:W-:Y:S01]  /*289f0*/  LEA.HI.X.SX32 R7, R91, R245, 0x2, P6 ;  /* 0x000000f55b077211 */ /* 0x000fe200030f16ff */
[----:B------:R1:W-:Y:S01]  /*28a00*/  STL.64 [R1+0x3b8], R8 ;  /* 0x0003b80801007387 */ /* 0x0003e20000100a00 */
[----:B------:R-:W-:-:S03]  /*28a10*/  LEA R2, P5, R87, R4, 0x2 ;  /* 0x0000000457027211 */ /* 0x000fc600078a10ff */
[----:B------:R-:W4:Y:S01]  /*28a20*/  LDL.LU R91, [R1+0x288] ;  /* 0x00028800015b7983 */ /* 0x000f220000300800 */
[----:B------:R-:W-:-:S03]  /*28a30*/  LEA.HI.X.SX32 R3, R87, R245, 0x2, P5 ;  /* 0x000000f557037211 */ /* 0x000fc600028f16ff */
[----:B------:R1:W-:Y:S04]  /*28a40*/  STL.64 [R1+0x3b0], R6 ;  /* 0x0003b00601007387 */ /* 0x0003e80000100a00 */
[----:B------:R-:W4:Y:S01]  /*28a50*/  LDL.LU R87, [R1+0x284] ;  /* 0x0002840001577983 */ /* 0x000f220000300800 */
[----:B-1----:R-:W-:-:S03]  /*28a60*/  LEA R8, P4, R90, R4, 0x2 ;  /* 0x000000045a087211 */ /* 0x002fc600078810ff */
[----:B------:R1:W-:Y:S04]  /*28a70*/  STL.64 [R1+0x3a8], R2 ;  /* 0x0003a80201007387 */ /* 0x0003e80000100a00 */
[----:B------:R-:W4:Y:S01]  /*28a80*/  LDL.LU R100, [R1+0x27c] ;  /* 0x00027c0001647983 */ /* 0x000f220000300800 */
[-C--:B------:R-:W-:Y:S02]  /*28a90*/  LEA.HI.X.SX32 R9, R90, R245.reuse, 0x2, P4 ;  /* 0x000000f55a097211 */ /* 0x080fe400020f16ff */
[CC--:B------:R-:W-:Y:S01]  /*28aa0*/  LEA R6, P6, R86.reuse, R4.reuse, 0x2 ;  /* 0x0000000456067211 */ /* 0x0c0fe200078c10ff */
[----:B------:R-:W4:Y:S03]  /*28ab0*/  LDL.LU R90, [R1+0x278] ;  /* 0x00027800015a7983 */ /* 0x000f260000300800 */
[----:B------:R-:W-:Y:S01]  /*28ac0*/  LEA.HI.X.SX32 R7, R86, R245, 0x2, P6 ;  /* 0x000000f556077211 */ /* 0x000fe200030f16ff */
[----:B------:R1:W-:Y:S04]  /*28ad0*/  STL.64 [R1+0x3a0], R8 ;  /* 0x0003a00801007387 */ /* 0x0003e80000100a00 */
[----:B------:R-:W4:Y:S01]  /*28ae0*/  LDL.LU R86, [R1+0x274] ;  /* 0x0002740001567983 */ /* 0x000f220000300800 */
[----:B-1----:R-:W-:-:S04]  /*28af0*/  LEA R2, P5, R102, R4, 0x2 ;  /* 0x0000000466027211 */ /* 0x002fc800078a10ff */
[-C--:B------:R-:W-:Y:S02]  /*28b00*/  LEA.HI.X.SX32 R3, R102, R245.reuse, 0x2, P5 ;  /* 0x000000f566037211 */ /* 0x080fe400028f16ff */
[CC--:B------:R-:W-:Y:S01]  /*28b10*/  LEA R8, P4, R99.reuse, R4.reuse, 0x2 ;  /* 0x0000000463087211 */ /* 0x0c0fe200078810ff */
[----:B------:R1:W-:Y:S03]  /*28b20*/  STL.64 [R1+0x398], R6 ;  /* 0x0003980601007387 */ /* 0x0003e60000100a00 */
[----:B------:R-:W-:Y:S01]  /*28b30*/  LEA.HI.X.SX32 R9, R99, R245, 0x2, P4 ;  /* 0x000000f563097211 */ /* 0x000fe200020f16ff */
[----:B------:R1:W-:Y:S04]  /*28b40*/  STL.64 [R1+0x390], R2 ;  /* 0x0003900201007387 */ /* 0x0003e80000100a00 */
[----:B------:R-:W4:Y:S01]  /*28b50*/  LDL.LU R99, [R1+0x25c] ;  /* 0x00025c0001637983 */ /* 0x000f220000300800 */
[----:B-1----:R-:W-:-:S03]  /*28b60*/  LEA R6, P6, R98, R4, 0x2 ;  /* 0x0000000462067211 */ /* 0x002fc600078c10ff */
[----:B------:R2:W-:Y:S01]  /*28b70*/  STL.64 [R1+0x388], R8 ;  /* 0x0003880801007387 */ /* 0x0005e20000100a00 */
[----:B------:R-:W-:Y:S02]  /*28b80*/  LEA R2, P5, R96, R4, 0x2 ;  /* 0x0000000460027211 */ /* 0x000fe400078a10ff */
[-C--:B------:R-:W-:Y:S02]  /*28b90*/  LEA.HI.X.SX32 R7, R98, R245.reuse, 0x2, P6 ;  /* 0x000000f562077211 */ /* 0x080fe400030f16ff */
[----:B------:R-:W4:Y:S01]  /*28ba0*/  LDL.LU R98, [R1+0x250] ;  /* 0x0002500001627983 */ /* 0x000f220000300800 */
[----:B------:R-:W-:-:S03]  /*28bb0*/  LEA.HI.X.SX32 R3, R96, R245, 0x2, P5 ;  /* 0x000000f560037211 */ /* 0x000fc600028f16ff */
[----:B------:R3:W-:Y:S04]  /*28bc0*/  STL.64 [R1+0x380], R6 ;  /* 0x0003800601007387 */ /* 0x0007e80000100a00 */
[----:B------:R-:W4:Y:S04]  /*28bd0*/  LDL.LU R96, [R1+0x24c] ;  /* 0x00024c0001607983 */ /* 0x000f280000300800 */
[----:B------:R4:W-:Y:S01]  /*28be0*/  STL.64 [R1+0x378], R2 ;  /* 0x0003780201007387 */ /* 0x0009e20000100a00 */
[----:B--2---:R-:W-:-:S04]  /*28bf0*/  LEA R8, P4, R88, R4, 0x2 ;  /* 0x0000000458087211 */ /* 0x004fc800078810ff */
[-C--:B------:R-:W-:Y:S02]  /*28c00*/  LEA.HI.X.SX32 R9, R88, R245.reuse, 0x2, P4 ;  /* 0x000000f558097211 */ /* 0x080fe400020f16ff */
[CC--:B---3--:R-:W-:Y:S01]  /*28c10*/  LEA R6, P6, R95.reuse, R4.reuse, 0x2 ;  /* 0x000000045f067211 */ /* 0x0c8fe200078c10ff */
[----:B------:R-:W2:Y:S01]  /*28c20*/  LDL.LU R88, [R1+0x248] ;  /* 0x0002480001587983 */ /* 0x000ea20000300800 */
[C---:B----4-:R-:W-:Y:S02]  /*28c30*/  LEA R2, P5, R94.reuse, R4, 0x2 ;  /* 0x000000045e027211 */ /* 0x050fe400078a10ff */
[-C--:B------:R-:W-:Y:S01]  /*28c40*/  LEA.HI.X.SX32 R7, R95, R245.reuse, 0x2, P6 ;  /* 0x000000f55f077211 */ /* 0x080fe200030f16ff */
[----:B------:R1:W-:Y:S04]  /*28c50*/  STL.64 [R1+0x370], R8 ;  /* 0x0003700801007387 */ /* 0x0003e80000100a00 */
[----:B------:R-:W3:Y:S01]  /*28c60*/  LDL.LU R95, [R1+0x244] ;  /* 0x00024400015f7983 */ /* 0x000ee20000300800 */
[----:B------:R-:W-:-:S03]  /*28c70*/  LEA.HI.X.SX32 R3, R94, R245, 0x2, P5 ;  /* 0x000000f55e037211 */ /* 0x000fc600028f16ff */
[----:B------:R4:W-:Y:S01]  /*28c80*/  STL.64 [R1+0x368], R6 ;  /* 0x0003680601007387 */ /* 0x0009e20000100a00 */
[----:B-1----:R-:W-:-:S03]  /*28c90*/  LEA R8, P4, R93, R4, 0x2 ;  /* 0x000000045d087211 */ /* 0x002fc600078810ff */
[----:B------:R-:W3:Y:S01]  /*28ca0*/  LDL.LU R94, [R1+0x240] ;  /* 0x00024000015e7983 */ /* 0x000ee20000300800 */
[----:B------:R-:W-:-:S03]  /*28cb0*/  LEA.HI.X.SX32 R9, R93, R245, 0x2, P4 ;  /* 0x000000f55d097211 */ /* 0x000fc600020f16ff */
[----:B------:R1:W-:Y:S04]  /*28cc0*/  STL.64 [R1+0x360], R2 ;  /* 0x0003600201007387 */ /* 0x0003e80000100a00 */
[----:B------:R-:W3:Y:S01]  /*28cd0*/  LDL.LU R93, [R1+0x23c] ;  /* 0x00023c00015d7983 */ /* 0x000ee20000300800 */
[----:B----4-:R-:W-:-:S04]  /*28ce0*/  LEA R6, P6, R101, R4, 0x2 ;  /* 0x0000000465067211 */ /* 0x010fc800078c10ff */
[-C--:B------:R-:W-:Y:S02]  /*28cf0*/  LEA.HI.X.SX32 R7, R101, R245.reuse, 0x2, P6 ;  /* 0x000000f565077211 */ /* 0x080fe400030f16ff */
[CC--:B-1----:R-:W-:Y:S01]  /*28d00*/  LEA R2, P5, R91.reuse, R4.reuse, 0x2 ;  /* 0x000000045b027211 */ /* 0x0c2fe200078a10ff */
[----:B------:R1:W-:Y:S03]  /*28d10*/  STL.64 [R1+0x358], R8 ;  /* 0x0003580801007387 */ /* 0x0003e60000100a00 */
[----:B------:R-:W-:Y:S01]  /*28d20*/  LEA.HI.X.SX32 R3, R91, R245, 0x2, P5 ;  /* 0x000000f55b037211 */ /* 0x000fe200028f16ff */
[----:B------:R4:W-:Y:S04]  /*28d30*/  STL.64 [R1+0x350], R6 ;  /* 0x0003500601007387 */ /* 0x0009e80000100a00 */
[----:B------:R-:W3:Y:S01]  /*28d40*/  LDL.LU R91, [R1+0x224] ;  /* 0x00022400015b7983 */ /* 0x000ee20000300800 */
[----:B-1----:R-:W-:-:S03]  /*28d50*/  LEA R8, P4, R87, R4, 0x2 ;  /* 0x0000000457087211 */ /* 0x002fc600078810ff */
[----:B------:R1:W-:Y:S01]  /*28d60*/  STL.64 [R1+0x348], R2 ;  /* 0x0003480201007387 */ /* 0x0003e20000100a00 */
[----:B------:R-:W-:-:S03]  /*28d70*/  LEA.HI.X.SX32 R9, R87, R245, 0x2, P4 ;  /* 0x000000f557097211 */ /* 0x000fc600020f16ff */
[----:B------:R-:W3:Y:S01]  /*28d80*/  LDL.LU R87, [R1+0x218] ;  /* 0x0002180001577983 */ /* 0x000ee20000300800 */
[----:B----4-:R-:W-:-:S03]  /*28d90*/  LEA R6, P6, R100, R4, 0x2 ;  /* 0x0000000464067211 */ /* 0x010fc600078c10ff */
[----:B------:R4:W-:Y:S01]  /*28da0*/  STL.64 [R1+0x340], R8 ;  /* 0x0003400801007387 */ /* 0x0009e20000100a00 */
[-C--:B------:R-:W-:Y:S02]  /*28db0*/  LEA.HI.X.SX32 R7, R100, R245.reuse, 0x2, P6 ;  /* 0x000000f564077211 */ /* 0x080fe400030f16ff */
[CC--:B-1----:R-:W-:Y:S01]  /*28dc0*/  LEA R2, P5, R90.reuse, R4.reuse, 0x2 ;  /* 0x000000045a027211 */ /* 0x0c2fe200078a10ff */
[----:B------:R-:W3:Y:S03]  /*28dd0*/  LDL.LU R100, [R1+0x214] ;  /* 0x0002140001647983 */ /* 0x000ee60000300800 */
[----:B------:R-:W-:Y:S01]  /*28de0*/  LEA.HI.X.SX32 R3, R90, R245, 0x2, P5 ;  /* 0x000000f55a037211 */ /* 0x000fe200028f16ff */
[----:B------:R1:W-:Y:S04]  /*28df0*/  STL.64 [R1+0x338], R6 ;  /* 0x0003380601007387 */ /* 0x0003e80000100a00 */
[----:B------:R-:W3:Y:S01]  /*28e00*/  LDL.LU R90, [R1+0x210] ;  /* 0x00021000015a7983 */ /* 0x000ee20000300800 */
[----:B----4-:R-:W-:-:S03]  /*28e10*/  LEA R8, P4, R86, R4, 0x2 ;  /* 0x0000000456087211 */ /* 0x010fc600078810ff */
[----:B------:R4:W-:Y:S01]  /*28e20*/  STL.64 [R1+0x330], R2 ;  /* 0x0003300201007387 */ /* 0x0009e20000100a00 */
[----:B------:R-:W-:-:S03]  /*28e30*/  LEA.HI.X.SX32 R9, R86, R245, 0x2, P4 ;  /* 0x000000f556097211 */ /* 0x000fc600020f16ff */
[----:B------:R-:W3:Y:S01]  /*28e40*/  LDL.LU R86, [R1+0x20c] ;  /* 0x00020c0001567983 */ /* 0x000ee20000300800 */
[----:B-1----:R-:W-:-:S03]  /*28e50*/  LEA R6, P6, R99, R4, 0x2 ;  /* 0x0000000463067211 */ /* 0x002fc600078c10ff */
[----:B------:R1:W-:Y:S01]  /*28e60*/  STL.64 [R1+0x328], R8 ;  /* 0x0003280801007387 */ /* 0x0003e20000100a00 */
[-C--:B------:R-:W-:Y:S02]  /*28e70*/  LEA.HI.X.SX32 R7, R99, R245.reuse, 0x2, P6 ;  /* 0x000000f563077211 */ /* 0x080fe400030f16ff */
[CC--:B----4-:R-:W-:Y:S01]  /*28e80*/  LEA R2, P5, R98.reuse, R4.reuse, 0x2 ;  /* 0x0000000462027211 */ /* 0x0d0fe200078a10ff */
[----:B------:R-:W4:Y:S03]  /*28e90*/  LDL.LU R99, [R1+0x208] ;  /* 0x0002080001637983 */ /* 0x000f260000300800 */
[----:B------:R-:W-:Y:S01]  /*28ea0*/  LEA.HI.X.SX32 R3, R98, R245, 0x2, P5 ;  /* 0x000000f562037211 */ /* 0x000fe200028f16ff */
[----:B------:R2:W-:Y:S01]  /*28eb0*/  STL.64 [R1+0x320], R6 ;  /* 0x0003200601007387 */ /* 0x0005e20000100a00 */
[----:B-1----:R-:W-:-:S03]  /*28ec0*/  LEA R8, P4, R96, R4, 0x2 ;  /* 0x0000000460087211 */ /* 0x002fc600078810ff */
[----:B------:R-:W4:Y:S01]  /*28ed0*/  LDL.LU R98, [R1+0x204] ;  /* 0x0002040001627983 */ /* 0x000f220000300800 */
[----:B------:R-:W-:-:S03]  /*28ee0*/  LEA.HI.X.SX32 R9, R96, R245, 0x2, P4 ;  /* 0x000000f560097211 */ /* 0x000fc600020f16ff */
[----:B------:R3:W-:Y:S04]  /*28ef0*/  STL.64 [R1+0x318], R2 ;  /* 0x0003180201007387 */ /* 0x0007e80000100a00 */
[----:B------:R-:W4:Y:S04]  /*28f00*/  LDL.LU R96, [R1+0x1fc] ;  /* 0x0001fc0001607983 */ /* 0x000f280000300800 */
[----:B------:R1:W-:Y:S01]  /*28f10*/  STL.64 [R1+0x310], R8 ;  /* 0x0003100801007387 */ /* 0x0003e20000100a00 */
[----:B--2---:R-:W-:-:S04]  /*28f20*/  LEA R6, P6, R88, R4, 0x2 ;  /* 0x0000000458067211 */ /* 0x004fc800078c10ff */
[----:B------:R-:W-:Y:S02]  /*28f30*/  LEA.HI.X.SX32 R7, R88, R245, 0x2, P6 ;  /* 0x000000f558077211 */ /* 0x000fe400030f16ff */
[----:B------:R-:W2:Y:S01]  /*28f40*/  LDL.LU R88, [R1+0x1f4] ;  /* 0x0001f40001587983 */ /* 0x000ea20000300800 */
[----:B---3--:R-:W-:-:S04]  /*28f50*/  LEA R2, P5, R95, R4, 0x2 ;  /* 0x000000045f027211 */ /* 0x008fc800078a10ff */
[----:B------:R-:W-:Y:S01]  /*28f60*/  LEA.HI.X.SX32 R3, R95, R245, 0x2, P5 ;  /* 0x000000f55f037211 */ /* 0x000fe200028f16ff */
[----:B------:R3:W-:Y:S01]  /*28f70*/  STL.64 [R1+0x308], R6 ;  /* 0x0003080601007387 */ /* 0x0007e20000100a00 */
[----:B-1----:R-:W-:-:S03]  /*28f80*/  LEA R8, P4, R94, R4, 0x2 ;  /* 0x000000045e087211 */ /* 0x002fc600078810ff */
[----:B------:R-:W2:Y:S01]  /*28f90*/  LDL.LU R95, [R1+0x1e8] ;  /* 0x0001e800015f7983 */ /* 0x000ea20000300800 */
[----:B------:R-:W-:-:S03]  /*28fa0*/  LEA.HI.X.SX32 R9, R94, R245, 0x2, P4 ;  /* 0x000000f55e097211 */ /* 0x000fc600020f16ff */
[----:B------:R1:W-:Y:S01]  /*28fb0*/  STL.64 [R1+0x300], R2 ;  /* 0x0003000201007387 */ /* 0x0003e20000100a00 */
[----:B---3--:R-:W-:-:S03]  /*28fc0*/  LEA R6, P6, R93, R4, 0x2 ;  /* 0x000000045d067211 */ /* 0x008fc600078c10ff */
[----:B------:R-:W3:Y:S01]  /*28fd0*/  LDL.LU R101, [R1+0x1e4] ;  /* 0x0001e40001657983 */ /* 0x000ee20000300800 */
[----:B------:R-:W-:-:S03]  /*28fe0*/  LEA.HI.X.SX32 R7, R93, R245, 0x2, P6 ;  /* 0x000000f55d077211 */ /* 0x000fc600030f16ff */
[----:B------:R1:W-:Y:S04]  /*28ff0*/  STL.64 [R1+0x2f8], R8 ;  /* 0x0002f80801007387 */ /* 0x0003e80000100a00 */
[----:B------:R-:W3:Y:S01]  /*29000*/  LDL.LU R94, [R1+0x1e0] ;  /* 0x0001e000015e7983 */ /* 0x000ee20000300800 */
[----:B-1----:R-:W-:-:S03]  /*29010*/  LEA R2, P5, R77, R4, 0x2 ;  /* 0x000000044d027211 */ /* 0x002fc600078a10ff */
[----:B------:R1:W-:Y:S04]  /*29020*/  STL.64 [R1+0x2f0], R6 ;  /* 0x0002f00601007387 */ /* 0x0003e80000100a00 */
[----:B------:R-:W3:Y:S01]  /*29030*/  LDL.LU R93, [R1+0x1dc] ;  /* 0x0001dc00015d7983 */ /* 0x000ee20000300800 */
[----:B------:R-:W-:Y:S02]  /*29040*/  LEA.HI.X.SX32 R3, R77, R245, 0x2, P5 ;  /* 0x000000f54d037211 */ /* 0x000fe400028f16ff */
[----:B------:R-:W-:-:S03]  /*29050*/  LEA R8, P4, R91, R4, 0x2 ;  /* 0x000000045b087211 */ /* 0x000fc600078810ff */
[----:B------:R1:W-:Y:S01]  /*29060*/  STL.64 [R1+0x2e8], R2 ;  /* 0x0002e80201007387 */ /* 0x0003e20000100a00 */
[-C--:B------:R-:W-:Y:S02]  /*29070*/  LEA.HI.X.SX32 R9, R91, R245.reuse, 0x2, P4 ;  /* 0x000000f55b097211 */ /* 0x080fe400020f16ff */
[CC--:B-1----:R-:W-:Y:S01]  /*29080*/  LEA R6, P6, R87.reuse, R4.reuse, 0x2 ;  /* 0x0000000457067211 */ /* 0x0c2fe200078c10ff */
[----:B------:R-:W3:Y:S03]  /*29090*/  LDL.LU R91, [R1+0x1d8] ;  /* 0x0001d800015b7983 */ /* 0x000ee60000300800 */
[----:B------:R-:W-:Y:S01]  /*290a0*/  LEA.HI.X.SX32 R7, R87, R245, 0x2, P6 ;  /* 0x000000f557077211 */ /* 0x000fe200030f16ff */
[----:B------:R1:W-:Y:S04]  /*290b0*/  STL.64 [R1+0x2e0], R8 ;  /* 0x0002e00801007387 */ /* 0x0003e80000100a00 */
[----:B------:R-:W3:Y:S01]  /*290c0*/  LDL.LU R87, [R1+0x1c4] ;  /* 0x0001c40001577983 */ /* 0x000ee20000300800 */
[----:B------:R-:W-:-:S03]  /*290d0*/  LEA R2, P5, R100, R4, 0x2 ;  /* 0x0000000464027211 */ /* 0x000fc600078a10ff */
[----:B------:R1:W-:Y:S01]  /*290e0*/  STL.64 [R1+0x2d8], R6 ;  /* 0x0002d80601007387 */ /* 0x0003e20000100a00 */
[-C--:B------:R-:W-:Y:S02]  /*290f0*/  LEA.HI.X.SX32 R3, R100, R245.reuse, 0x2, P5 ;  /* 0x000000f564037211 */ /* 0x080fe400028f16ff */
[CC--:B-1----:R-:W-:Y:S01]  /*29100*/  LEA R8, P4, R90.reuse, R4.reuse, 0x2 ;  /* 0x000000045a087211 */ /* 0x0c2fe200078810ff */
[----:B------:R-:W3:Y:S03]  /*29110*/  LDL.LU R100, [R1+0x1c0] ;  /* 0x0001c00001647983 */ /* 0x000ee60000300800 */
[----:B------:R-:W-:Y:S01]  /*29120*/  LEA.HI.X.SX32 R9, R90, R245, 0x2, P4 ;  /* 0x000000f55a097211 */ /* 0x000fe200020f16ff */
[----:B------:R4:W-:Y:S01]  /*29130*/  STL.64 [R1+0x2d0], R2 ;  /* 0x0002d00201007387 */ /* 0x0009e20000100a00 */
[----:B------:R-:W-:-:S03]  /*29140*/  LEA R6, P6, R86, R4, 0x2 ;  /* 0x0000000456067211 */ /* 0x000fc600078c10ff */
[----:B------:R-:W3:Y:S01]  /*29150*/  LDL.LU R90, [R1+0x1bc] ;  /* 0x0001bc00015a7983 */ /* 0x000ee20000300800 */
[----:B------:R-:W-:-:S03]  /*29160*/  LEA.HI.X.SX32 R7, R86, R245, 0x2, P6 ;  /* 0x000000f556077211 */ /* 0x000fc600030f16ff */
[----:B------:R1:W-:Y:S04]  /*29170*/  STL.64 [R1+0x2c8], R8 ;  /* 0x0002c80801007387 */ /* 0x0003e80000100a00 */
[----:B------:R-:W3:Y:S01]  /*29180*/  LDL.LU R86, [R1+0x1b8] ;  /* 0x0001b80001567983 */ /* 0x000ee20000300800 */
[----:B----4-:R-:W-:-:S03]  /*29190*/  LEA R2, P5, R99, R4, 0x2 ;  /* 0x0000000463027211 */ /* 0x010fc600078a10ff */
[----:B------:R4:W-:Y:S01]  /*291a0*/  STL.64 [R1+0x2c0], R6 ;  /* 0x0002c00601007387 */ /* 0x0009e20000100a00 */
[-C--:B------:R-:W-:Y:S02]  /*291b0*/  LEA.HI.X.SX32 R3, R99, R245.reuse, 0x2, P5 ;  /* 0x000000f563037211 */ /* 0x080fe400028f16ff */
[CC--:B-1----:R-:W-:Y:S01]  /*291c0*/  LEA R8, P4, R98.reuse, R4.reuse, 0x2 ;  /* 0x0000000462087211 */ /* 0x0c2fe200078810ff */
[----:B------:R-:W3:Y:S03]  /*291d0*/  LDL.LU R99, [R1+0x1b4] ;  /* 0x0001b40001637983 */ /* 0x000ee60000300800 */
[----:B------:R-:W-:Y:S01]  /*291e0*/  LEA.HI.X.SX32 R9, R98, R245, 0x2, P4 ;  /* 0x000000f562097211 */ /* 0x000fe200020f16ff */
[----:B------:R2:W-:Y:S01]  /*291f0*/  STL.64 [R1+0x2b8], R2 ;  /* 0x0002b80201007387 */ /* 0x0005e20000100a00 */
[----:B----4-:R-:W-:-:S03]  /*29200*/  LEA R6, P6, R96, R4, 0x2 ;  /* 0x0000000460067211 */ /* 0x010fc600078c10ff */
        /* <DEDUP_REMOVED lines=8> */
[----:B-1----:R-:W-:-:S03]  /*29290*/  LEA R8, P4, R95, R4, 0x2 ;  /* 0x000000045f087211 */ /* 0x002fc600078810ff */
[----:B------:R1:W-:Y:S01]  /*292a0*/  STL.64 [R1+0x2a0], R2 ;  /* 0x0002a00201007387 */ /* 0x0003e20000100a00 */
[----:B------:R-:W-:-:S03]  /*292b0*/  LEA.HI.X.SX32 R9, R95, R245, 0x2, P4 ;  /* 0x000000f55f097211 */ /* 0x000fc600020f16ff */
        /* <DEDUP_REMOVED lines=14> */
[----:B------:R1:W-:Y:S01]  /*293a0*/  STL.64 [R1+0x280], R8 ;  /* 0x0002800801007387 */ /* 0x0003e20000100a00 */
[----:B------:R-:W-:-:S03]  /*293b0*/  LEA.HI.X.SX32 R7, R91, R245, 0x2, P6 ;  /* 0x000000f55b077211 */ /* 0x000fc600030f16ff */
[----:B------:R-:W3:Y:S01]  /*293c0*/  LDL.LU R91, [R1+0x170] ;  /* 0x00017000015b7983 */ /* 0x000ee20000300800 */
[----:B------:R-:W-:-:S03]  /*293d0*/  LEA R2, P5, R87, R4, 0x2 ;  /* 0x0000000457027211 */ /* 0x000fc600078a10ff */
[----:B------:R1:W-:Y:S01]  /*293e0*/  STL.64 [R1+0x278], R6 ;  /* 0x0002780601007387 */ /* 0x0003e20000100a00 */
[----:B------:R-:W-:-:S03]  /*293f0*/  LEA.HI.X.SX32 R3, R87, R245, 0x2, P5 ;  /* 0x000000f557037211 */ /* 0x000fc600028f16ff */
        /* <DEDUP_REMOVED lines=17> */
[----:B----4-:R-:W-:-:S03]  /*29510*/  LEA R6, P6, R98, R4, 0x2 ;  /* 0x0000000462067211 */ /* 0x010fc600078c10ff */
[----:B------:R2:W-:Y:S01]  /*29520*/  STL.64 [R1+0x250], R8 ;  /* 0x0002500801007387 */ /* 0x0005e20000100a00 */
[----:B------:R-:W-:-:S03]  /*29530*/  LEA.HI.X.SX32 R7, R98, R245, 0x2, P6 ;  /* 0x000000f562077211 */ /* 0x000fc600030f16ff */
[----:B------:R-:W4:Y:S01]  /*29540*/  LDL.LU R98, [R1+0xb8] ;  /* 0x0000b80001627983 */ /* 0x000f220000300800 */
[----:B-1----:R-:W-:-:S03]  /*29550*/  LEA R2, P5, R96, R4, 0x2 ;  /* 0x0000000460027211 */ /* 0x002fc600078a10ff */
[----:B------:R1:W-:Y:S01]  /*29560*/  STL.64 [R1+0x248], R6 ;  /* 0x0002480601007387 */ /* 0x0003e20000100a00 */
[----:B------:R-:W-:-:S03]  /*29570*/  LEA.HI.X.SX32 R3, R96, R245, 0x2, P5 ;  /* 0x000000f560037211 */ /* 0x000fc600028f16ff */
        /* <DEDUP_REMOVED lines=9> */
[----:B------:R-:W-:-:S03]  /*29610*/  LEA R2, P5, R101, R4, 0x2 ;  /* 0x0000000465027211 */ /* 0x000fc600078a10ff */
[----:B------:R1:W-:Y:S01]  /*29620*/  STL.64 [R1+0x230], R6 ;  /* 0x0002300601007387 */ /* 0x0003e20000100a00 */
[----:B------:R-:W-:Y:S02]  /*29630*/  LEA.HI.X.SX32 R3, R101, R245, 0x2, P5 ;  /* 0x000000f565037211 */ /* 0x000fe400028f16ff */
[----:B---3--:R-:W-:-:S03]  /*29640*/  LEA R8, P4, R94, R4, 0x2 ;  /* 0x000000045e087211 */ /* 0x008fc600078810ff */
[----:B------:R3:W-:Y:S01]  /*29650*/  STL.64 [R1+0x228], R2 ;  /* 0x0002280201007387 */ /* 0x0007e20000100a00 */
[----:B------:R-:W-:-:S03]  /*29660*/  LEA.HI.X.SX32 R9, R94, R245, 0x2, P4 ;  /* 0x000000f55e097211 */ /* 0x000fc600020f16ff */
[----:B------:R-:W2:Y:S01]  /*29670*/  LDL.LU R94, [R1+0xa4] ;  /* 0x0000a400015e7983 */ /* 0x000ea20000300800 */
[----:B-1----:R-:W-:-:S03]  /*29680*/  LEA R6, P6, R93, R4, 0x2 ;  /* 0x000000045d067211 */ /* 0x002fc600078c10ff */
[----:B------:R1:W-:Y:S01]  /*29690*/  STL.64 [R1+0x220], R8 ;  /* 0x0002200801007387 */ /* 0x0003e20000100a00 */
[----:B------:R-:W-:-:S03]  /*296a0*/  LEA.HI.X.SX32 R7, R93, R245, 0x2, P6 ;  /* 0x000000f55d077211 */ /* 0x000fc600030f16ff */
[----:B------:R-:W2:Y:S01]  /*296b0*/  LDL.LU R102, [R1+0xa0] ;  /* 0x0000a00001667983 */ /* 0x000ea20000300800 */
[----:B---3--:R-:W-:-:S03]  /*296c0*/  LEA R2, P5, R91, R4, 0x2 ;  /* 0x000000045b027211 */ /* 0x008fc600078a10ff */
[----:B------:R3:W-:Y:S04]  /*296d0*/  STL.64 [R1+0x218], R6 ;  /* 0x0002180601007387 */ /* 0x0007e80000100a00 */
[----:B------:R-:W2:Y:S01]  /*296e0*/  LDL.LU R93, [R1+0x9c] ;  /* 0x00009c00015d7983 */ /* 0x000ea20000300800 */
[----:B------:R-:W-:Y:S02]  /*296f0*/  LEA.HI.X.SX32 R3, R91, R245, 0x2, P5 ;  /* 0x000000f55b037211 */ /* 0x000fe400028f16ff */
[----:B-1----:R-:W-:-:S03]  /*29700*/  LEA R8, P4, R87, R4, 0x2 ;  /* 0x0000000457087211 */ /* 0x002fc600078810ff */
[----:B------:R1:W-:Y:S01]  /*29710*/  STL.64 [R1+0x210], R2 ;  /* 0x0002100201007387 */ /* 0x0003e20000100a00 */
[----:B------:R-:W-:-:S03]  /*29720*/  LEA.HI.X.SX32 R9, R87, R245, 0x2, P4 ;  /* 0x000000f557097211 */ /* 0x000fc600020f16ff */
[----:B------:R-:W2:Y:S01]  /*29730*/  LDL.LU R87, [R1+0x98] ;  /* 0x0000980001577983 */ /* 0x000ea20000300800 */
[----:B---3--:R-:W-:-:S03]  /*29740*/  LEA R6, P6, R100, R4, 0x2 ;  /* 0x0000000464067211 */ /* 0x008fc600078c10ff */
[----:B------:R-:W3:Y:S01]  /*29750*/  LDL.LU R91, [R1+0x90] ;  /* 0x00009000015b7983 */ /* 0x000ee20000300800 */
[----:B------:R-:W-:-:S03]  /*29760*/  LEA.HI.X.SX32 R7, R100, R245, 0x2, P6 ;  /* 0x000000f564077211 */ /* 0x000fc600030f16ff */
[----:B------:R1:W-:Y:S02]  /*29770*/  STL.64 [R1+0x208], R8 ;  /* 0x0002080801007387 */ /* 0x0003e40000100a00 */
[CC--:B-1----:R-:W-:Y:S02]  /*29780*/  LEA R2, P5, R90.reuse, R4.reuse, 0x2 ;  /* 0x000000045a027211 */ /* 0x0c2fe400078a10ff */
[----:B------:R-:W3:Y:S02]  /*29790*/  LDL.LU R101, [R1+0x8c] ;  /* 0x00008c0001657983 */ /* 0x000ee40000300800 */
[----:B------:R-:W-:Y:S02]  /*297a0*/  LEA.HI.X.SX32 R3, R90, R245, 0x2, P5 ;  /* 0x000000f55a037211 */ /* 0x000fe400028f16ff */
[----:B------:R1:W-:Y:S04]  /*297b0*/  STL.64 [R1+0x200], R6 ;  /* 0x0002000601007387 */ /* 0x0003e80000100a00 */
[----:B------:R-:W3:Y:S01]  /*297c0*/  LDL.LU R90, [R1+0x84] ;  /* 0x00008400015a7983 */ /* 0x000ee20000300800 */
[----:B------:R-:W-:-:S03]  /*297d0*/  LEA R8, P4, R86, R4, 0x2 ;  /* 0x0000000456087211 */ /* 0x000fc600078810ff */
[----:B------:R4:W-:Y:S01]  /*297e0*/  STL.64 [R1+0x1f8], R2 ;  /* 0x0001f80201007387 */ /* 0x0009e20000100a00 */
[----:B------:R-:W-:-:S03]  /*297f0*/  LEA.HI.X.SX32 R9, R86, R245, 0x2, P4 ;  /* 0x000000f556097211 */ /* 0x000fc600020f16ff */
[----:B------:R-:W3:Y:S01]  /*29800*/  LDL.LU R86, [R1+0x80] ;  /* 0x0000800001567983 */ /* 0x000ee20000300800 */
[----:B-1----:R-:W-:-:S04]  /*29810*/  LEA R6, P6, R99, R4, 0x2 ;  /* 0x0000000463067211 */ /* 0x002fc800078c10ff */
[----:B------:R-:W-:Y:S01]  /*29820*/  LEA.HI.X.SX32 R7, R99, R245, 0x2, P6 ;  /* 0x000000f563077211 */ /* 0x000fe200030f16ff */
[----:B------:R1:W-:Y:S01]  /*29830*/  STL.64 [R1+0x1f0], R8 ;  /* 0x0001f00801007387 */ /* 0x0003e20000100a00 */
[----:B----4-:R-:W-:-:S03]  /*29840*/  LEA R2, P5, R98, R4, 0x2 ;  /* 0x0000000462027211 */ /* 0x010fc600078a10ff */
[----:B------:R-:W4:Y:S01]  /*29850*/  LDL.LU R100, [R1+0x7c] ;  /* 0x00007c0001647983 */ /* 0x000f220000300800 */
[----:B------:R-:W-:-:S03]  /*29860*/  LEA.HI.X.SX32 R3, R98, R245, 0x2, P5 ;  /* 0x000000f562037211 */ /* 0x000fc600028f16ff */
[----:B------:R2:W-:Y:S04]  /*29870*/  STL.64 [R1+0x1e8], R6 ;  /* 0x0001e80601007387 */ /* 0x0005e80000100a00 */
[----:B------:R-:W4:Y:S01]  /*29880*/  LDL.LU R99, [R1+0x78] ;  /* 0x0000780001637983 */ /* 0x000f220000300800 */
[----:B-1----:R-:W-:-:S03]  /*29890*/  LEA R8, P4, R96, R4, 0x2 ;  /* 0x0000000460087211 */ /* 0x002fc600078810ff */
[----:B------:R1:W-:Y:S01]  /*298a0*/  STL.64 [R1+0x1e0], R2 ;  /* 0x0001e00201007387 */ /* 0x0003e20000100a00 */
[----:B------:R-:W-:-:S03]  /*298b0*/  LEA.HI.X.SX32 R9, R96, R245, 0x2, P4 ;  /* 0x000000f560097211 */ /* 0x000fc600020f16ff */
[----:B------:R-:W4:Y:S04]  /*298c0*/  LDL.LU R98, [R1+0x74] ;  /* 0x0000740001627983 */ /* 0x000f280000300800 */
        /* <DEDUP_REMOVED lines=8> */
[----:B------:R-:W2:Y:S04]  /*29950*/  LDL.LU R95, [R1+0x64] ;  /* 0x00006400015f7983 */ /* 0x000ea80000300800 */
[----:B------:R1:W-:Y:S01]  /*29960*/  STL.64 [R1+0x1c8], R2 ;  /* 0x0001c80201007387 */ /* 0x0003e20000100a00 */
[----:B------:R-:W-:-:S04]  /*29970*/  LEA R8, P4, R94, R4, 0x2 ;  /* 0x000000045e087211 */ /* 0x000fc800078810ff */
[----:B------:R-:W-:Y:S02]  /*29980*/  LEA.HI.X.SX32 R9, R94, R245, 0x2, P4 ;  /* 0x000000f55e097211 */ /* 0x000fe400020f16ff */
[----:B------:R-:W2:Y:S01]  /*29990*/  LDL.LU R94, [R1+0x60] ;  /* 0x00006000015e7983 */ /* 0x000ea20000300800 */
[----:B-1----:R-:W-:-:S04]  /*299a0*/  LEA R6, P6, R102, R4, 0x2 ;  /* 0x0000000466067211 */ /* 0x002fc800078c10ff */
[----:B------:R-:W-:Y:S01]  /*299b0*/  LEA.HI.X.SX32 R7, R102, R245, 0x2, P6 ;  /* 0x000000f566077211 */ /* 0x000fe200030f16ff */
[----:B------:R1:W-:Y:S01]  /*299c0*/  STL.64 [R1+0x1c0], R8 ;  /* 0x0001c00801007387 */ /* 0x0003e20000100a00 */
[----:B------:R-:W-:-:S03]  /*299d0*/  LEA R2, P5, R93, R4, 0x2 ;  /* 0x000000045d027211 */ /* 0x000fc600078a10ff */
[----:B------:R3:W-:Y:S01]  /*299e0*/  STL.64 [R1+0x1b8], R6 ;  /* 0x0001b80601007387 */ /* 0x0007e20000100a00 */
[----:B------:R-:W-:-:S03]  /*299f0*/  LEA.HI.X.SX32 R3, R93, R245, 0x2, P5 ;  /* 0x000000f55d037211 */ /* 0x000fc600028f16ff */
[----:B------:R-:W2:Y:S01]  /*29a00*/  LDL.LU R93, [R1+0x5c] ;  /* 0x00005c00015d7983 */ /* 0x000ea20000300800 */
[----:B-1----:R-:W-:-:S03]  /*29a10*/  LEA R8, P4, R87, R4, 0x2 ;  /* 0x0000000457087211 */ /* 0x002fc600078810ff */
[----:B------:R1:W-:Y:S01]  /*29a20*/  STL.64 [R1+0x1b0], R2 ;  /* 0x0001b00201007387 */ /* 0x0003e20000100a00 */
[----:B------:R-:W-:-:S03]  /*29a30*/  LEA.HI.X.SX32 R9, R87, R245, 0x2, P4 ;  /* 0x000000f557097211 */ /* 0x000fc600020f16ff */
[----:B------:R-:W2:Y:S01]  /*29a40*/  LDL.LU R87, [R1+0x58] ;  /* 0x0000580001577983 */ /* 0x000ea20000300800 */
[-C--:B---3--:R-:W-:Y:S02]  /*29a50*/  LEA R6, P6, R91, R4.reuse, 0x2 ;  /* 0x000000045b067211 */ /* 0x088fe400078c10ff */
[-C--:B-1----:R-:W-:Y:S01]  /*29a60*/  LEA R2, P5, R101, R4.reuse, 0x2 ;  /* 0x0000000465027211 */ /* 0x082fe200078a10ff */
[----:B------:R1:W-:Y:S01]  /*29a70*/  STL.64 [R1+0x1a8], R8 ;  /* 0x0001a80801007387 */ /* 0x0003e20000100a00 */
[-C--:B------:R-:W-:Y:S02]  /*29a80*/  LEA.HI.X.SX32 R7, R91, R245.reuse, 0x2, P6 ;  /* 0x000000f55b077211 */ /* 0x080fe400030f16ff */
[----:B------:R-:W-:Y:S01]  /*29a90*/  LEA.HI.X.SX32 R3, R101, R245, 0x2, P5 ;  /* 0x000000f565037211 */ /* 0x000fe200028f16ff */
[----:B------:R-:W3:Y:S04]  /*29aa0*/  LDL.LU R91, [R1+0x54] ;  /* 0x00005400015b7983 */ /* 0x000ee80000300800 */
[----:B------:R1:W-:Y:S02]  /*29ab0*/  STL.64 [R1+0x1a0], R6 ;  /* 0x0001a00601007387 */ /* 0x0003e40000100a00 */
[----:B-1----:R-:W-:-:S02]  /*29ac0*/  LEA R8, P4, R90, R4, 0x2 ;  /* 0x000000045a087211 */ /* 0x002fc400078810ff */
[----:B------:R4:W-:Y:S02]  /*29ad0*/  STL.64 [R1+0x198], R2 ;  /* 0x0001980201007387 */ /* 0x0009e40000100a00 */
[----:B------:R-:W-:Y:S02]  /*29ae0*/  LEA.HI.X.SX32 R9, R90, R245, 0x2, P4 ;  /* 0x000000f55a097211 */ /* 0x000fe400020f16ff */
[----:B------:R-:W3:Y:S01]  /*29af0*/  LDL.LU R90, [R1+0x50] ;  /* 0x00005000015a7983 */ /* 0x000ee20000300800 */
[----:B------:R-:W-:-:S03]  /*29b00*/  LEA R6, P6, R86, R4, 0x2 ;  /* 0x0000000456067211 */ /* 0x000fc600078c10ff */
[----:B------:R1:W-:Y:S01]  /*29b10*/  STL.64 [R1+0x190], R8 ;  /* 0x0001900801007387 */ /* 0x0003e20000100a00 */
[----:B------:R-:W-:-:S03]  /*29b20*/  LEA.HI.X.SX32 R7, R86, R245, 0x2, P6 ;  /* 0x000000f556077211 */ /* 0x000fc600030f16ff */
        /* <DEDUP_REMOVED lines=10> */
[----:B----4-:R-:W-:-:S03]  /*29bd0*/  LEA R2, P5, R96, R4, 0x2 ;  /* 0x0000000460027211 */ /* 0x010fc600078a10ff */
[----:B------:R-:W4:Y:S01]  /*29be0*/  LDL.LU R104, [R1+0x40] ;  /* 0x0000400001687983 */ /* 0x000f220000300800 */
[-C--:B------:R-:W-:Y:S02]  /*29bf0*/  LEA.HI.X.SX32 R7, R98, R245.reuse, 0x2, P6 ;  /* 0x000000f562077211 */ /* 0x080fe400030f16ff */
[----:B------:R-:W-:-:S03]  /*29c00*/  LEA.HI.X.SX32 R3, R96, R245, 0x2, P5 ;  /* 0x000000f560037211 */ /* 0x000fc600028f16ff */
[----:B------:R1:W-:Y:S04]  /*29c10*/  STL.64 [R1+0x170], R6 ;  /* 0x0001700601007387 */ /* 0x0003e80000100a00 */
[----:B------:R-:W4:Y:S04]  /*29c20*/  LDL.LU R103, [R1+0x3c] ;  /* 0x00003c0001677983 */ /* 0x000f280000300800 */
[----:B------:R1:W-:Y:S04]  /*29c30*/  STL.64 [R1+0x168], R2 ;  /* 0x0001680201007387 */ /* 0x0003e80000100a00 */
[----:B------:R-:W4:Y:S01]  /*29c40*/  LDL.LU R102, [R1+0x38] ;  /* 0x0000380001667983 */ /* 0x000f220000300800 */
[----:B--2---:R-:W-:-:S04]  /*29c50*/  LEA R8, P4, R88, R4, 0x2 ;  /* 0x0000000458087211 */ /* 0x004fc800078810ff */
[----:B------:R-:W-:Y:S02]  /*29c60*/  LEA.HI.X.SX32 R9, R88, R245, 0x2, P4 ;  /* 0x000000f558097211 */ /* 0x000fe400020f16ff */
[----:B------:R-:W2:Y:S04]  /*29c70*/  LDL.LU R88, [R1+0x34] ;  /* 0x0000340001587983 */ /* 0x000ea80000300800 */
[----:B------:R-:W2:Y:S01]  /*29c80*/  LDL.LU R101, [R1+0x30] ;  /* 0x0000300001657983 */ /* 0x000ea20000300800 */
[----:B-1----:R-:W-:-:S04]  /*29c90*/  LEA R6, P6, R95, R4, 0x2 ;  /* 0x000000045f067211 */ /* 0x002fc800078c10ff */
[----:B------:R-:W-:Y:S01]  /*29ca0*/  LEA.HI.X.SX32 R7, R95, R245, 0x2, P6 ;  /* 0x000000f55f077211 */ /* 0x000fe200030f16ff */
[----:B------:R1:W-:Y:S04]  /*29cb0*/  STL.64 [R1+0x160], R8 ;  /* 0x0001600801007387 */ /* 0x0003e80000100a00 */
[----:B------:R-:W2:Y:S04]  /*29cc0*/  LDL.LU R100, [R1+0x2c] ;  /* 0x00002c0001647983 */ /* 0x000ea80000300800 */
[----:B------:R1:W-:Y:S04]  /*29cd0*/  STL.64 [R1+0x158], R6 ;  /* 0x0001580601007387 */ /* 0x0003e80000100a00 */
[----:B------:R-:W2:Y:S01]  /*29ce0*/  LDL.LU R99, [R1+0x24] ;  /* 0x0000240001637983 */ /* 0x000ea20000300800 */
[----:B------:R-:W-:-:S04]  /*29cf0*/  LEA R2, P5, R94, R4, 0x2 ;  /* 0x000000045e027211 */ /* 0x000fc800078a10ff */
[----:B------:R-:W-:-:S05]  /*29d00*/  LEA.HI.X.SX32 R3, R94, R245, 0x2, P5 ;  /* 0x000000f55e037211 */ /* 0x000fca00028f16ff */
[----:B------:R3:W-:Y:S04]  /*29d10*/  STL.64 [R1+0x150], R2 ;  /* 0x0001500201007387 */ /* 0x0007e80000100a00 */
[----:B------:R-:W2:Y:S01]  /*29d20*/  LDL.LU R98, [R1+0x20] ;  /* 0x0000200001627983 */ /* 0x000ea20000300800 */
[----:B-1----:R-:W-:-:S03]  /*29d30*/  LEA R8, P4, R93, R4, 0x2 ;  /* 0x000000045d087211 */ /* 0x002fc600078810ff */
[----:B------:R-:W2:Y:S01]  /*29d40*/  LDL.LU R96, [R1+0x1c] ;  /* 0x00001c0001607983 */ /* 0x000ea20000300800 */
[----:B------:R-:W-:-:S05]  /*29d50*/  LEA.HI.X.SX32 R9, R93, R245, 0x2, P4 ;  /* 0x000000f55d097211 */ /* 0x000fca00020f16ff */
[----:B------:R1:W-:Y:S01]  /*29d60*/  STL.64 [R1+0x148], R8 ;  /* 0x0001480801007387 */ /* 0x0003e20000100a00 */
[----:B------:R-:W-:-:S03]  /*29d70*/  LEA R6, P6, R87, R4, 0x2 ;  /* 0x0000000457067211 */ /* 0x000fc600078c10ff */
[----:B------:R-:W2:Y:S01]  /*29d80*/  LDL.LU R95, [R1+0x18] ;  /* 0x00001800015f7983 */ /* 0x000ea20000300800 */
[----:B------:R-:W-:-:S03]  /*29d90*/  LEA.HI.X.SX32 R7, R87, R245, 0x2, P6 ;  /* 0x000000f557077211 */ /* 0x000fc600030f16ff */
[----:B------:R-:W2:Y:S04]  /*29da0*/  LDL.LU R87, [R1+0x14] ;  /* 0x0000140001577983 */ /* 0x000ea80000300800 */
[----:B------:R1:W-:Y:S01]  /*29db0*/  STL.64 [R1+0x140], R6 ;  /* 0x0001400601007387 */ /* 0x0003e20000100a00 */
[----:B---3--:R-:W-:-:S03]  /*29dc0*/  LEA R2, P5, R91, R4, 0x2 ;  /* 0x000000045b027211 */ /* 0x008fc600078a10ff */
[----:B------:R-:W3:Y:S01]  /*29dd0*/  LDL.LU R94, [R1+0x10] ;  /* 0x00001000015e7983 */ /* 0x000ee20000300800 */
        /* <DEDUP_REMOVED lines=9> */
[----:B------:R-:W3:Y:S04]  /*29e70*/  LDL.LU R90, [R1] ;  /* 0x00000000015a7983 */ /* 0x000ee80000300800 */
[----:B------:R-:W3:Y:S01]  /*29e80*/  LDL.LU R86, [R1+0x4b0] ;  /* 0x0004b00001567983 */ /* 0x000ee20000300800 */
[----:B-1----:R-:W-:-:S03]  /*29e90*/  LEA R2, P5, R105, R4, 0x2 ;  /* 0x0000000469027211 */ /* 0x002fc600078a10ff */
[----:B------:R1:W-:Y:S01]  /*29ea0*/  STL.64 [R1+0x128], R6 ;  /* 0x0001280601007387 */ /* 0x0003e20000100a00 */
[----:B------:R-:W-:Y:S02]  /*29eb0*/  LEA.HI.X.SX32 R3, R105, R245, 0x2, P5 ;  /* 0x000000f569037211 */ /* 0x000fe400028f16ff */
[----:B----4-:R-:W-:-:S03]  /*29ec0*/  LEA R8, P4, R104, R4, 0x2 ;  /* 0x0000000468087211 */ /* 0x010fc600078810ff */
[----:B------:R4:W-:Y:S01]  /*29ed0*/  STL.64 [R1+0x120], R2 ;  /* 0x0001200201007387 */ /* 0x0009e20000100a00 */
[----:B------:R-:W-:Y:S02]  /*29ee0*/  LEA.HI.X.SX32 R9, R104, R245, 0x2, P4 ;  /* 0x000000f568097211 */ /* 0x000fe400020f16ff */
[----:B-1----:R-:W-:-:S03]  /*29ef0*/  LEA R6, P6, R103, R4, 0x2 ;  /* 0x0000000467067211 */ /* 0x002fc600078c10ff */
[----:B------:R2:W-:Y:S01]  /*29f00*/  STL.64 [R1+0x118], R8 ;  /* 0x0001180801007387 */ /* 0x0005e20000100a00 */
[----:B------:R-:W-:Y:S02]  /*29f10*/  LEA.HI.X.SX32 R7, R103, R245, 0x2, P6 ;  /* 0x000000f567077211 */ /* 0x000fe400030f16ff */
[----:B----4-:R-:W-:-:S03]  /*29f20*/  LEA R2, P5, R102, R4, 0x2 ;  /* 0x0000000466027211 */ /* 0x010fc600078a10ff */
[----:B------:R1:W-:Y:S01]  /*29f30*/  STL.64 [R1+0x110], R6 ;  /* 0x0001100601007387 */ /* 0x0003e20000100a00 */
[----:B------:R-:W-:-:S05]  /*29f40*/  LEA.HI.X.SX32 R3, R102, R245, 0x2, P5 ;  /* 0x000000f566037211 */ /* 0x000fca00028f16ff */
[----:B------:R4:W-:Y:S01]  /*29f50*/  STL.64 [R1+0x108], R2 ;  /* 0x0001080201007387 */ /* 0x0009e20000100a00 */
[----:B--2---:R-:W-:-:S04]  /*29f60*/  LEA R8, P4, R88, R4, 0x2 ;  /* 0x0000000458087211 */ /* 0x004fc800078810ff */
[-C--:B------:R-:W-:Y:S02]  /*29f70*/  LEA.HI.X.SX32 R9, R88, R245.reuse, 0x2, P4 ;  /* 0x000000f558097211 */ /* 0x080fe400020f16ff */
[CC--:B-1----:R-:W-:Y:S01]  /*29f80*/  LEA R6, P6, R101.reuse, R4.reuse, 0x2 ;  /* 0x0000000465067211 */ /* 0x0c2fe200078c10ff */
[----:B------:R-:W2:Y:S03]  /*29f90*/  LDL.LU R88, [R1+0x4b4] ;  /* 0x0004b40001587983 */ /* 0x000ea60000300800 */
[----:B------:R-:W-:Y:S01]  /*29fa0*/  LEA.HI.X.SX32 R7, R101, R245, 0x2, P6 ;  /* 0x000000f565077211 */ /* 0x000fe200030f16ff */
[----:B------:R1:W-:Y:S01]  /*29fb0*/  STL.64 [R1+0x100], R8 ;  /* 0x0001000801007387 */ /* 0x0003e20000100a00 */
[----:B----4-:R-:W-:-:S03]  /*29fc0*/  LEA R2, P5, R100, R4, 0x2 ;  /* 0x0000000464027211 */ /* 0x010fc600078a10ff */
[----:B------:R4:W-:Y:S01]  /*29fd0*/  STL.64 [R1+0xf8], R6 ;  /* 0x0000f80601007387 */ /* 0x0009e20000100a00 */
[----:B------:R-:W-:Y:S02]  /*29fe0*/  LEA.HI.X.SX32 R3, R100, R245, 0x2, P5 ;  /* 0x000000f564037211 */ /* 0x000fe400028f16ff */
[----:B-1----:R-:W-:-:S04]  /*29ff0*/  LEA R8, P4, R99, R4, 0x2 ;  /* 0x0000000463087211 */ /* 0x002fc800078810ff */
[-C--:B------:R-:W-:Y:S01]  /*2a000*/  LEA.HI.X.SX32 R9, R99, R245.reuse, 0x2, P4 ;  /* 0x000000f563097211 */ /* 0x080fe200020f16ff */
[----:B------:R1:W-:Y:S04]  /*2a010*/  STL.64 [R1+0xf0], R2 ;  /* 0x0000f00201007387 */ /* 0x0003e80000100a00 */
[----:B------:R1:W-:Y:S01]  /*2a020*/  STL.64 [R1+0xe8], R8 ;  /* 0x0000e80801007387 */ /* 0x0003e20000100a00 */
[-C--:B----4-:R-:W-:Y:S02]  /*2a030*/  LEA R6, P6, R98, R4.reuse, 0x2 ;  /* 0x0000000462067211 */ /* 0x090fe400078c10ff */
[----:B-1----:R-:W-:Y:S02]  /*2a040*/  LEA R2, P5, R96, R4, 0x2 ;  /* 0x0000000460027211 */ /* 0x002fe400078a10ff */
[----:B------:R-:W-:-:S02]  /*2a050*/  LEA.HI.X.SX32 R7, R98, R245, 0x2, P6 ;  /* 0x000000f562077211 */ /* 0x000fc400030f16ff */
[----:B------:R-:W-:-:S03]  /*2a060*/  LEA.HI.X.SX32 R3, R96, R245, 0x2, P5 ;  /* 0x000000f560037211 */ /* 0x000fc600028f16ff */
[----:B------:R1:W-:Y:S01]  /*2a070*/  STL.64 [R1+0xe0], R6 ;  /* 0x0000e00601007387 */ /* 0x0003e20000100a00 */
[----:B------:R-:W-:-:S04]  /*2a080*/  LEA R8, P4, R95, R4, 0x2 ;  /* 0x000000045f087211 */ /* 0x000fc800078810ff */
[-C--:B------:R-:W-:Y:S02]  /*2a090*/  LEA.HI.X.SX32 R9, R95, R245.reuse, 0x2, P4 ;  /* 0x000000f55f097211 */ /* 0x080fe400020f16ff */
[CC--:B-1----:R-:W-:Y:S01]  /*2a0a0*/  LEA R6, P6, R87.reuse, R4.reuse, 0x2 ;  /* 0x0000000457067211 */ /* 0x0c2fe200078c10ff */
[----:B------:R3:W-:Y:S03]  /*2a0b0*/  STL.64 [R1+0xd8], R2 ;  /* 0x0000d80201007387 */ /* 0x0007e60000100a00 */
[----:B------:R-:W-:Y:S01]  /*2a0c0*/  LEA.HI.X.SX32 R7, R87, R245, 0x2, P6 ;  /* 0x000000f557077211 */ /* 0x000fe200030f16ff */
[----:B------:R1:W-:Y:S04]  /*2a0d0*/  STL.64 [R1+0xd0], R8 ;  /* 0x0000d00801007387 */ /* 0x0003e80000100a00 */
[----:B------:R-:W4:Y:S01]  /*2a0e0*/  LDL.LU R87, [R1+0x4b8] ;  /* 0x0004b80001577983 */ /* 0x000f220000300800 */
[----:B---3--:R-:W-:-:S02]  /*2a0f0*/  LEA R2, P5, R94, R4, 0x2 ;  /* 0x000000045e027211 */ /* 0x008fc400078a10ff */
[CC--:B-1----:R-:W-:Y:S02]  /*2a100*/  LEA R8, P4, R93.reuse, R4.reuse, 0x2 ;  /* 0x000000045d087211 */ /* 0x0c2fe400078810ff */
[-C--:B------:R-:W-:Y:S02]  /*2a110*/  LEA.HI.X.SX32 R3, R94, R245.reuse, 0x2, P5 ;  /* 0x000000f55e037211 */ /* 0x080fe400028f16ff */
[----:B------:R-:W-:Y:S01]  /*2a120*/  LEA.HI.X.SX32 R9, R93, R245, 0x2, P4 ;  /* 0x000000f55d097211 */ /* 0x000fe200020f16ff */
[----:B------:R1:W-:Y:S04]  /*2a130*/  STL.64 [R1+0xc8], R6 ;  /* 0x0000c80601007387 */ /* 0x0003e80000100a00 */
[----:B------:R3:W-:Y:S04]  /*2a140*/  STL.64 [R1+0xc0], R2 ;  /* 0x0000c00201007387 */ /* 0x0007e80000100a00 */
[----:B------:R3:W-:Y:S01]  /*2a150*/  STL.64 [R1+0xb8], R8 ;  /* 0x0000b80801007387 */ /* 0x0007e20000100a00 */
[----:B-1----:R-:W-:-:S02]  /*2a160*/  LEA R6, P6, R91, R4, 0x2 ;  /* 0x000000045b067211 */ /* 0x002fc400078c10ff */
[-C--:B---3--:R-:W-:Y:S02]  /*2a170*/  LEA R2, P5, R90, R4.reuse, 0x2 ;  /* 0x000000045a027211 */ /* 0x088fe400078a10ff */
[-C--:B------:R-:W-:Y:S02]  /*2a180*/  LEA.HI.X.SX32 R7, R91, R245.reuse, 0x2, P6 ;  /* 0x000000f55b077211 */ /* 0x080fe400030f16ff */
[-C--:B------:R-:W-:Y:S02]  /*2a190*/  LEA R8, P4, R86, R4.reuse, 0x2 ;  /* 0x0000000456087211 */ /* 0x080fe400078810ff */
[-C--:B------:R-:W-:Y:S02]  /*2a1a0*/  LEA.HI.X.SX32 R3, R90, R245.reuse, 0x2, P5 ;  /* 0x000000f55a037211 */ /* 0x080fe400028f16ff */
[----:B------:R-:W-:Y:S01]  /*2a1b0*/  LEA.HI.X.SX32 R9, R86, R245, 0x2, P4 ;  /* 0x000000f556097211 */ /* 0x000fe200020f16ff */
[----:B------:R1:W-:Y:S04]  /*2a1c0*/  STL.64 [R1+0xb0], R6 ;  /* 0x0000b00601007387 */ /* 0x0003e80000100a00 */
[----:B------:R3:W-:Y:S04]  /*2a1d0*/  STL.64 [R1+0xa8], R2 ;  /* 0x0000a80201007387 */ /* 0x0007e80000100a00 */
[----:B------:R3:W-:Y:S01]  /*2a1e0*/  STL.64 [R1+0xa0], R8 ;  /* 0x0000a00801007387 */ /* 0x0007e20000100a00 */
[----:B-1----:R-:W-:-:S02]  /*2a1f0*/  LEA R6, P6, R139, R4, 0x2 ;  /* 0x000000048b067211 */ /* 0x002fc400078c10ff */
[CC--:B---3--:R-:W-:Y:S02]  /*2a200*/  LEA R2, P5, R140.reuse, R4.reuse, 0x2 ;  /* 0x000000048c027211 */ /* 0x0c8fe400078a10ff */
[-C--:B------:R-:W-:Y:S02]  /*2a210*/  LEA.HI.X.SX32 R7, R139, R245.reuse, 0x2, P6 ;  /* 0x000000f58b077211 */ /* 0x080fe400030f16ff */
[C---:B------:R-:W-:Y:S02]  /*2a220*/  LEA R8, P4, R141.reuse, R4, 0x2 ;  /* 0x000000048d087211 */ /* 0x040fe400078810ff */
[-C--:B------:R-:W-:Y:S02]  /*2a230*/  LEA.HI.X.SX32 R3, R140, R245.reuse, 0x2, P5 ;  /* 0x000000f58c037211 */ /* 0x080fe400028f16ff */
[----:B------:R-:W-:Y:S01]  /*2a240*/  LEA.HI.X.SX32 R9, R141, R245, 0x2, P4 ;  /* 0x000000f58d097211 */ /* 0x000fe200020f16ff */
[----:B------:R1:W-:Y:S01]  /*2a250*/  STL.64 [R1+0x98], R6 ;  /* 0x0000980601007387 */ /* 0x0003e20000100a00 */
[----:B------:R-:W-:-:S02]  /*2a260*/  IMAD.MOV.U32 R86, RZ, RZ, R83 ;  /* 0x000000ffff567224 */ /* 0x000fc400078e0053 */
[----:B------:R-:W-:Y:S01]  /*2a270*/  IMAD.MOV.U32 R83, RZ, RZ, R78 ;  /* 0x000000ffff537224 */ /* 0x000fe200078e004e */
[----:B------:R-:W-:Y:S04]  /*2a280*/  STL.64 [R1+0x90], R2 ;  /* 0x0000900201007387 */ /* 0x000fe80000100a00 */
[----:B------:R3:W-:Y:S04]  /*2a290*/  STL.64 [R1+0x88], R8 ;  /* 0x0000880801007387 */ /* 0x0007e80000100a00 */
[----:B------:R-:W4:Y:S01]  /*2a2a0*/  LDL.LU R78, [R1+0x4bc] ;  /* 0x0004bc00014e7983 */ /* 0x000f220000300800 */
[----:B-1----:R-:W-:-:S04]  /*2a2b0*/  LEA R6, P6, R142, R4, 0x2 ;  /* 0x000000048e067211 */ /* 0x002fc800078c10ff */
[----:B------:R-:W-:Y:S02]  /*2a2c0*/  LEA.HI.X.SX32 R7, R142, R245, 0x2, P6 ;  /* 0x000000f58e077211 */ /* 0x000fe400030f16ff */
[----:B---3--:R-:W-:-:S03]  /*2a2d0*/  LEA R8, P4, R144, R4, 0x2 ;  /* 0x0000000490087211 */ /* 0x008fc600078810ff */
[----:B------:R1:W-:Y:S01]  /*2a2e0*/  STL.64 [R1+0x80], R6 ;  /* 0x0000800601007387 */ /* 0x0003e20000100a00 */
[----:B------:R-:W-:Y:S02]  /*2a2f0*/  LEA.HI.X.SX32 R9, R144, R245, 0x2, P4 ;  /* 0x000000f590097211 */ /* 0x000fe400020f16ff */
[----:B-1----:R-:W-:-:S04]  /*2a300*/  LEA R6, P6, R145, R4, 0x2 ;  /* 0x0000000491067211 */ /* 0x002fc800078c10ff */
[----:B------:R-:W-:Y:S02]  /*2a310*/  LEA.HI.X.SX32 R7, R145, R245, 0x2, P6 ;  /* 0x000000f591077211 */ /* 0x000fe400030f16ff */
[----:B--2---:R-:W-:-:S04]  /*2a320*/  LEA R2, P5, R88, R4, 0x2 ;  /* 0x0000000458027211 */ /* 0x004fc800078a10ff */
[----:B------:R-:W-:-:S05]  /*2a330*/  LEA.HI.X.SX32 R3, R88, R245, 0x2, P5 ;  /* 0x000000f558037211 */ /* 0x000fca00028f16ff */
[----:B------:R1:W-:Y:S04]  /*2a340*/  STL.64 [R1+0x78], R2 ;  /* 0x0000780201007387 */ /* 0x0003e80000100a00 */
[----:B------:R2:W-:Y:S01]  /*2a350*/  STL.64 [R1+0x70], R8 ;  /* 0x0000700801007387 */ /* 0x0005e20000100a00 */
[CC--:B-1----:R-:W-:Y:S02]  /*2a360*/  LEA R2, P5, R146.reuse, R4.reuse, 0x2 ;  /* 0x0000000492027211 */ /* 0x0c2fe400078a10ff */
[CC--:B--2---:R-:W-:Y:S02]  /*2a370*/  LEA R8, P4, R147.reuse, R4.reuse, 0x2 ;  /* 0x0000000493087211 */ /* 0x0c4fe400078810ff */
[-C--:B------:R-:W-:Y:S02]  /*2a380*/  LEA.HI.X.SX32 R3, R146, R245.reuse, 0x2, P5 ;  /* 0x000000f592037211 */ /* 0x080fe400028f16ff */
[----:B------:R-:W-:Y:S01]  /*2a390*/  LEA.HI.X.SX32 R9, R147, R245, 0x2, P4 ;  /* 0x000000f593097211 */ /* 0x000fe200020f16ff */
[----:B------:R1:W-:Y:S04]  /*2a3a0*/  STL.64 [R1+0x68], R6 ;  /* 0x0000680601007387 */ /* 0x0003e80000100a00 */
[----:B------:R2:W-:Y:S04]  /*2a3b0*/  STL.64 [R1+0x60], R2 ;  /* 0x0000600201007387 */ /* 0x0005e80000100a00 */
[----:B------:R4:W-:Y:S01]  /*2a3c0*/  STL.64 [R1+0x58], R8 ;  /* 0x0000580801007387 */ /* 0x0009e20000100a00 */
[----:B-1----:R-:W-:-:S02]  /*2a3d0*/  LEA R6, P6, R148, R4, 0x2 ;  /* 0x0000000494067211 */ /* 0x002fc400078c10ff */
[C---:B--2---:R-:W-:Y:S02]  /*2a3e0*/  LEA R2, P5, R149.reuse, R4, 0x2 ;  /* 0x0000000495027211 */ /* 0x044fe400078a10ff */
[-C--:B------:R-:W-:Y:S02]  /*2a3f0*/  LEA.HI.X.SX32 R7, R148, R245.reuse, 0x2, P6 ;  /* 0x000000f594077211 */ /* 0x080fe400030f16ff */
[----:B------:R-:W-:-:S03]  /*2a400*/  LEA.HI.X.SX32 R3, R149, R245, 0x2, P5 ;  /* 0x000000f595037211 */ /* 0x000fc600028f16ff */
[----:B------:R1:W-:Y:S04]  /*2a410*/  STL.64 [R1+0x50], R6 ;  /* 0x0000500601007387 */ /* 0x0003e80000100a00 */
[----:B------:R2:W-:Y:S04]  /*2a420*/  STL.64 [R1+0x48], R2 ;  /* 0x0000480201007387 */ /* 0x0005e80000100a00 */
[----:B------:R-:W3:Y:S01]  /*2a430*/  LDL.LU R100, [R1+0x4c4] ;  /* 0x0004c40001647983 */ /* 0x000ee20000300800 */
[----:B----4-:R-:W-:-:S04]  /*2a440*/  LEA R8, P4, R87, R4, 0x2 ;  /* 0x0000000457087211 */ /* 0x010fc800078810ff */
[-C--:B------:R-:W-:Y:S02]  /*2a450*/  LEA.HI.X.SX32 R9, R87, R245.reuse, 0x2, P4 ;  /* 0x000000f557097211 */ /* 0x080fe400020f16ff */
[CC--:B-1----:R-:W-:Y:S02]  /*2a460*/  LEA R6, P6, R151.reuse, R4.reuse, 0x2 ;  /* 0x0000000497067211 */ /* 0x0c2fe400078c10ff */
[CC--:B--2---:R-:W-:Y:S01]  /*2a470*/  LEA R2, P5, R152.reuse, R4.reuse, 0x2 ;  /* 0x0000000498027211 */ /* 0x0c4fe200078a10ff */
[----:B------:R1:W-:Y:S01]  /*2a480*/  STL.64 [R1+0x40], R8 ;  /* 0x0000400801007387 */ /* 0x0003e20000100a00 */
[-C--:B------:R-:W-:Y:S02]  /*2a490*/  LEA.HI.X.SX32 R7, R151, R245.reuse, 0x2, P6 ;  /* 0x000000f597077211 */ /* 0x080fe400030f16ff */
[-C--:B------:R-:W-:Y:S02]  /*2a4a0*/  LEA.HI.X.SX32 R3, R152, R245.reuse, 0x2, P5 ;  /* 0x000000f598037211 */ /* 0x080fe400028f16ff */
[CC--:B-1----:R-:W-:Y:S01]  /*2a4b0*/  LEA R8, P4, R153.reuse, R4.reuse, 0x2 ;  /* 0x0000000499087211 */ /* 0x0c2fe200078810ff */
[----:B------:R1:W-:Y:S03]  /*2a4c0*/  STL.64 [R1+0x38], R6 ;  /* 0x0000380601007387 */ /* 0x0003e60000100a00 */
[----:B------:R-:W-:Y:S01]  /*2a4d0*/  LEA.HI.X.SX32 R9, R153, R245, 0x2, P4 ;  /* 0x000000f599097211 */ /* 0x000fe200020f16ff */
[----:B------:R2:W-:Y:S04]  /*2a4e0*/  STL.64 [R1+0x30], R2 ;  /* 0x0000300201007387 */ /* 0x0005e80000100a00 */
[----:B------:R4:W-:Y:S01]  /*2a4f0*/  STL.64 [R1+0x28], R8 ;  /* 0x0000280801007387 */ /* 0x0009e20000100a00 */
[----:B-1----:R-:W-:-:S02]  /*2a500*/  LEA R6, P6, R154, R4, 0x2 ;  /* 0x000000049a067211 */ /* 0x002fc400078c10ff */
[CC--:B--2---:R-:W-:Y:S02]  /*2a510*/  LEA R2, P5, R155.reuse, R4.reuse, 0x2 ;  /* 0x000000049b027211 */ /* 0x0c4fe400078a10ff */
[-C--:B------:R-:W-:Y:S02]  /*2a520*/  LEA.HI.X.SX32 R7, R154, R245.reuse, 0x2, P6 ;  /* 0x000000f59a077211 */ /* 0x080fe400030f16ff */
[CC--:B----4-:R-:W-:Y:S02]  /*2a530*/  LEA R8, P4, R156.reuse, R4.reuse, 0x2 ;  /* 0x000000049c087211 */ /* 0x0d0fe400078810ff */
[-C--:B------:R-:W-:Y:S02]  /*2a540*/  LEA.HI.X.SX32 R3, R155, R245.reuse, 0x2, P5 ;  /* 0x000000f59b037211 */ /* 0x080fe400028f16ff */
[----:B------:R-:W-:Y:S01]  /*2a550*/  LEA.HI.X.SX32 R9, R156, R245, 0x2, P4 ;  /* 0x000000f59c097211 */ /* 0x000fe200020f16ff */
[----:B------:R-:W-:Y:S04]  /*2a560*/  STL.64 [R1+0x20], R6 ;  /* 0x0000200601007387 */ /* 0x000fe80000100a00 */
[----:B------:R1:W-:Y:S04]  /*2a570*/  STL.64 [R1+0x18], R2 ;  /* 0x0000180201007387 */ /* 0x0003e80000100a00 */
[----:B------:R2:W-:Y:S04]  /*2a580*/  STL.64 [R1+0x10], R8 ;  /* 0x0000100801007387 */ /* 0x0005e80000100a00 */
[----:B------:R-:W4:Y:S01]  /*2a590*/  LDL.LU R110, [R1+0x4c8] ;  /* 0x0004c800016e7983 */ /* 0x000f220000300800 */
[----:B-1----:R-:W-:-:S04]  /*2a5a0*/  LEA R2, P5, R158, R4, 0x2 ;  /* 0x000000049e027211 */ /* 0x002fc800078a10ff */
[----:B------:R-:W-:Y:S02]  /*2a5b0*/  LEA.HI.X.SX32 R3, R158, R245, 0x2, P5 ;  /* 0x000000f59e037211 */ /* 0x000fe400028f16ff */
[----:B------:R-:W-:-:S04]  /*2a5c0*/  LEA R6, P6, R78, R4, 0x2 ;  /* 0x000000044e067211 */ /* 0x000fc800078c10ff */
[----:B------:R-:W-:-:S05]  /*2a5d0*/  LEA.HI.X.SX32 R7, R78, R245, 0x2, P6 ;  /* 0x000000f54e077211 */ /* 0x000fca00030f16ff */
[----:B------:R-:W-:Y:S04]  /*2a5e0*/  STL.64 [R1+0x8], R6 ;  /* 0x0000080601007387 */ /* 0x000fe80000100a00 */
[----:B------:R1:W-:Y:S04]  /*2a5f0*/  STL.64 [R1], R2 ;  /* 0x0000000201007387 */ /* 0x0003e80000100a00 */
[----:B------:R-:W4:Y:S04]  /*2a600*/  LDL.LU R138, [R1+0x4cc] ;  /* 0x0004cc00018a7983 */ /* 0x000f280000300800 */
[----:B------:R-:W4:Y:S04]  /*2a610*/  LDL.LU R13, [R1+0x4d0] ;  /* 0x0004d000010d7983 */ /* 0x000f280000300800 */
[----:B------:R-:W4:Y:S01]  /*2a620*/  LDL.LU R14, [R1+0x4d4] ;  /* 0x0004d400010e7983 */ /* 0x000f220000300800 */
[CC--:B------:R-:W-:Y:S01]  /*2a630*/  LEA R76, P4, R159.reuse, R4.reuse, 0x2 ;  /* 0x000000049f4c7211 */ /* 0x0c0fe200078810ff */
[----:B------:R-:W-:Y:S01]  /*2a640*/  IMAD.MOV.U32 R93, RZ, RZ, R82 ;  /* 0x000000ffff5d7224 */ /* 0x000fe200078e0052 */
[----:B------:R-:W-:Y:S01]  /*2a650*/  MOV R95, R83 ;  /* 0x00000053005f7202 */ /* 0x000fe20000000f00 */
[----:B------:R-:W-:Y:S01]  /*2a660*/  IMAD.MOV.U32 R94, RZ, RZ, R79 ;  /* 0x000000ffff5e7224 */ /* 0x000fe200078e004f */
[-C--:B------:R-:W-:Y:S01]  /*2a670*/  LEA.HI.X.SX32 R77, R159, R245.reuse, 0x2, P4 ;  /* 0x000000f59f4d7211 */ /* 0x080fe200020f16ff */
[----:B------:R-:W-:Y:S01]  /*2a680*/  IMAD.MOV.U32 R121, RZ, RZ, R107 ;  /* 0x000000ffff797224 */ /* 0x000fe200078e006b */
[CC--:B------:R-:W-:Y:S01]  /*2a690*/  LEA R82, P4, R162.reuse, R4.reuse, 0x2 ;  /* 0x00000004a2527211 */ /* 0x0c0fe200078810ff */
[----:B------:R-:W-:Y:S01]  /*2a6a0*/  IMAD.MOV.U32 R136, RZ, RZ, R92 ;  /* 0x000000ffff887224 */ /* 0x000fe200078e005c */
[-C--:B------:R-:W-:Y:S01]  /*2a6b0*/  LEA R80, P5, R161, R4.reuse, 0x2 ;  /* 0x00000004a1507211 */ /* 0x080fe200078a10ff */
[----:B------:R-:W-:Y:S01]  /*2a6c0*/  IMAD.MOV.U32 R241, RZ, RZ, R137 ;  /* 0x000000fffff17224 */ /* 0x000fe200078e0089 */
[----:B------:R-:W-:Y:S01]  /*2a6d0*/  LEA.HI.X.SX32 R83, R162, R245, 0x2, P4 ;  /* 0x000000f5a2537211 */ /* 0x000fe200020f16ff */
[----:B------:R-:W4:Y:S01]  /*2a6e0*/  LDL.LU R244, [R1+0x4d8] ;  /* 0x0004d80001f47983 */ /* 0x000f220000300800 */
[----:B------:R-:W-:-:S02]  /*2a6f0*/  LEA R88, P4, R165, R4, 0x2 ;  /* 0x00000004a5587211 */ /* 0x000fc400078810ff */
[----:B------:R-:W-:Y:S02]  /*2a700*/  MOV R99, R86 ;  /* 0x0000005600637202 */ /* 0x000fe40000000f00 */
[-C--:B------:R-:W-:Y:S02]  /*2a710*/  LEA.HI.X.SX32 R81, R161, R245.reuse, 0x2, P5 ;  /* 0x000000f5a1517211 */ /* 0x080fe400028f16ff */
[----:B------:R-:W-:Y:S02]  /*2a720*/  MOV R131, R94 ;  /* 0x0000005e00837202 */ /* 0x000fe40000000f00 */
[----:B------:R-:W-:Y:S02]  /*2a730*/  LEA.HI.X.SX32 R89, R165, R245, 0x2, P4 ;  /* 0x000000f5a5597211 */ /* 0x000fe400020f16ff */
[----:B------:R-:W-:Y:S01]  /*2a740*/  LEA R94, P4, R168, R4, 0x2 ;  /* 0x00000004a85e7211 */ /* 0x000fe200078810ff */
[----:B------:R-:W-:-:S03]  /*2a750*/  IMAD.MOV.U32 R130, RZ, RZ, R95 ;  /* 0x000000ffff827224 */ /* 0x000fc600078e005f */
[----:B------:R-:W-:Y:S01]  /*2a760*/  LEA.HI.X.SX32 R95, R168, R245, 0x2, P4 ;  /* 0x000000f5a85f7211 */ /* 0x000fe200020f16ff */
[----:B------:R-:W-:Y:S01]  /*2a770*/  IMAD.MOV.U32 R125, RZ, RZ, R99 ;  /* 0x000000ffff7d7224 */ /* 0x000fe200078e0063 */
[----:B--2---:R-:W-:Y:S01]  /*2a780*/  MOV R8, R124 ;  /* 0x0000007c00087202 */ /* 0x004fe20000000f00 */
[----:B------:R-:W-:Y:S01]  /*2a790*/  IMAD.MOV.U32 R242, RZ, RZ, R136 ;  /* 0x000000fffff27224 */ /* 0x000fe200078e0088 */
[----:B------:R-:W-:Y:S01]  /*2a7a0*/  MOV R0, R130 ;  /* 0x0000008200007202 */ /* 0x000fe20000000f00 */
[----:B------:R-:W-:Y:S02]  /*2a7b0*/  IMAD.MOV.U32 R11, RZ, RZ, R125 ;  /* 0x000000ffff0b7224 */ /* 0x000fe400078e007d */
[----:B------:R-:W-:Y:S01]  /*2a7c0*/  IMAD.MOV.U32 R136, RZ, RZ, R120 ;  /* 0x000000ffff887224 */ /* 0x000fe200078e0078 */
[----:B------:R-:W-:Y:S01]  /*2a7d0*/  MOV R137, R121 ;  /* 0x0000007900897202 */ /* 0x000fe20000000f00 */
[----:B-1----:R-:W-:-:S03]  /*2a7e0*/  IMAD.MOV.U32 R2, RZ, RZ, R131 ;  /* 0x000000ffff027224 */ /* 0x002fc600078e0083 */
[----:B------:R-:W-:Y:S02]  /*2a7f0*/  MOV R5, R136 ;  /* 0x0000008800057202 */ /* 0x000fe40000000f00 */
[----:B------:R-:W-:Y:S01]  /*2a800*/  MOV R238, R0 ;  /* 0x0000000000ee7202 */ /* 0x000fe20000000f00 */
[----:B------:R-:W-:Y:S01]  /*2a810*/  IMAD.MOV.U32 R0, RZ, RZ, R137 ;  /* 0x000000ffff007224 */ /* 0x000fe200078e0089 */
[----:B---3--:R-:W-:-:S04]  /*2a820*/  LEA R86, P5, R100, R4, 0x2 ;  /* 0x0000000464567211 */ /* 0x008fc800078a10ff */
[----:B------:R-:W-:Y:S02]  /*2a830*/  LEA.HI.X.SX32 R87, R100, R245, 0x2, P5 ;  /* 0x000000f564577211 */ /* 0x000fe400028f16ff */
[----:B----4-:R-:W-:-:S04]  /*2a840*/  LEA R100, P4, R110, R4, 0x2 ;  /* 0x000000046e647211 */ /* 0x010fc800078810ff */
        /* <DEDUP_REMOVED lines=15> */
[----:B------:R-:W2:Y:S01]  /*2a940*/  LDL.LU R14, [R1+0x4dc] ;  /* 0x0004dc00010e7983 */ /* 0x000ea20000300800 */
[----:B------:R-:W-:Y:S01]  /*2a950*/  LEA R78, P6, R160, R4, 0x2 ;  /* 0x00000004a04e7211 */ /* 0x000fe200078c10ff */
[----:B------:R-:W-:-:S03]  /*2a960*/  IMAD.MOV.U32 R96, RZ, RZ, R84 ;  /* 0x000000ffff607224 */ /* 0x000fc600078e0054 */
[-C--:B------:R-:W-:Y:S02]  /*2a970*/  LEA.HI.X.SX32 R79, R160, R245.reuse, 0x2, P6 ;  /* 0x000000f5a04f7211 */ /* 0x080fe400030f16ff */
[-C--:B------:R-:W-:Y:S01]  /*2a980*/  LEA R84, P6, R163, R4.reuse, 0x2 ;  /* 0x00000004a3547211 */ /* 0x080fe200078c10ff */
[----:B------:R-:W-:Y:S01]  /*2a990*/  IMAD.MOV.U32 R98, RZ, RZ, R85 ;  /* 0x000000ffff627224 */ /* 0x000fe200078e0055 */
[-C--:B------:R-:W-:Y:S02]  /*2a9a0*/  LEA R92, P5, R167, R4.reuse, 0x2 ;  /* 0x00000004a75c7211 */ /* 0x080fe400078a10ff */
[-C--:B------:R-:W-:Y:S02]  /*2a9b0*/  LEA.HI.X.SX32 R85, R163, R245.reuse, 0x2, P6 ;  /* 0x000000f5a3557211 */ /* 0x080fe400030f16ff */
[C---:B------:R-:W-:Y:S01]  /*2a9c0*/  LEA R90, P6, R166.reuse, R4, 0x2 ;  /* 0x00000004a65a7211 */ /* 0x040fe200078c10ff */
[----:B------:R-:W-:Y:S01]  /*2a9d0*/  IMAD.MOV.U32 R129, RZ, RZ, R96 ;  /* 0x000000ffff817224 */ /* 0x000fe200078e0060 */
[----:B------:R-:W-:Y:S01]  /*2a9e0*/  MOV R128, R98 ;  /* 0x0000006200807202 */ /* 0x000fe20000000f00 */
[----:B------:R-:W-:Y:S01]  /*2a9f0*/  IMAD.MOV.U32 R132, RZ, RZ, R93 ;  /* 0x000000ffff847224 */ /* 0x000fe200078e005d */
[----:B------:R-:W-:-:S02]  /*2aa00*/  LEA.HI.X.SX32 R91, R166, R245, 0x2, P6 ;  /* 0x000000f5a65b7211 */ /* 0x000fc400030f16ff */
[-C--:B------:R-:W-:Y:S02]  /*2aa10*/  LEA R96, P6, R169, R4.reuse, 0x2 ;  /* 0x00000004a9607211 */ /* 0x080fe400078c10ff */
[-C--:B------:R-:W-:Y:S02]  /*2aa20*/  LEA.HI.X.SX32 R93, R167, R245.reuse, 0x2, P5 ;  /* 0x000000f5a75d7211 */ /* 0x080fe400028f16ff */
[-C--:B------:R-:W-:Y:S02]  /*2aa30*/  LEA R98, P5, R170, R4.reuse, 0x2 ;  /* 0x00000004aa627211 */ /* 0x080fe400078a10ff */
[-C--:B------:R-:W-:Y:S02]  /*2aa40*/  LEA.HI.X.SX32 R97, R169, R245.reuse, 0x2, P6 ;  /* 0x000000f5a9617211 */ /* 0x080fe400030f16ff */
[----:B------:R-:W-:Y:S02]  /*2aa50*/  LEA R102, P6, R172, R4, 0x2 ;  /* 0x00000004ac667211 */ /* 0x000fe400078c10ff */
[----:B------:R-:W-:-:S02]  /*2aa60*/  LEA.HI.X.SX32 R99, R170, R245, 0x2, P5 ;  /* 0x000000f5aa637211 */ /* 0x000fc400028f16ff */
[-C--:B------:R-:W-:Y:S01]  /*2aa70*/  LEA R104, P5, R173, R4.reuse, 0x2 ;  /* 0x00000004ad687211 */ /* 0x080fe200078a10ff */
[----:B------:R-:W-:Y:S01]  /*2aa80*/  IMAD.MOV.U32 R122, RZ, RZ, R108 ;  /* 0x000000ffff7a7224 */ /* 0x000fe200078e006c */
[-C--:B------:R-:W-:Y:S02]  /*2aa90*/  LEA.HI.X.SX32 R103, R172, R245.reuse, 0x2, P6 ;  /* 0x000000f5ac677211 */ /* 0x080fe400030f16ff */
[-C--:B------:R-:W-:Y:S02]  /*2aaa0*/  LEA R108, P6, R175, R4.reuse, 0x2 ;  /* 0x00000004af6c7211 */ /* 0x080fe400078c10ff */
[----:B------:R-:W-:Y:S02]  /*2aab0*/  LEA.HI.X.SX32 R105, R173, R245, 0x2, P5 ;  /* 0x000000f5ad697211 */ /* 0x000fe400028f16ff */
[----:B------:R-:W-:Y:S02]  /*2aac0*/  LEA R110, P5, R176, R4, 0x2 ;  /* 0x00000004b06e7211 */ /* 0x000fe400078a10ff */
[----:B------:R-:W-:-:S02]  /*2aad0*/  MOV R123, R109 ;  /* 0x0000006d007b7202 */ /* 0x000fc40000000f00 */
[-C--:B------:R-:W-:Y:S02]  /*2aae0*/  LEA.HI.X.SX32 R109, R175, R245.reuse, 0x2, P6 ;  /* 0x000000f5af6d7211 */ /* 0x080fe400030f16ff */
[-C--:B------:R-:W-:Y:S02]  /*2aaf0*/  LEA R114, P6, R138, R4.reuse, 0x2 ;  /* 0x000000048a727211 */ /* 0x080fe400078c10ff */
[-C--:B------:R-:W-:Y:S02]  /*2ab00*/  LEA.HI.X.SX32 R111, R176, R245.reuse, 0x2, P5 ;  /* 0x000000f5b06f7211 */ /* 0x080fe400028f16ff */
[C---:B------:R-:W-:Y:S02]  /*2ab10*/  LEA R116, P5, R179.reuse, R4, 0x2 ;  /* 0x00000004b3747211 */ /* 0x040fe400078a10ff */
[-C--:B------:R-:W-:Y:S01]  /*2ab20*/  LEA.HI.X.SX32 R115, R138, R245.reuse, 0x2, P6 ;  /* 0x000000f58a737211 */ /* 0x080fe200030f16ff */
[----:B------:R-:W-:Y:S01]  /*2ab30*/  IMAD.MOV.U32 R138, RZ, RZ, R122 ;  /* 0x000000ffff8a7224 */ /* 0x000fe200078e007a */
[----:B------:R-:W-:-:S02]  /*2ab40*/  LEA.HI.X.SX32 R117, R179, R245, 0x2, P5 ;  /* 0x000000f5b3757211 */ /* 0x000fc400028f16ff */
[CC--:B------:R-:W-:Y:S01]  /*2ab50*/  LEA R122, P5, R182.reuse, R4.reuse, 0x2 ;  /* 0x00000004b67a7211 */ /* 0x0c0fe200078a10ff */
[----:B------:R-:W-:Y:S02]  /*2ab60*/  IMAD.MOV.U32 R252, RZ, RZ, R123 ;  /* 0x000000fffffc7224 */ /* 0x000fe400078e007b */
[----:B------:R-:W-:Y:S01]  /*2ab70*/  IMAD.MOV.U32 R6, RZ, RZ, R128 ;  /* 0x000000ffff067224 */ /* 0x000fe200078e0080 */
[-C--:B------:R-:W-:Y:S02]  /*2ab80*/  LEA.HI.X.SX32 R123, R182, R245.reuse, 0x2, P5 ;  /* 0x000000f5b67b7211 */ /* 0x080fe400028f16ff */
[-C--:B------:R-:W-:Y:S01]  /*2ab90*/  LEA R128, P5, R13, R4.reuse, 0x2 ;  /* 0x000000040d807211 */ /* 0x080fe200078a10ff */
[----:B------:R-:W-:Y:S01]  /*2aba0*/  IMAD.MOV.U32 R236, RZ, RZ, R132 ;  /* 0x000000ffffec7224 */ /* 0x000fe200078e0084 */
[----:B------:R-:W-:Y:S01]  /*2abb0*/  LEA R120, P6, R181, R4, 0x2 ;  /* 0x00000004b5787211 */ /* 0x000fe200078c10ff */
[----:B------:R-:W-:Y:S01]  /*2abc0*/  IMAD.MOV.U32 R235, RZ, RZ, R129 ;  /* 0x000000ffffeb7224 */ /* 0x000fe200078e0081 */
[----:B------:R-:W-:Y:S01]  /*2abd0*/  LEA.HI.X.SX32 R129, R13, R245, 0x2, P5 ;  /* 0x000000f50d817211 */ /* 0x000fe200028f16ff */
[----:B------:R-:W-:-:S02]  /*2abe0*/  IMAD.MOV.U32 R237, RZ, RZ, R6 ;  /* 0x000000ffffed7224 */ /* 0x000fc400078e0006 */
[----:B------:R-:W-:Y:S01]  /*2abf0*/  IMAD.MOV.U32 R6, RZ, RZ, R134 ;  /* 0x000000ffff067224 */ /* 0x000fe200078e0086 */
[-C--:B------:R-:W-:Y:S01]  /*2ac00*/  LEA R134, P5, R188, R4.reuse, 0x2 ;  /* 0x00000004bc867211 */ /* 0x080fe200078a10ff */
[----:B------:R-:W-:Y:S01]  /*2ac10*/  IMAD.MOV.U32 R15, RZ, RZ, R236 ;  /* 0x000000ffff0f7224 */ /* 0x000fe200078e00ec */
[----:B------:R-:W-:Y:S01]  /*2ac20*/  LEA.HI.X.SX32 R121, R181, R245, 0x2, P6 ;  /* 0x000000f5b5797211 */ /* 0x000fe200030f16ff */
[----:B------:R-:W-:Y:S01]  /*2ac30*/  IMAD.MOV.U32 R3, RZ, RZ, R126 ;  /* 0x000000ffff037224 */ /* 0x000fe200078e007e */
[----:B------:R-:W-:Y:S01]  /*2ac40*/  MOV R236, R11 ;  /* 0x0000000b00ec7202 */ /* 0x000fe20000000f00 */
[----:B------:R-:W-:Y:S01]  /*2ac50*/  IMAD.MOV.U32 R11, RZ, RZ, R135 ;  /* 0x000000ffff0b7224 */ /* 0x000fe200078e0087 */
[-C--:B------:R-:W-:Y:S02]  /*2ac60*/  LEA R126, P6, R184, R4.reuse, 0x2 ;  /* 0x00000004b87e7211 */ /* 0x080fe400078c10ff */
[----:B------:R-:W-:Y:S02]  /*2ac70*/  LEA.HI.X.SX32 R135, R188, R245, 0x2, P5 ;  /* 0x000000f5bc877211 */ /* 0x000fe400028f16ff */
[----:B------:R-:W-:-:S02]  /*2ac80*/  LEA R140, P5, R191, R4, 0x2 ;  /* 0x00000004bf8c7211 */ /* 0x000fc400078a10ff */
[----:B------:R-:W-:Y:S02]  /*2ac90*/  MOV R9, R127 ;  /* 0x0000007f00097202 */ /* 0x000fe40000000f00 */
[-C--:B------:R-:W-:Y:S02]  /*2aca0*/  LEA.HI.X.SX32 R127, R184, R245.reuse, 0x2, P6 ;  /* 0x000000f5b87f7211 */ /* 0x080fe400030f16ff */
[-C--:B------:R-:W-:Y:S02]  /*2acb0*/  LEA R132, P6, R187, R4.reuse, 0x2 ;  /* 0x00000004bb847211 */ /* 0x080fe400078c10ff */
[----:B------:R-:W-:Y:S01]  /*2acc0*/  LEA.HI.X.SX32 R141, R191, R245, 0x2, P5 ;  /* 0x000000f5bf8d7211 */ /* 0x000fe200028f16ff */
[----:B------:R-:W-:Y:S01]  /*2acd0*/  IMAD.MOV.U32 R13, RZ, RZ, R235 ;  /* 0x000000ffff0d7224 */ /* 0x000fe200078e00eb */
[----:B------:R-:W-:Y:S01]  /*2ace0*/  LEA R146, P5, R194, R4, 0x2 ;  /* 0x00000004c2927211 */ /* 0x000fe200078a10ff */
[----:B------:R-:W-:Y:S01]  /*2acf0*/  IMAD.MOV.U32 R235, RZ, RZ, R138 ;  /* 0x000000ffffeb7224 */ /* 0x000fe200078e008a */
[----:B------:R-:W-:-:S02]  /*2ad00*/  MOV R240, R133 ;  /* 0x0000008500f07202 */ /* 0x000fc40000000f00 */
[-C--:B------:R-:W-:Y:S02]  /*2ad10*/  LEA.HI.X.SX32 R133, R187, R245.reuse, 0x2, P6 ;  /* 0x000000f5bb857211 */ /* 0x080fe400030f16ff */
[-C--:B------:R-:W-:Y:S02]  /*2ad20*/  LEA R138, P6, R190, R4.reuse, 0x2 ;  /* 0x00000004be8a7211 */ /* 0x080fe400078c10ff */
[-C--:B------:R-:W-:Y:S02]  /*2ad30*/  LEA.HI.X.SX32 R147, R194, R245.reuse, 0x2, P5 ;  /* 0x000000f5c2937211 */ /* 0x080fe400028f16ff */
[-C--:B------:R-:W-:Y:S02]  /*2ad40*/  LEA R152, P5, R197, R4.reuse, 0x2 ;  /* 0x00000004c5987211 */ /* 0x080fe400078a10ff */
[----:B------:R-:W-:Y:S02]  /*2ad50*/  LEA.HI.X.SX32 R139, R190, R245, 0x2, P6 ;  /* 0x000000f5be8b7211 */ /* 0x000fe400030f16ff */
[----:B------:R-:W-:-:S02]  /*2ad60*/  LEA R144, P6, R193, R4, 0x2 ;  /* 0x00000004c1907211 */ /* 0x000fc400078c10ff */
[-C--:B------:R-:W-:Y:S02]  /*2ad70*/  LEA.HI.X.SX32 R153, R197, R245.reuse, 0x2, P5 ;  /* 0x000000f5c5997211 */ /* 0x080fe400028f16ff */
[-C--:B------:R-:W-:Y:S02]  /*2ad80*/  LEA R158, P5, R200, R4.reuse, 0x2 ;  /* 0x00000004c89e7211 */ /* 0x080fe400078a10ff */
[-C--:B------:R-:W-:Y:S02]  /*2ad90*/  LEA.HI.X.SX32 R145, R193, R245.reuse, 0x2, P6 ;  /* 0x000000f5c1917211 */ /* 0x080fe400030f16ff */
[-C--:B------:R-:W-:Y:S02]  /*2ada0*/  LEA R150, P6, R196, R4.reuse, 0x2 ;  /* 0x00000004c4967211 */ /* 0x080fe400078c10ff */
[----:B------:R-:W-:Y:S02]  /*2adb0*/  LEA.HI.X.SX32 R159, R200, R245, 0x2, P5 ;  /* 0x000000f5c89f7211 */ /* 0x000fe400028f16ff */
[----:B------:R-:W-:-:S02]  /*2adc0*/  LEA R164, P5, R203, R4, 0x2 ;  /* 0x00000004cba47211 */ /* 0x000fc400078a10ff */
[-C--:B------:R-:W-:Y:S02]  /*2add0*/  LEA.HI.X.SX32 R151, R196, R245.reuse, 0x2, P6 ;  /* 0x000000f5c4977211 */ /* 0x080fe400030f16ff */
[CC--:B------:R-:W-:Y:S02]  /*2ade0*/  LEA R156, P6, R244.reuse, R4.reuse, 0x2 ;  /* 0x00000004f49c7211 */ /* 0x0c0fe400078c10ff */
[-C--:B------:R-:W-:Y:S02]  /*2adf0*/  LEA.HI.X.SX32 R165, R203, R245.reuse, 0x2, P5 ;  /* 0x000000f5cba57211 */ /* 0x080fe400028f16ff */
[----:B------:R-:W-:Y:S02]  /*2ae00*/  LEA.HI.X.SX32 R157, R244, R245, 0x2, P6 ;  /* 0x000000f5f49d7211 */ /* 0x000fe400030f16ff */
[----:B------:R-:W3:Y:S01]  /*2ae10*/  LDL.LU R244, [R1+0x4e0] ;  /* 0x0004e00001f47983 */ /* 0x000ee20000300800 */
[----:B--2---:R-:W-:-:S04]  /*2ae20*/  LEA R170, P5, R14, R4, 0x2 ;  /* 0x000000040eaa7211 */ /* 0x004fc800078a10ff */
[-C--:B------:R-:W-:Y:S02]  /*2ae30*/  LEA.HI.X.SX32 R171, R14, R245.reuse, 0x2, P5 ;  /* 0x000000f50eab7211 */ /* 0x080fe400028f16ff */
[----:B------:R-:W2:Y:S04]  /*2ae40*/  LDL.LU R14, [R1+0x4e4] ;  /* 0x0004e400010e7983 */ /* 0x000ea80000300800 */
[----:B------:R-:W4:Y:S01]  /*2ae50*/  LDL.LU R7, [R1+0x4e8] ;  /* 0x0004e80001077983 */ /* 0x000f220000300800 */
[CC--:B------:R-:W-:Y:S02]  /*2ae60*/  LEA R148, P4, R195.reuse, R4.reuse, 0x2 ;  /* 0x00000004c3947211 */ /* 0x0c0fe400078810ff */
[----:B------:R-:W-:Y:S02]  /*2ae70*/  LEA R162, P6, R202, R4, 0x2 ;  /* 0x00000004caa27211 */ /* 0x000fe400078c10ff */
[----:B------:R-:W-:-:S02]  /*2ae80*/  LEA.HI.X.SX32 R149, R195, R245, 0x2, P4 ;  /* 0x000000f5c3957211 */ /* 0x000fc400020f16ff */
[-C--:B------:R-:W-:Y:S02]  /*2ae90*/  LEA R154, P4, R198, R4.reuse, 0x2 ;  /* 0x00000004c69a7211 */ /* 0x080fe400078810ff */
[-C--:B------:R-:W-:Y:S02]  /*2aea0*/  LEA.HI.X.SX32 R163, R202, R245.reuse, 0x2, P6 ;  /* 0x000000f5caa37211 */ /* 0x080fe400030f16ff */
[-C--:B------:R-:W-:Y:S02]  /*2aeb0*/  LEA R176, P5, R209, R4.reuse, 0x2 ;  /* 0x00000004d1b07211 */ /* 0x080fe400078a10ff */
[-C--:B------:R-:W-:Y:S02]  /*2aec0*/  LEA R168, P6, R205, R4.reuse, 0x2 ;  /* 0x00000004cda87211 */ /* 0x080fe400078c10ff */
[----:B------:R-:W-:Y:S02]  /*2aed0*/  LEA.HI.X.SX32 R155, R198, R245, 0x2, P4 ;  /* 0x000000f5c69b7211 */ /* 0x000fe400020f16ff */
[----:B------:R-:W-:-:S02]  /*2aee0*/  LEA R160, P4, R201, R4, 0x2 ;  /* 0x00000004c9a07211 */ /* 0x000fc400078810ff */
[-C--:B------:R-:W-:Y:S02]  /*2aef0*/  LEA.HI.X.SX32 R177, R209, R245.reuse, 0x2, P5 ;  /* 0x000000f5d1b17211 */ /* 0x080fe400028f16ff */
        /* <DEDUP_REMOVED lines=20> */
[----:B------:R-:W-:Y:S02]  /*2b040*/  LEA R192, P6, R217, R4, 0x2 ;  /* 0x00000004d9c07211 */ /* 0x000fe400078c10ff */
[-C--:B------:R-:W-:Y:S02]  /*2b050*/  LEA.HI.X.SX32 R179, R210, R245.reuse, 0x2, P4 ;  /* 0x000000f5d2b37211 */ /* 0x080fe400020f16ff */
[----:B------:R-:W-:-:S02]  /*2b060*/  LEA.HI.X.SX32 R201, R221, R245, 0x2, P5 ;  /* 0x000000f5ddc97211 */ /* 0x000fc400028f16ff */
[----:B------:R-:W-:Y:S02]  /*2b070*/  LEA.HI.X.SX32 R193, R217, R245, 0x2, P6 ;  /* 0x000000f5d9c17211 */ /* 0x000fe400030f16ff */
[----:B------:R-:W-:-:S04]  /*2b080*/  LEA R206, P5, R224, R4, 0x2 ;  /* 0x00000004e0ce7211 */ /* 0x000fc800078a10ff */
[----:B------:R-:W-:Y:S02]  /*2b090*/  LEA.HI.X.SX32 R207, R224, R245, 0x2, P5 ;  /* 0x000000f5e0cf7211 */ /* 0x000fe400028f16ff */
[----:B---3--:R-:W-:-:S04]  /*2b0a0*/  LEA R184, P4, R244, R4, 0x2 ;  /* 0x00000004f4b87211 */ /* 0x008fc800078810ff */
[----:B------:R-:W-:Y:S02]  /*2b0b0*/  LEA.HI.X.SX32 R185, R244, R245, 0x2, P4 ;  /* 0x000000f5f4b97211 */ /* 0x000fe400020f16ff */
[----:B------:R-:W-:Y:S01]  /*2b0c0*/  MOV R244, R15 ;  /* 0x0000000f00f47202 */ /* 0x000fe20000000f00 */
[----:B------:R-:W-:Y:S02]  /*2b0d0*/  IMAD.MOV.U32 R15, RZ, RZ, R237 ;  /* 0x000000ffff0f7224 */ /* 0x000fe400078e00ed */
[----:B------:R-:W3:Y:S01]  /*2b0e0*/  LDL.LU R237, [R1+0x4f4] ;  /* 0x0004f40001ed7983 */ /* 0x000ee20000300800 */
[----:B------:R-:W-:Y:S02]  /*2b0f0*/  MOV R243, R244 ;  /* 0x000000f400f37202 */ /* 0x000fe40000000f00 */
[----:B--2---:R-:W-:-:S04]  /*2b100*/  LEA R198, P6, R14, R4, 0x2 ;  /* 0x000000040ec67211 */ /* 0x004fc800078c10ff */
[-C--:B------:R-:W-:Y:S01]  /*2b110*/  LEA.HI.X.SX32 R199, R14, R245.reuse, 0x2, P6 ;  /* 0x000000f50ec77211 */ /* 0x080fe200030f16ff */
[----:B------:R-:W-:Y:S01]  /*2b120*/  IMAD.MOV.U32 R14, RZ, RZ, R238 ;  /* 0x000000ffff0e7224 */ /* 0x000fe200078e00ee */
[CC--:B----4-:R-:W-:Y:S01]  /*2b130*/  LEA R212, P5, R7.reuse, R4.reuse, 0x2 ;  /* 0x0000000407d47211 */ /* 0x0d0fe200078a10ff */
[----:B------:R-:W2:Y:S03]  /*2b140*/  LDL.LU R238, [R1+0x4f8] ;  /* 0x0004f80001ee7983 */ /* 0x000ea60000300800 */
[----:B------:R-:W-:Y:S01]  /*2b150*/  LEA.HI.X.SX32 R213, R7, R245, 0x2, P5 ;  /* 0x000000f507d57211 */ /* 0x000fe200028f16ff */
[----:B------:R-:W4:Y:S04]  /*2b160*/  LDL.LU R17, [R1+0x504] ;  /* 0x0005040001117983 */ /* 0x000f280000300800 */
[----:B------:R-:W2:Y:S04]  /*2b170*/  LDL.LU R12, [R1+0x4ec] ;  /* 0x0004ec00010c7983 */ /* 0x000ea80000300800 */
[----:B------:R-:W4:Y:S04]  /*2b180*/  LDL.LU R7, [R1+0x4f0] ;  /* 0x0004f00001077983 */ /* 0x000f280000300800 */
[----:B------:R-:W2:Y:S04]  /*2b190*/  LDL.LU R16, [R1+0x4fc] ;  /* 0x0004fc0001107983 */ /* 0x000ea80000300800 */
[----:B------:R-:W2:Y:S01]  /*2b1a0*/  LDL.LU R244, [R1+0x500] ;  /* 0x0005000001f47983 */ /* 0x000ea20000300800 */
[----:B------:R-:W-:-:S03]  /*2b1b0*/  LEA R190, P4, R216, R4, 0x2 ;  /* 0x00000004d8be7211 */ /* 0x000fc600078810ff */
[----:B------:R-:W2:Y:S01]  /*2b1c0*/  LDL.LU R10, [R1+0x508] ;  /* 0x00050800010a7983 */ /* 0x000ea20000300800 */
[-C--:B------:R-:W-:Y:S02]  /*2b1d0*/  LEA.HI.X.SX32 R191, R216, R245.reuse, 0x2, P4 ;  /* 0x000000f5d8bf7211 */ /* 0x080fe400020f16ff */
[-C--:B------:R-:W-:Y:S01]  /*2b1e0*/  LEA R196, P4, R219, R4.reuse, 0x2 ;  /* 0x00000004dbc47211 */ /* 0x080fe200078810ff */
[----:B------:R-:W2:Y:S01]  /*2b1f0*/  LDL.LU R29, [R1+0x510] ;  /* 0x00051000011d7983 */ /* 0x000ea20000300800 */
[-C--:B------:R-:W-:Y:S02]  /*2b200*/  LEA R204, P6, R223, R4.reuse, 0x2 ;  /* 0x00000004dfcc7211 */ /* 0x080fe400078c10ff */
[-C--:B------:R-:W-:Y:S01]  /*2b210*/  LEA.HI.X.SX32 R197, R219, R245.reuse, 0x2, P4 ;  /* 0x000000f5dbc57211 */ /* 0x080fe200020f16ff */
[----:B------:R-:W2:Y:S01]  /*2b220*/  LDL.LU R24, [R1+0x514] ;  /* 0x0005140001187983 */ /* 0x000ea20000300800 */
[----:B------:R-:W-:Y:S02]  /*2b230*/  LEA.HI.X.SX32 R205, R223, R245, 0x2, P6 ;  /* 0x000000f5dfcd7211 */ /* 0x000fe400030f16ff */
[-C--:B------:R-:W-:Y:S01]  /*2b240*/  LEA R202, P4, R222, R4.reuse, 0x2 ;  /* 0x00000004deca7211 */ /* 0x080fe200078810ff */
[----:B------:R-:W2:Y:S01]  /*2b250*/  LDL.LU R26, [R1+0x518] ;  /* 0x00051800011a7983 */ /* 0x000ea20000300800 */
[----:B------:R-:W-:-:S02]  /*2b260*/  LEA R210, P6, R226, R4, 0x2 ;  /* 0x00000004e2d27211 */ /* 0x000fc400078c10ff */
[-C--:B------:R-:W-:Y:S01]  /*2b270*/  LEA.HI.X.SX32 R203, R222, R245.reuse, 0x2, P4 ;  /* 0x000000f5decb7211 */ /* 0x080fe200020f16ff */
[----:B------:R-:W2:Y:S01]  /*2b280*/  LDL.LU R27, [R1+0x51c] ;  /* 0x00051c00011b7983 */ /* 0x000ea20000300800 */
[-C--:B------:R-:W-:Y:S02]  /*2b290*/  LEA.HI.X.SX32 R211, R226, R245.reuse, 0x2, P6 ;  /* 0x000000f5e2d37211 */ /* 0x080fe400030f16ff */
[-C--:B------:R-:W-:Y:S01]  /*2b2a0*/  LEA R208, P4, R225, R4.reuse, 0x2 ;  /* 0x00000004e1d07211 */ /* 0x080fe200078810ff */
[----:B------:R-:W2:Y:S01]  /*2b2b0*/  LDL.LU R248, [R1+0x524] ;  /* 0x0005240001f87983 */ /* 0x000ea20000300800 */
[----:B------:R-:W-:Y:S02]  /*2b2c0*/  LEA R216, P6, R229, R4, 0x2 ;  /* 0x00000004e5d87211 */ /* 0x000fe400078c10ff */
[-C--:B------:R-:W-:Y:S01]  /*2b2d0*/  LEA.HI.X.SX32 R209, R225, R245.reuse, 0x2, P4 ;  /* 0x000000f5e1d17211 */ /* 0x080fe200020f16ff */
[----:B------:R-:W2:Y:S01]  /*2b2e0*/  LDL.LU R25, [R1+0x520] ;  /* 0x0005200001197983 */ /* 0x000ea20000300800 */
[----:B------:R-:W-:-:S02]  /*2b2f0*/  LEA.HI.X.SX32 R217, R229, R245, 0x2, P6 ;  /* 0x000000f5e5d97211 */ /* 0x000fc400030f16ff */
[-C--:B------:R-:W-:Y:S02]  /*2b300*/  LEA R214, P4, R228, R4.reuse, 0x2 ;  /* 0x00000004e4d67211 */ /* 0x080fe400078810ff */
[-C--:B------:R-:W-:Y:S02]  /*2b310*/  LEA R222, P6, R232, R4.reuse, 0x2 ;  /* 0x00000004e8de7211 */ /* 0x080fe400078c10ff */
[----:B------:R-:W-:Y:S02]  /*2b320*/  LEA R218, P5, R230, R4, 0x2 ;  /* 0x00000004e6da7211 */ /* 0x000fe400078a10ff */
[-C--:B------:R-:W-:Y:S02]  /*2b330*/  LEA.HI.X.SX32 R215, R228, R245.reuse, 0x2, P4 ;  /* 0x000000f5e4d77211 */ /* 0x080fe400020f16ff */
[-C--:B------:R-:W-:Y:S02]  /*2b340*/  LEA.HI.X.SX32 R223, R232, R245.reuse, 0x2, P6 ;  /* 0x000000f5e8df7211 */ /* 0x080fe400030f16ff */
[----:B------:R-:W-:-:S02]  /*2b350*/  LEA.HI.X.SX32 R219, R230, R245, 0x2, P5 ;  /* 0x000000f5e6db7211 */ /* 0x000fc400028f16ff */
[-C--:B------:R-:W-:Y:S02]  /*2b360*/  LEA R224, P5, R233, R4.reuse, 0x2 ;  /* 0x00000004e9e07211 */ /* 0x080fe400078a10ff */
[-C--:B------:R-:W-:Y:S02]  /*2b370*/  LEA R220, P4, R231, R4.reuse, 0x2 ;  /* 0x00000004e7dc7211 */ /* 0x080fe400078810ff */
[-C--:B------:R-:W-:Y:S02]  /*2b380*/  LEA.HI.X.SX32 R225, R233, R245.reuse, 0x2, P5 ;  /* 0x000000f5e9e17211 */ /* 0x080fe400028f16ff */
[----:B------:R-:W-:Y:S01]  /*2b390*/  LEA.HI.X.SX32 R221, R231, R245, 0x2, P4 ;  /* 0x000000f5e7dd7211 */ /* 0x000fe200020f16ff */
[----:B------:R-:W-:Y:S01]  /*2b3a0*/  IMAD.MOV.U32 R23, RZ, RZ, R236 ;  /* 0x000000ffff177224 */ /* 0x000fe200078e00ec */
[----:B---3--:R-:W-:-:S04]  /*2b3b0*/  LEA R230, P5, R237, R4, 0x2 ;  /* 0x00000004ede67211 */ /* 0x008fc800078a10ff */
[----:B------:R-:W-:Y:S02]  /*2b3c0*/  LEA.HI.X.SX32 R231, R237, R245, 0x2, P5 ;  /* 0x000000f5ede77211 */ /* 0x000fe400028f16ff */
[----:B----4-:R-:W-:-:S04]  /*2b3d0*/  LEA R228, P6, R7, R4, 0x2 ;  /* 0x0000000407e47211 */ /* 0x010fc800078c10ff */
[-C--:B------:R-:W-:Y:S01]  /*2b3e0*/  LEA.HI.X.SX32 R229, R7, R245.reuse, 0x2, P6 ;  /* 0x000000f507e57211 */ /* 0x080fe200030f16ff */
[----:B------:R-:W-:Y:S01]  /*2b3f0*/  IMAD.MOV.U32 R7, RZ, RZ, R14 ;  /* 0x000000ffff077224 */ /* 0x000fe200078e000e */
[C---:B--2---:R-:W-:Y:S01]  /*2b400*/  LEA R234, P6, R16.reuse, R4, 0x2 ;  /* 0x0000000410ea7211 */ /* 0x044fe200078c10ff */
[----:B------:R-:W-:Y:S01]  /*2b410*/  IMAD.MOV.U32 R14, RZ, RZ, R13 ;  /* 0x000000ffff0e7224 */ /* 0x000fe200078e000d */
[----:B------:R-:W-:Y:S01]  /*2b420*/  MOV R13, R0 ;  /* 0x00000000000d7202 */ /* 0x000fe20000000f00 */
[----:B------:R-:W-:Y:S01]  /*2b430*/  IMAD.MOV.U32 R0, RZ, RZ, R235 ;  /* 0x000000ffff007224 */ /* 0x000fe200078e00eb */
[----:B------:R-:W-:Y:S01]  /*2b440*/  LEA.HI.X.SX32 R235, R16, R245, 0x2, P6 ;  /* 0x000000f510eb7211 */ /* 0x000fe200030f16ff */
[----:B------:R-:W-:Y:S01]  /*2b450*/  IMAD.MOV.U32 R16, RZ, RZ, R243 ;  /* 0x000000ffff107224 */ /* 0x000fe200078e00f3 */
[----:B------:R-:W-:Y:S01]  /*2b460*/  LEA R226, P4, R12, R4, 0x2 ;  /* 0x000000040ce27211 */ /* 0x000fe200078810ff */
[----:B------:R-:W-:Y:S01]  /*2b470*/  IMAD.MOV.U32 R19, RZ, RZ, R7 ;  /* 0x000000ffff137224 */ /* 0x000fe200078e0007 */
[----:B------:R-:W-:Y:S01]  /*2b480*/  MOV R7, R14 ;  /* 0x0000000e00077202 */ /* 0x000fe20000000f00 */
[----:B------:R-:W2:Y:S01]  /*2b490*/  LDL.LU R243, [R1+0x528] ;  /* 0x0005280001f37983 */ /* 0x000ea20000300800 */
[----:B------:R-:W-:-:S03]  /*2b4a0*/  LEA R236, P5, R244, R4, 0x2 ;  /* 0x00000004f4ec7211 */ /* 0x000fc600078a10ff */
[----:B------:R-:W3:Y:S01]  /*2b4b0*/  LDL.LU R14, [R1+0x52c] ;  /* 0x00052c00010e7983 */ /* 0x000ee20000300800 */
[-C--:B------:R-:W-:Y:S02]  /*2b4c0*/  LEA.HI.X.SX32 R227, R12, R245.reuse, 0x2, P4 ;  /* 0x000000f50ce37211 */ /* 0x080fe400020f16ff */
[-C--:B------:R-:W-:Y:S02]  /*2b4d0*/  LEA R232, P4, R238, R4.reuse, 0x2 ;  /* 0x00000004eee87211 */ /* 0x080fe400078810ff */
[-C--:B------:R-:W-:Y:S01]  /*2b4e0*/  LEA.HI.X.SX32 R237, R244, R245.reuse, 0x2, P5 ;  /* 0x000000f5f4ed7211 */ /* 0x080fe200028f16ff */
[----:B------:R-:W-:Y:S01]  /*2b4f0*/  IMAD.MOV.U32 R244, RZ, RZ, R2 ;  /* 0x000000fffff47224 */ /* 0x000fe200078e0002 */
[----:B------:R-:W-:Y:S01]  /*2b500*/  LEA.HI.X.SX32 R233, R238, R245, 0x2, P4 ;  /* 0x000000f5eee97211 */ /* 0x000fe200020f16ff */
[----:B------:R-:W4:Y:S01]  /*2b510*/  LDL.LU R2, [R1+0x530] ;  /* 0x0005300001027983 */ /* 0x000f220000300800 */
[----:B------:R-:W-:Y:S02]  /*2b520*/  MOV R12, R239 ;  /* 0x000000ef000c7202 */ /* 0x000fe40000000f00 */
[----:B------:R-:W-:-:S04]  /*2b530*/  LEA R238, P4, R17, R4, 0x2 ;  /* 0x0000000411ee7211 */ /* 0x000fc800078810ff */
[-C--:B------:R-:W-:Y:S02]  /*2b540*/  LEA.HI.X.SX32 R239, R17, R245.reuse, 0x2, P4 ;  /* 0x000000f511ef7211 */ /* 0x080fe400020f16ff */
[----:B------:R-:W-:Y:S02]  /*2b550*/  MOV R17, R12 ;  /* 0x0000000c00117202 */ /* 0x000fe40000000f00 */
[----:B------:R-:W4:Y:S01]  /*2b560*/  LDL.LU R12, [R1+0x534] ;  /* 0x00053400010c7983 */ /* 0x000f220000300800 */
[CC--:B------:R-:W-:Y:S01]  /*2b570*/  LEA R18, P6, R10.reuse, R4.reuse, 0x2 ;  /* 0x000000040a127211 */ /* 0x0c0fe200078c10ff */
[----:B------:R-:W-:Y:S01]  /*2b580*/  IMAD.MOV.U32 R21, RZ, RZ, R23 ;  /* 0x000000ffff157224 */ /* 0x000fe200078e0017 */
[----:B------:R-:W-:Y:S01]  /*2b590*/  LEA R20, P5, R23, R4, 0x2 ;  /* 0x0000000417147211 */ /* 0x000fe200078a10ff */
[----:B------:R-:W-:Y:S01]  /*2b5a0*/  IMAD.MOV.U32 R23, RZ, RZ, R19 ;  /* 0x000000ffff177224 */ /* 0x000fe200078e0013 */
[-C--:B------:R-:W-:Y:S02]  /*2b5b0*/  LEA.HI.X.SX32 R19, R10, R245.reuse, 0x2, P6 ;  /* 0x000000f50a137211 */ /* 0x080fe400030f16ff */
[----:B------:R-:W-:-:S02]  /*2b5c0*/  LEA.HI.X.SX32 R21, R21, R245, 0x2, P5 ;  /* 0x000000f515157211 */ /* 0x000fc400028f16ff */
[-C--:B------:R-:W-:Y:S01]  /*2b5d0*/  LEA R22, P4, R29, R4.reuse, 0x2 ;  /* 0x000000041d167211 */ /* 0x080fe200078810ff */
[----:B------:R1:W-:Y:S04]  /*2b5e0*/  STL.64 [R1+0x3c8], R18 ;  /* 0x0003c81201007387 */ /* 0x0003e80000100a00 */
[----:B------:R-:W4:Y:S04]  /*2b5f0*/  LDL.LU R10, [R1+0x538] ;  /* 0x00053800010a7983 */ /* 0x000f280000300800 */
[----:B------:R1:W-:Y:S02]  /*2b600*/  STL.64 [R1+0x3d0], R20 ;  /* 0x0003d01401007387 */ /* 0x0003e40000100a00 */
[----:B-1----:R-:W-:-:S04]  /*2b610*/  LEA R18, P6, R24, R4, 0x2 ;  /* 0x0000000418127211 */ /* 0x002fc800078c10ff */
[-C--:B------:R-:W-:Y:S01]  /*2b620*/  LEA.HI.X.SX32 R19, R24, R245.reuse, 0x2, P6 ;  /* 0x000000f518137211 */ /* 0x080fe200030f16ff */
[----:B------:R-:W-:Y:S01]  /*2b630*/  IMAD.MOV.U32 R21, RZ, RZ, R23 ;  /* 0x000000ffff157224 */ /* 0x000fe200078e0017 */
[----:B------:R-:W-:Y:S02]  /*2b640*/  LEA.HI.X.SX32 R23, R29, R245, 0x2, P4 ;  /* 0x000000f51d177211 */ /* 0x000fe400020f16ff */
[----:B------:R-:W-:Y:S01]  /*2b650*/  LEA R20, P5, R26, R4, 0x2 ;  /* 0x000000041a147211 */ /* 0x000fe200078a10ff */
[----:B------:R-:W4:Y:S04]  /*2b660*/  LDL.LU R29, [R1+0x2dd0] ;  /* 0x002dd000011d7983 */ /* 0x000f280000300800 */
[----:B------:R1:W-:Y:S04]  /*2b670*/  STL.64 [R1+0x400], R22 ;  /* 0x0004001601007387 */ /* 0x0003e80000100a00 */
[----:B------:R1:W-:Y:S01]  /*2b680*/  STL.64 [R1+0x3f8], R18 ;  /* 0x0003f81201007387 */ /* 0x0003e20000100a00 */
[----:B------:R-:W-:-:S03]  /*2b690*/  MOV R24, R244 ;  /* 0x000000f400187202 */ /* 0x000fc60000000f00 */
[----:B------:R-:W4:Y:S01]  /*2b6a0*/  LDL.LU R244, [R1+0x540] ;  /* 0x0005400001f47983 */ /* 0x000f220000300800 */
[CC--:B-1----:R-:W-:Y:S01]  /*2b6b0*/  LEA R22, P4, R27.reuse, R4.reuse, 0x2 ;  /* 0x000000041b167211 */ /* 0x0c2fe200078810ff */
[----:B------:R-:W-:Y:S01]  /*2b6c0*/  IMAD.MOV.U32 R19, RZ, RZ, R21 ;  /* 0x000000ffff137224 */ /* 0x000fe200078e0015 */
[-C--:B------:R-:W-:Y:S02]  /*2b6d0*/  LEA.HI.X.SX32 R21, R26, R245.reuse, 0x2, P5 ;  /* 0x000000f51a157211 */ /* 0x080fe400028f16ff */
[----:B------:R-:W-:Y:S01]  /*2b6e0*/  LEA.HI.X.SX32 R23, R27, R245, 0x2, P4 ;  /* 0x000000f51b177211 */ /* 0x000fe200020f16ff */
[----:B------:R-:W4:Y:S01]  /*2b6f0*/  LDL.LU R26, [R1+0x2dcc] ;  /* 0x002dcc00011a7983 */ /* 0x000f220000300800 */
[----:B------:R-:W-:-:S03]  /*2b700*/  LEA R18, P6, R25, R4, 0x2 ;  /* 0x0000000419127211 */ /* 0x000fc600078c10ff */
[----:B------:R1:W-:Y:S04]  /*2b710*/  STL.64 [R1+0x3f0], R20 ;  /* 0x0003f01401007387 */ /* 0x0003e80000100a00 */
[----:B------:R-:W4:Y:S04]  /*2b720*/  LDL.LU R27, [R1+0x2dc8] ;  /* 0x002dc800011b7983 */ /* 0x000f280000300800 */
[----:B------:R1:W-:Y:S02]  /*2b730*/  STL.64 [R1+0x3e8], R22 ;  /* 0x0003e81601007387 */ /* 0x0003e40000100a00 */
[----:B-1----:R-:W-:-:S04]  /*2b740*/  LEA R20, P5, R248, R4, 0x2 ;  /* 0x00000004f8147211 */ /* 0x002fc800078a10ff */
[-C--:B------:R-:W-:Y:S01]  /*2b750*/  LEA.HI.X.SX32 R21, R248, R245.reuse, 0x2, P5 ;  /* 0x000000f5f8157211 */ /* 0x080fe200028f16ff */
[----:B------:R-:W-:Y:S01]  /*2b760*/  IMAD.MOV.U32 R23, RZ, RZ, R19 ;  /* 0x000000ffff177224 */ /* 0x000fe200078e0013 */
[----:B------:R-:W-:-:S05]  /*2b770*/  LEA.HI.X.SX32 R19, R25, R245, 0x2, P6 ;  /* 0x000000f519137211 */ /* 0x000fca00030f16ff */
[----:B------:R-:W-:Y:S04]  /*2b780*/  STL.64 [R1+0x3e0], R18 ;  /* 0x0003e01201007387 */ /* 0x000fe80000100a00 */
[----:B------:R-:W4:Y:S04]  /*2b790*/  LDL.LU R25, [R1+0x548] ;  /* 0x0005480001197983 */ /* 0x000f280000300800 */
[----:B------:R-:W4:Y:S04]  /*2b7a0*/  LDL.LU R248, [R1+0x2dc4] ;  /* 0x002dc40001f87983 */ /* 0x000f280000300800 */
[----:B------:R1:W-:Y:S02]  /*2b7b0*/  STL.64 [R1+0x408], R20 ;  /* 0x0004081401007387 */ /* 0x0003e40000100a00 */
[----:B-1----:R-:W-:-:S02]  /*2b7c0*/  MOV R21, R23 ;  /* 0x0000001700157202 */ /* 0x002fc40000000f00 */
[CC--:B--2---:R-:W-:Y:S02]  /*2b7d0*/  LEA R22, P4, R243.reuse, R4.reuse, 0x2 ;  /* 0x00000004f3167211 */ /* 0x0c4fe400078810ff */
[CC--:B---3--:R-:W-:Y:S02]  /*2b7e0*/  LEA R18, P6, R14.reuse, R4.reuse, 0x2 ;  /* 0x000000040e127211 */ /* 0x0c8fe400078c10ff */
[-C--:B------:R-:W-:Y:S02]  /*2b7f0*/  LEA.HI.X.SX32 R23, R243, R245.reuse, 0x2, P4 ;  /* 0x000000f5f3177211 */ /* 0x080fe400020f16ff */
[----:B------:R-:W-:Y:S01]  /*2b800*/  LEA.HI.X.SX32 R19, R14, R245, 0x2, P6 ;  /* 0x000000f50e137211 */ /* 0x000fe200030f16ff */
[----:B------:R-:W2:Y:S01]  /*2b810*/  LDL.LU R243, [R1+0x2dc0] ;  /* 0x002dc00001f37983 */ /* 0x000ea20000300800 */
[----:B----4-:R-:W-:-:S03]  /*2b820*/  LEA R20, P5, R2, R4, 0x2 ;  /* 0x0000000402147211 */ /* 0x010fc600078a10ff */
[----:B------:R1:W-:Y:S04]  /*2b830*/  STL.64 [R1+0x410], R22 ;  /* 0x0004101601007387 */ /* 0x0003e80000100a00 */
[----:B------:R3:W-:Y:S01]  /*2b840*/  STL.64 [R1+0x440], R18 ;  /* 0x0004401201007387 */ /* 0x0007e20000100a00 */
[----:B-1----:R-:W-:Y:S02]  /*2b850*/  IMAD.MOV.U32 R23, RZ, RZ, R24 ;  /* 0x000000ffff177224 */ /* 0x002fe400078e0018 */
[----:B------:R-:W-:Y:S01]  /*2b860*/  IMAD.MOV.U32 R24, RZ, RZ, R252 ;  /* 0x000000ffff187224 */ /* 0x000fe200078e00fc */
[----:B---3--:R-:W-:Y:S01]  /*2b870*/  MOV R19, R21 ;  /* 0x0000001500137202 */ /* 0x008fe20000000f00 */
[----:B------:R-:W3:Y:S01]  /*2b880*/  LDL.LU R252, [R1+0x554] ;  /* 0x0005540001fc7983 */ /* 0x000ee20000300800 */
[----:B------:R-:W-:-:S02]  /*2b890*/  LEA.HI.X.SX32 R21, R2, R245, 0x2, P5 ;  /* 0x000000f502157211 */ /* 0x000fc400028f16ff */
[CC--:B------:R-:W-:Y:S01]  /*2b8a0*/  LEA R22, P4, R12.reuse, R4.reuse, 0x2 ;  /* 0x000000040c167211 */ /* 0x0c0fe200078810ff */
[----:B------:R-:W4:Y:S04]  /*2b8b0*/  LDL.LU R14, [R1+0x55c] ;  /* 0x00055c00010e7983 */ /* 0x000f280000300800 */
[----:B------:R-:W2:Y:S04]  /*2b8c0*/  LDL.LU R2, [R1+0x2dbc] ;  /* 0x002dbc0001027983 */ /* 0x000ea80000300800 */
[----:B------:R1:W-:Y:S02]  /*2b8d0*/  STL.64 [R1+0x438], R20 ;  /* 0x0004381401007387 */ /* 0x0003e40000100a00 */
[----:B-1----:R-:W-:Y:S01]  /*2b8e0*/  LEA R20, P5, R23, R4, 0x2 ;  /* 0x0000000417147211 */ /* 0x002fe200078a10ff */
[----:B------:R-:W-:Y:S01]  /*2b8f0*/  IMAD.MOV.U32 R21, RZ, RZ, R23 ;  /* 0x000000ffff157224 */ /* 0x000fe200078e0017 */
[----:B------:R-:W-:-:S05]  /*2b900*/  LEA.HI.X.SX32 R23, R12, R245, 0x2, P4 ;  /* 0x000000f50c177211 */ /* 0x000fca00020f16ff */
[----:B------:R1:W-:Y:S04]  /*2b910*/  STL.64 [R1+0x430], R22 ;  /* 0x0004301601007387 */ /* 0x0003e80000100a00 */
[----:B------:R-:W2:Y:S01]  /*2b920*/  LDL.LU R12, [R1+0x558] ;  /* 0x00055800010c7983 */ /* 0x000ea20000300800 */
[CC--:B------:R-:W-:Y:S02]  /*2b930*/  LEA R18, P6, R10.reuse, R4.reuse, 0x2 ;  /* 0x000000040a127211 */ /* 0x0c0fe400078c10ff */
[-C--:B------:R-:W-:Y:S01]  /*2b940*/  LEA.HI.X.SX32 R21, R21, R245.reuse, 0x2, P5 ;  /* 0x000000f515157211 */ /* 0x080fe200028f16ff */
[----:B-1----:R-:W-:Y:S01]  /*2b950*/  IMAD.MOV.U32 R23, RZ, RZ, R19 ;  /* 0x000000ffff177224 */ /* 0x002fe200078e0013 */
[----:B------:R-:W-:Y:S02]  /*2b960*/  LEA.HI.X.SX32 R19, R10, R245, 0x2, P6 ;  /* 0x000000f50a137211 */ /* 0x000fe400030f16ff */
[-C--:B------:R-:W-:Y:S01]  /*2b970*/  LEA R22, P4, R244, R4.reuse, 0x2 ;  /* 0x00000004f4167211 */ /* 0x080fe200078810ff */
[----:B------:R-:W2:Y:S04]  /*2b980*/  LDL.LU R10, [R1+0x564] ;  /* 0x00056400010a7983 */ /* 0x000ea80000300800 */
[----:B------:R1:W-:Y:S04]  /*2b990*/  STL.64 [R1+0x428], R18 ;  /* 0x0004281201007387 */ /* 0x0003e80000100a00 */
[----:B------:R1:W-:Y:S02]  /*2b9a0*/  STL.64 [R1+0x420], R20 ;  /* 0x0004201401007387 */ /* 0x0003e40000100a00 */
[----:B-1----:R-:W-:-:S02]  /*2b9b0*/  LEA R18, P6, R23, R4, 0x2 ;  /* 0x0000000417127211 */ /* 0x002fc400078c10ff */
[----:B------:R-:W-:Y:S02]  /*2b9c0*/  MOV R19, R23 ;  /* 0x0000001700137202 */ /* 0x000fe40000000f00 */
[-C--:B------:R-:W-:Y:S01]  /*2b9d0*/  LEA.HI.X.SX32 R23, R244, R245.reuse, 0x2, P4 ;  /* 0x000000f5f4177211 */ /* 0x080fe200020f16ff */
[----:B------:R-:W-:Y:S02]  /*2b9e0*/  IMAD.MOV.U32 R244, RZ, RZ, R15 ;  /* 0x000000fffff47224 */ /* 0x000fe400078e000f */
[----:B------:R-:W2:Y:S01]  /*2b9f0*/  LDL.LU R15, [R1+0x568] ;  /* 0x00056800010f7983 */ /* 0x000ea20000300800 */
[----:B------:R-:W-:Y:S01]  /*2ba00*/  IMAD.MOV.U32 R21, RZ, RZ, R7 ;  /* 0x000000ffff157224 */ /* 0x000fe200078e0007 */
[----:B------:R-:W-:Y:S02]  /*2ba10*/  LEA.HI.X.SX32 R19, R19, R245, 0x2, P6 ;  /* 0x000000f513137211 */ /* 0x000fe400030f16ff */
[----:B------:R1:W-:Y:S04]  /*2ba20*/  STL.64 [R1+0x418], R22 ;  /* 0x0004181601007387 */ /* 0x0003e80000100a00 */
[----:B------:R-:W2:Y:S01]  /*2ba30*/  LDL.LU R7, [R1+0x570] ;  /* 0x0005700001077983 */ /* 0x000ea20000300800 */
[----:B------:R-:W-:-:S02]  /*2ba40*/  LEA R20, P5, R25, R4, 0x2 ;  /* 0x0000000419147211 */ /* 0x000fc400078a10ff */
[----:B-1----:R-:W-:Y:S02]  /*2ba50*/  LEA R22, P4, R21, R4, 0x2 ;  /* 0x0000000415167211 */ /* 0x002fe400078810ff */
[----:B------:R-:W-:Y:S02]  /*2ba60*/  MOV R23, R21 ;  /* 0x0000001500177202 */ /* 0x000fe40000000f00 */
[-C--:B------:R-:W-:Y:S01]  /*2ba70*/  LEA.HI.X.SX32 R21, R25, R245.reuse, 0x2, P5 ;  /* 0x000000f519157211 */ /* 0x080fe200028f16ff */
[----:B------:R1:W-:Y:S01]  /*2ba80*/  STL.64 [R1+0x448], R18 ;  /* 0x0004481201007387 */ /* 0x0003e20000100a00 */
[----:B------:R-:W-:-:S03]  /*2ba90*/  LEA.HI.X.SX32 R23, R23, R245, 0x2, P4 ;  /* 0x000000f517177211 */ /* 0x000fc600020f16ff */
[----:B------:R1:W-:Y:S02]  /*2baa0*/  STL.64 [R1+0x450], R20 ;  /* 0x0004501401007387 */ /* 0x0003e40000100a00 */
[----:B-1----:R-:W-:Y:S01]  /*2bab0*/  IMAD.MOV.U32 R19, RZ, RZ, R24 ;  /* 0x000000ffff137224 */ /* 0x002fe200078e0018 */
[-C--:B------:R-:W-:Y:S01]  /*2bac0*/  LEA R18, P6, R24, R4.reuse, 0x2 ;  /* 0x0000000418127211 */ /* 0x080fe200078c10ff */
[----:B------:R-:W2:Y:S03]  /*2bad0*/  LDL.LU R20, [R1+0x574] ;  /* 0x0005740001147983 */ /* 0x000ea60000300800 */
[----:B------:R-:W-:Y:S01]  /*2bae0*/  LEA.HI.X.SX32 R19, R19, R245, 0x2, P6 ;  /* 0x000000f513137211 */ /* 0x000fe200030f16ff */
[----:B------:R-:W2:Y:S04]  /*2baf0*/  LDL.LU R21, [R1+0x578] ;  /* 0x0005780001157983 */ /* 0x000ea80000300800 */
[----:B------:R-:W-:Y:S04]  /*2bb00*/  STL.64 [R1+0x480], R22 ;  /* 0x0004801601007387 */ /* 0x000fe80000100a00 */
[----:B------:R4:W-:Y:S01]  /*2bb10*/  STL.64 [R1+0x478], R18 ;  /* 0x0004781201007387 */ /* 0x0009e20000100a00 */
[----:B---3--:R-:W-:-:S04]  /*2bb20*/  LEA R24, P5, R252, R4, 0x2 ;  /* 0x00000004fc187211 */ /* 0x008fc800078a10ff */
[-C--:B------:R-:W-:Y:S02]  /*2bb30*/  LEA.HI.X.SX32 R25, R252, R245.reuse, 0x2, P5 ;  /* 0x000000f5fc197211 */ /* 0x080fe400028f16ff */
[CC--:B----4-:R-:W-:Y:S01]  /*2bb40*/  LEA R18, P6, R14.reuse, R4.reuse, 0x2 ;  /* 0x000000040e127211 */ /* 0x0d0fe200078c10ff */
[----:B------:R-:W3:Y:S04]  /*2bb50*/  LDL.LU R252, [R1+0x2db8] ;  /* 0x002db80001fc7983 */ /* 0x000ee80000300800 */
[----:B------:R1:W-:Y:S01]  /*2bb60*/  STL.64 [R1+0x470], R24 ;  /* 0x0004701801007387 */ /* 0x0003e20000100a00 */
[----:B------:R-:W-:Y:S02]  /*2bb70*/  LEA.HI.X.SX32 R19, R14, R245, 0x2, P6 ;  /* 0x000000f50e137211 */ /* 0x000fe400030f16ff */
[-C--:B-1----:R-:W-:Y:S01]  /*2bb80*/  LEA R24, P5, R16, R4.reuse, 0x2 ;  /* 0x0000000410187211 */ /* 0x082fe200078a10ff */
[----:B------:R-:W-:Y:S01]  /*2bb90*/  IMAD.MOV.U32 R25, RZ, RZ, R16 ;  /* 0x000000ffff197224 */ /* 0x000fe200078e0010 */
[----:B--2---:R-:W-:-:S04]  /*2bba0*/  LEA R22, P4, R12, R4, 0x2 ;  /* 0x000000040c167211 */ /* 0x004fc800078810ff */
[----:B------:R-:W-:-:S05]  /*2bbb0*/  LEA.HI.X.SX32 R23, R12, R245, 0x2, P4 ;  /* 0x000000f50c177211 */ /* 0x000fca00020f16ff */
[----:B------:R1:W-:Y:S04]  /*2bbc0*/  STL.64 [R1+0x468], R22 ;  /* 0x0004681601007387 */ /* 0x0003e80000100a00 */
[----:B------:R-:W2:Y:S04]  /*2bbd0*/  LDL.LU R16, [R1+0x580] ;  /* 0x0005800001107983 */ /* 0x000ea80000300800 */
[----:B------:R-:W4:Y:S01]  /*2bbe0*/  LDL.LU R14, [R1+0x584] ;  /* 0x00058400010e7983 */ /* 0x000f220000300800 */
[----:B------:R-:W-:Y:S02]  /*2bbf0*/  LEA.HI.X.SX32 R25, R25, R245, 0x2, P5 ;  /* 0x000000f519197211 */ /* 0x000fe400028f16ff */
[----:B-1----:R-:W-:Y:S01]  /*2bc00*/  MOV R23, R244 ;  /* 0x000000f400177202 */ /* 0x002fe20000000f00 */
[----:B------:R-:W-:Y:S01]  /*2bc10*/  IMAD.MOV.U32 R244, RZ, RZ, R0 ;  /* 0x000000fffff47224 */ /* 0x000fe200078e0000 */
[-C--:B------:R-:W-:Y:S01]  /*2bc20*/  LEA R22, P4, R10, R4.reuse, 0x2 ;  /* 0x000000040a167211 */ /* 0x080fe200078810ff */
[----:B------:R-:W3:Y:S04]  /*2bc30*/  LDL.LU R0, [R1+0x588] ;  /* 0x0005880001007983 */ /* 0x000ee80000300800 */
[----:B------:R1:W-:Y:S04]  /*2bc40*/  STL.64 [R1+0x460], R18 ;  /* 0x0004601201007387 */ /* 0x0003e80000100a00 */
[----:B------:R-:W3:Y:S04]  /*2bc50*/  LDL.LU R12, [R1+0x58c] ;  /* 0x00058c00010c7983 */ /* 0x000ee80000300800 */
[----:B------:R1:W-:Y:S02]  /*2bc60*/  STL.64 [R1+0x488], R24 ;  /* 0x0004881801007387 */ /* 0x0003e40000100a00 */
[----:B-1----:R-:W-:-:S04]  /*2bc70*/  LEA R18, P6, R15, R4, 0x2 ;  /* 0x000000040f127211 */ /* 0x002fc800078c10ff */
[-C--:B------:R-:W-:Y:S02]  /*2bc80*/  LEA.HI.X.SX32 R19, R15, R245.reuse, 0x2, P6 ;  /* 0x000000f50f137211 */ /* 0x080fe400030f16ff */
[----:B------:R-:W-:Y:S01]  /*2bc90*/  LEA R24, P5, R23, R4, 0x2 ;  /* 0x0000000417187211 */ /* 0x000fe200078a10ff */
[----:B------:R-:W-:Y:S01]  /*2bca0*/  IMAD.MOV.U32 R25, RZ, RZ, R23 ;  /* 0x000000ffff197224 */ /* 0x000fe200078e0017 */
[----:B------:R-:W-:Y:S01]  /*2bcb0*/  LEA.HI.X.SX32 R23, R10, R245, 0x2, P4 ;  /* 0x000000f50a177211 */ /* 0x000fe200020f16ff */
[----:B------:R-:W-:-:S04]  /*2bcc0*/  IMAD.MOV.U32 R15, RZ, RZ, R5 ;  /* 0x000000ffff0f7224 */ /* 0x000fc800078e0005 */
[----:B------:R1:W-:Y:S04]  /*2bcd0*/  STL.64 [R1+0x490], R22 ;  /* 0x0004901601007387 */ /* 0x0003e80000100a00 */
[----:B------:R1:W-:Y:S04]  /*2bce0*/  STL.64 [R1+0x4c0], R18 ;  /* 0x0004c01201007387 */ /* 0x0003e80000100a00 */
[----:B------:R-:W3:Y:S04]  /*2bcf0*/  LDL.LU R5, [R1+0x590] ;  /* 0x0005900001057983 */ /* 0x000ee80000300800 */
[----:B------:R-:W3:Y:S01]  /*2bd00*/  LDL.LU R10, [R1+0x594] ;  /* 0x00059400010a7983 */ /* 0x000ee20000300800 */
[----:B-1----:R-:W-:-:S03]  /*2bd10*/  MOV R23, R17 ;  /* 0x0000001100177202 */ /* 0x002fc60000000f00 */
[----:B------:R-:W3:Y:S01]  /*2bd20*/  LDL.LU R17, [R1+0x598] ;  /* 0x0005980001117983 */ /* 0x000ee20000300800 */
[-C--:B------:R-:W-:Y:S01]  /*2bd30*/  LEA R22, P4, R7, R4.reuse, 0x2 ;  /* 0x0000000407167211 */ /* 0x080fe200078810ff */
[----:B------:R-:W-:Y:S01]  /*2bd40*/  IMAD.MOV.U32 R19, RZ, RZ, R23 ;  /* 0x000000ffff137224 */ /* 0x000fe200078e0017 */
[-C--:B------:R-:W-:Y:S02]  /*2bd50*/  LEA.HI.X.SX32 R25, R25, R245.reuse, 0x2, P5 ;  /* 0x000000f519197211 */ /* 0x080fe400028f16ff */
[----:B------:R-:W-:Y:S02]  /*2bd60*/  LEA.HI.X.SX32 R23, R7, R245, 0x2, P4 ;  /* 0x000000f507177211 */ /* 0x000fe400020f16ff */
[-C--:B------:R-:W-:Y:S01]  /*2bd70*/  LEA R18, P6, R20, R4.reuse, 0x2 ;  /* 0x0000000414127211 */ /* 0x080fe200078c10ff */
[----:B------:R1:W-:Y:S04]  /*2bd80*/  STL.64 [R1+0x4b8], R24 ;  /* 0x0004b81801007387 */ /* 0x0003e80000100a00 */
[----:B------:R1:W-:Y:S04]  /*2bd90*/  STL.64 [R1+0x4b0], R22 ;  /* 0x0004b01601007387 */ /* 0x0003e80000100a00 */
[----:B------:R-:W3:Y:S01]  /*2bda0*/  LDL.LU R7, [R1+0x59c] ;  /* 0x00059c0001077983 */ /* 0x000ee20000300800 */
[----:B-1----:R-:W-:-:S02]  /*2bdb0*/  LEA R24, P5, R21, R4, 0x2 ;  /* 0x0000000415187211 */ /* 0x002fc400078a10ff */
[----:B------:R-:W-:Y:S02]  /*2bdc0*/  LEA R22, P4, R19, R4, 0x2 ;  /* 0x0000000413167211 */ /* 0x000fe400078810ff */
[----:B------:R-:W-:Y:S02]  /*2bdd0*/  MOV R23, R19 ;  /* 0x0000001300177202 */ /* 0x000fe40000000f00 */
[-C--:B------:R-:W-:Y:S01]  /*2bde0*/  LEA.HI.X.SX32 R19, R20, R245.reuse, 0x2, P6 ;  /* 0x000000f514137211 */ /* 0x080fe200030f16ff */
[----:B------:R-:W-:Y:S01]  /*2bdf0*/  IMAD.MOV.U32 R20, RZ, RZ, R244 ;  /* 0x000000ffff147224 */ /* 0x000fe200078e00f4 */
[-C--:B------:R-:W-:Y:S01]  /*2be00*/  LEA.HI.X.SX32 R25, R21, R245.reuse, 0x2, P5 ;  /* 0x000000f515197211 */ /* 0x080fe200028f16ff */
[----:B------:R-:W3:Y:S04]  /*2be10*/  LDL.LU R244, [R1+0x5a4] ;  /* 0x0005a40001f47983 */ /* 0x000ee80000300800 */
[----:B------:R2:W-:Y:S04]  /*2be20*/  STL.64 [R1+0x4a8], R18 ;  /* 0x0004a81201007387 */ /* 0x0005e80000100a00 */
[----:B------:R-:W3:Y:S01]  /*2be30*/  LDL.LU R21, [R1+0x5a8] ;  /* 0x0005a80001157983 */ /* 0x000ee20000300800 */
[----:B------:R-:W-:-:S03]  /*2be40*/  LEA.HI.X.SX32 R23, R23, R245, 0x2, P4 ;  /* 0x000000f517177211 */ /* 0x000fc600020f16ff */
[----:B------:R4:W-:Y:S04]  /*2be50*/  STL.64 [R1+0x4a0], R24 ;  /* 0x0004a01801007387 */ /* 0x0009e80000100a00 */
[----:B------:R3:W-:Y:S01]  /*2be60*/  STL.64 [R1+0x4c8], R22 ;  /* 0x0004c81601007387 */ /* 0x0007e20000100a00 */
[-C--:B--2---:R-:W-:Y:S02]  /*2be70*/  LEA R18, P6, R16, R4.reuse, 0x2 ;  /* 0x0000000410127211 */ /* 0x084fe400078c10ff */
[----:B----4-:R-:W-:Y:S02]  /*2be80*/  LEA R24, P5, R14, R4, 0x2 ;  /* 0x000000040e187211 */ /* 0x010fe400078a10ff */
[-C--:B------:R-:W-:Y:S02]  /*2be90*/  LEA.HI.X.SX32 R19, R16, R245.reuse, 0x2, P6 ;  /* 0x000000f510137211 */ /* 0x080fe400030f16ff */
[----:B------:R-:W-:Y:S01]  /*2bea0*/  LEA.HI.X.SX32 R25, R14, R245, 0x2, P5 ;  /* 0x000000f50e197211 */ /* 0x000fe200028f16ff */
[----:B------:R-:W-:Y:S01]  /*2beb0*/  IMAD.MOV.U32 R16, RZ, RZ, R15 ;  /* 0x000000ffff107224 */ /* 0x000fe200078e000f */
[----:B------:R-:W-:Y:S01]  /*2bec0*/  MOV R15, R242 ;  /* 0x000000f2000f7202 */ /* 0x000fe20000000f00 */
[----:B------:R1:W-:Y:S04]  /*2bed0*/  STL.64 [R1+0x4d0], R18 ;  /* 0x0004d01201007387 */ /* 0x0003e80000100a00 */
[----:B------:R2:W-:Y:S04]  /*2bee0*/  STL.64 [R1+0x500], R24 ;  /* 0x0005001801007387 */ /* 0x0005e80000100a00 */
[----:B------:R-:W4:Y:S04]  /*2bef0*/  LDL.LU R242, [R1+0x5b4] ;  /* 0x0005b40001f27983 */ /* 0x000f280000300800 */
[----:B------:R-:W4:Y:S01]  /*2bf00*/  LDL.LU R14, [R1+0x5b0] ;  /* 0x0005b000010e7983 */ /* 0x000f220000300800 */
[----:B---3--:R-:W-:-:S02]  /*2bf10*/  LEA R22, P4, R0, R4, 0x2 ;  /* 0x0000000400167211 */ /* 0x008fc400078810ff */
[-C--:B-1----:R-:W-:Y:S02]  /*2bf20*/  LEA R18, P6, R12, R4.reuse, 0x2 ;  /* 0x000000040c127211 */ /* 0x082fe400078c10ff */
[-C--:B------:R-:W-:Y:S02]  /*2bf30*/  LEA.HI.X.SX32 R23, R0, R245.reuse, 0x2, P4 ;  /* 0x000000f500177211 */ /* 0x080fe400020f16ff */
[----:B------:R-:W-:Y:S01]  /*2bf40*/  LEA.HI.X.SX32 R19, R12, R245, 0x2, P6 ;  /* 0x000000f50c137211 */ /* 0x000fe200030f16ff */
[----:B------:R-:W3:Y:S04]  /*2bf50*/  LDL.LU R0, [R1+0x5b8] ;  /* 0x0005b80001007983 */ /* 0x000ee80000300800 */
[----:B------:R1:W-:Y:S04]  /*2bf60*/  STL.64 [R1+0x4f8], R22 ;  /* 0x0004f81601007387 */ /* 0x0003e80000100a00 */
[----:B------:R1:W-:Y:S01]  /*2bf70*/  STL.64 [R1+0x4f0], R18 ;  /* 0x0004f01201007387 */ /* 0x0003e20000100a00 */
[----:B--2---:R-:W-:-:S02]  /*2bf80*/  LEA R24, P5, R5, R4, 0x2 ;  /* 0x0000000405187211 */ /* 0x004fc400078a10ff */
[CC--:B-1----:R-:W-:Y:S02]  /*2bf90*/  LEA R22, P4, R10.reuse, R4.reuse, 0x2 ;  /* 0x000000040a167211 */ /* 0x0c2fe400078810ff */
[-C--:B------:R-:W-:Y:S02]  /*2bfa0*/  LEA.HI.X.SX32 R25, R5, R245.reuse, 0x2, P5 ;  /* 0x000000f505197211 */ /* 0x080fe400028f16ff */
[C---:B------:R-:W-:Y:S02]  /*2bfb0*/  LEA R18, P6, R17.reuse, R4, 0x2 ;  /* 0x0000000411127211 */ /* 0x040fe400078c10ff */
[-C--:B------:R-:W-:Y:S01]  /*2bfc0*/  LEA.HI.X.SX32 R23, R10, R245.reuse, 0x2, P4 ;  /* 0x000000f50a177211 */ /* 0x080fe200020f16ff */
[----:B------:R1:W-:Y:S01]  /*2bfd0*/  STL.64 [R1+0x4e8], R24 ;  /* 0x0004e81801007387 */ /* 0x0003e20000100a00 */
[----:B------:R-:W-:-:S03]  /*2bfe0*/  LEA.HI.X.SX32 R19, R17, R245, 0x2, P6 ;  /* 0x000000f511137211 */ /* 0x000fc600030f16ff */
[----:B-1----:R-:W2:Y:S04]  /*2bff0*/  LDL.LU.64 R24, [R1+0x2db0] ;  /* 0x002db00001187983 */ /* 0x002ea80000300a00 */
[----:B------:R-:W2:Y:S04]  /*2c000*/  LDL.LU R10, [R1+0x5c0] ;  /* 0x0005c000010a7983 */ /* 0x000ea80000300800 */
[----:B------:R1:W-:Y:S02]  /*2c010*/  STL.64 [R1+0x4e0], R22 ;  /* 0x0004e01601007387 */ /* 0x0003e40000100a00 */
[----:B-1----:R-:W-:Y:S01]  /*2c020*/  LEA R22, P4, R20, R4, 0x2 ;  /* 0x0000000414167211 */ /* 0x002fe200078810ff */
[----:B------:R-:W-:-:S02]  /*2c030*/  IMAD.MOV.U32 R23, RZ, RZ, R20 ;  /* 0x000000ffff177224 */ /* 0x000fc400078e0014 */
[----:B------:R-:W2:Y:S04]  /*2c040*/  LDL.LU R20, [R1+0x5c8] ;  /* 0x0005c80001147983 */ /* 0x000ea80000300800 */
[----:B------:R1:W-:Y:S04]  /*2c050*/  STL.64 [R1+0x4d8], R18 ;  /* 0x0004d81201007387 */ /* 0x0003e80000100a00 */
[----:B------:R-:W2:Y:S01]  /*2c060*/  LDL.LU R17, [R1+0x5c4] ;  /* 0x0005c40001117983 */ /* 0x000ea20000300800 */
[----:B------:R-:W-:Y:S01]  /*2c070*/  LEA R12, P5, R7, R4, 0x2 ;  /* 0x00000004070c7211 */ /* 0x000fe200078a10ff */
[----:B------:R-:W-:Y:S01]  /*2c080*/  IMAD.MOV.U32 R5, RZ, RZ, R13 ;  /* 0x000000ffff057224 */ /* 0x000fe200078e000d */
[----:B------:R-:W-:-:S02]  /*2c090*/  LEA.HI.X.SX32 R23, R23, R245, 0x2, P4 ;  /* 0x000000f517177211 */ /* 0x000fc400020f16ff */
[----:B------:R-:W-:Y:S02]  /*2c0a0*/  LEA.HI.X.SX32 R13, R7, R245, 0x2, P5 ;  /* 0x000000f5070d7211 */ /* 0x000fe400028f16ff */
[----:B-1----:R-:W-:-:S03]  /*2c0b0*/  LEA R18, P6, R244, R4, 0x2 ;  /* 0x00000004f4127211 */ /* 0x002fc600078c10ff */
[----:B------:R1:W-:Y:S01]  /*2c0c0*/  STL.64 [R1+0x508], R12 ;  /* 0x0005080c01007387 */ /* 0x0003e20000100a00 */
[----:B------:R-:W-:-:S03]  /*2c0d0*/  LEA.HI.X.SX32 R19, R244, R245, 0x2, P6 ;  /* 0x000000f5f4137211 */ /* 0x000fc600030f16ff */
[----:B------:R-:W2:Y:S04]  /*2c0e0*/  LDL.LU R7, [R1+0x5cc] ;  /* 0x0005cc0001077983 */ /* 0x000ea80000300800 */
[----:B------:R1:W-:Y:S04]  /*2c0f0*/  STL.64 [R1+0x510], R22 ;  /* 0x0005101601007387 */ /* 0x0003e80000100a00 */
[----:B------:R4:W-:Y:S01]  /*2c100*/  STL.64 [R1+0x540], R18 ;  /* 0x0005401201007387 */ /* 0x0009e20000100a00 */
[----:B-1----:R-:W-:-:S03]  /*2c110*/  LEA R12, P5, R21, R4, 0x2 ;  /* 0x00000004150c7211 */ /* 0x002fc600078a10ff */
[----:B------:R-:W2:Y:S01]  /*2c120*/  LDL.LU R244, [R1+0x5d0] ;  /* 0x0005d00001f47983 */ /* 0x000ea20000300800 */
[-C--:B------:R-:W-:Y:S02]  /*2c130*/  LEA.HI.X.SX32 R13, R21, R245.reuse, 0x2, P5 ;  /* 0x000000f5150d7211 */ /* 0x080fe400028f16ff */
[----:B------:R-:W-:Y:S02]  /*2c140*/  LEA R22, P4, R16, R4, 0x2 ;  /* 0x0000000410167211 */ /* 0x000fe400078810ff */
[----:B------:R-:W-:Y:S01]  /*2c150*/  MOV R23, R16 ;  /* 0x0000001000177202 */ /* 0x000fe20000000f00 */
[----:B------:R-:W-:Y:S02]  /*2c160*/  IMAD.MOV.U32 R16, RZ, RZ, R15 ;  /* 0x000000ffff107224 */ /* 0x000fe400078e000f */
[----:B------:R-:W2:Y:S01]  /*2c170*/  LDL.LU R15, [R1+0x5d4] ;  /* 0x0005d400010f7983 */ /* 0x000ea20000300800 */
[----:B------:R-:W-:-:S03]  /*2c180*/  LEA.HI.X.SX32 R23, R23, R245, 0x2, P4 ;  /* 0x000000f517177211 */ /* 0x000fc600020f16ff */
[----:B------:R-:W2:Y:S04]  /*2c190*/  LDL.LU R21, [R1+0x5d8] ;  /* 0x0005d80001157983 */ /* 0x000ea80000300800 */
[----:B------:R1:W-:Y:S04]  /*2c1a0*/  STL.64 [R1+0x538], R12 ;  /* 0x0005380c01007387 */ /* 0x0003e80000100a00 */
[----:B------:R3:W-:Y:S01]  /*2c1b0*/  STL.64 [R1+0x530], R22 ;  /* 0x0005301601007387 */ /* 0x0007e20000100a00 */
[-C--:B----4-:R-:W-:Y:S02]  /*2c1c0*/  LEA R18, P6, R14, R4.reuse, 0x2 ;  /* 0x000000040e127211 */ /* 0x090fe400078c10ff */
[----:B-1----:R-:W-:-:S02]  /*2c1d0*/  LEA R12, P5, R242, R4, 0x2 ;  /* 0x00000004f20c7211 */ /* 0x002fc400078a10ff */
[-C--:B------:R-:W-:Y:S02]  /*2c1e0*/  LEA.HI.X.SX32 R19, R14, R245.reuse, 0x2, P6 ;  /* 0x000000f50e137211 */ /* 0x080fe400030f16ff */
[----:B------:R-:W-:-:S03]  /*2c1f0*/  LEA.HI.X.SX32 R13, R242, R245, 0x2, P5 ;  /* 0x000000f5f20d7211 */ /* 0x000fc600028f16ff */
[----:B------:R1:W-:Y:S04]  /*2c200*/  STL.64 [R1+0x528], R18 ;  /* 0x0005281201007387 */ /* 0x0003e80000100a00 */
[----:B------:R-:W4:Y:S01]  /*2c210*/  LDL.LU R242, [R1+0x5dc] ;  /* 0x0005dc0001f27983 */ /* 0x000f220000300800 */
[----:B---3--:R-:W-:-:S03]  /*2c220*/  LEA R22, P4, R0, R4, 0x2 ;  /* 0x0000000400167211 */ /* 0x008fc600078810ff */
[----:B------:R-:W3:Y:S01]  /*2c230*/  LDL.LU R14, [R1+0x5e0] ;  /* 0x0005e000010e7983 */ /* 0x000ee20000300800 */
[----:B-1----:R-:W-:Y:S01]  /*2c240*/  LEA R18, P6, R5, R4, 0x2 ;  /* 0x0000000405127211 */ /* 0x002fe200078c10ff */
[----:B------:R-:W-:Y:S02]  /*2c250*/  IMAD.MOV.U32 R19, RZ, RZ, R5 ;  /* 0x000000ffff137224 */ /* 0x000fe400078e0005 */
[----:B------:R-:W3:Y:S01]  /*2c260*/  LDL.LU R5, [R1+0x5e4] ;  /* 0x0005e40001057983 */ /* 0x000ee20000300800 */
[----:B------:R-:W-:-:S03]  /*2c270*/  LEA.HI.X.SX32 R23, R0, R245, 0x2, P4 ;  /* 0x000000f500177211 */ /* 0x000fc600020f16ff */
[----:B------:R2:W-:Y:S04]  /*2c280*/  STL.64 [R1+0x520], R12 ;  /* 0x0005200c01007387 */ /* 0x0005e80000100a00 */
[----:B------:R-:W3:Y:S01]  /*2c290*/  LDL.LU R0, [R1+0x5e8] ;  /* 0x0005e80001007983 */ /* 0x000ee20000300800 */
[----:B------:R-:W-:-:S03]  /*2c2a0*/  LEA.HI.X.SX32 R19, R19, R245, 0x2, P6 ;  /* 0x000000f513137211 */ /* 0x000fc600030f16ff */
[----:B------:R1:W-:Y:S04]  /*2c2b0*/  STL.64 [R1+0x518], R22 ;  /* 0x0005181601007387 */ /* 0x0003e80000100a00 */
[----:B------:R1:W-:Y:S01]  /*2c2c0*/  STL.64 [R1+0x548], R18 ;  /* 0x0005481201007387 */ /* 0x0003e20000100a00 */
[----:B--2---:R-:W-:-:S04]  /*2c2d0*/  LEA R12, P5, R10, R4, 0x2 ;  /* 0x000000040a0c7211 */ /* 0x004fc800078a10ff */
[----:B------:R-:W-:-:S05]  /*2c2e0*/  LEA.HI.X.SX32 R13, R10, R245, 0x2, P5 ;  /* 0x000000f50a0d7211 */ /* 0x000fca00028f16ff */
[----:B------:R2:W-:Y:S01]  /*2c2f0*/  STL.64 [R1+0x550], R12 ;  /* 0x0005500c01007387 */ /* 0x0005e20000100a00 */
[----:B-1----:R-:W-:-:S04]  /*2c300*/  LEA R22, P4, R17, R4, 0x2 ;  /* 0x0000000411167211 */ /* 0x002fc800078810ff */
[----:B------:R-:W-:-:S05]  /*2c310*/  LEA.HI.X.SX32 R23, R17, R245, 0x2, P4 ;  /* 0x000000f511177211 */ /* 0x000fca00020f16ff */
[----:B------:R1:W-:Y:S04]  /*2c320*/  STL.64 [R1+0x580], R22 ;  /* 0x0005801601007387 */ /* 0x0003e80000100a00 */
[----:B------:R-:W3:Y:S01]  /*2c330*/  LDL.LU R10, [R1+0x5f0] ;  /* 0x0005f000010a7983 */ /* 0x000ee20000300800 */
[CC--:B------:R-:W-:Y:S02]  /*2c340*/  LEA R18, P6, R20.reuse, R4.reuse, 0x2 ;  /* 0x0000000414127211 */ /* 0x0c0fe400078c10ff */
[C---:B--2---:R-:W-:Y:S02]  /*2c350*/  LEA R12, P5, R7.reuse, R4, 0x2 ;  /* 0x00000004070c7211 */ /* 0x044fe400078a10ff */
[-C--:B------:R-:W-:Y:S02]  /*2c360*/  LEA.HI.X.SX32 R19, R20, R245.reuse, 0x2, P6 ;  /* 0x000000f514137211 */ /* 0x080fe400030f16ff */
[----:B-1----:R-:W-:Y:S01]  /*2c370*/  MOV R23, R16 ;  /* 0x0000001000177202 */ /* 0x002fe20000000f00 */
[----:B------:R-:W2:Y:S01]  /*2c380*/  LDL.LU R22, [R1+0x5f4] ;  /* 0x0005f40001167983 */ /* 0x000ea20000300800 */
[----:B------:R-:W-:-:S02]  /*2c390*/  LEA.HI.X.SX32 R13, R7, R245, 0x2, P5 ;  /* 0x000000f5070d7211 */ /* 0x000fc400028f16ff */
[CC--:B------:R-:W-:Y:S01]  /*2c3a0*/  LEA R16, P4, R244.reuse, R4.reuse, 0x2 ;  /* 0x00000004f4107211 */ /* 0x0c0fe200078810ff */
[----:B------:R-:W2:Y:S03]  /*2c3b0*/  LDL.LU R20, [R1+0x5f8] ;  /* 0x0005f80001147983 */ /* 0x000ea60000300800 */
[----:B------:R-:W-:Y:S01]  /*2c3c0*/  LEA.HI.X.SX32 R17, R244, R245, 0x2, P4 ;  /* 0x000000f5f4117211 */ /* 0x000fe200020f16ff */
[----:B------:R1:W-:Y:S04]  /*2c3d0*/  STL.64 [R1+0x578], R18 ;  /* 0x0005781201007387 */ /* 0x0003e80000100a00 */
[----:B------:R1:W-:Y:S04]  /*2c3e0*/  STL.64 [R1+0x570], R12 ;  /* 0x0005700c01007387 */ /* 0x0003e80000100a00 */
[----:B------:R4:W-:Y:S01]  /*2c3f0*/  STL.64 [R1+0x568], R16 ;  /* 0x0005681001007387 */ /* 0x0009e20000100a00 */
[----:B-1----:R-:W-:-:S03]  /*2c400*/  LEA R18, P6, R15, R4, 0x2 ;  /* 0x000000040f127211 */ /* 0x002fc600078c10ff */
[----:B------:R-:W2:Y:S01]  /*2c410*/  LDL.LU R244, [R1+0x5fc] ;  /* 0x0005fc0001f47983 */ /* 0x000ea20000300800 */
[----:B------:R-:W-:-:S03]  /*2c420*/  LEA R12, P5, R21, R4, 0x2 ;  /* 0x00000004150c7211 */ /* 0x000fc600078a10ff */
[----:B------:R-:W2:Y:S01]  /*2c430*/  LDL.LU R7, [R1+0x604] ;  /* 0x0006040001077983 */ /* 0x000ea20000300800 */
[-C--:B------:R-:W-:Y:S02]  /*2c440*/  LEA.HI.X.SX32 R19, R15, R245.reuse, 0x2, P6 ;  /* 0x000000f50f137211 */ /* 0x080fe400030f16ff */
[----:B------:R-:W-:Y:S01]  /*2c450*/  LEA.HI.X.SX32 R13, R21, R245, 0x2, P5 ;  /* 0x000000f5150d7211 */ /* 0x000fe200028f16ff */
[----:B------:R-:W2:Y:S04]  /*2c460*/  LDL.LU R15, [R1+0x608] ;  /* 0x00060800010f7983 */ /* 0x000ea80000300800 */
[----:B------:R3:W-:Y:S04]  /*2c470*/  STL.64 [R1+0x560], R18 ;  /* 0x0005601201007387 */ /* 0x0007e80000100a00 */
[----:B------:R1:W-:Y:S01]  /*2c480*/  STL.64 [R1+0x558], R12 ;  /* 0x0005580c01007387 */ /* 0x0003e20000100a00 */
[----:B----4-:R-:W-:-:S04]  /*2c490*/  LEA R16, P4, R242, R4, 0x2 ;  /* 0x00000004f2107211 */ /* 0x010fc800078810ff */
[-C--:B------:R-:W-:Y:S02]  /*2c4a0*/  LEA.HI.X.SX32 R17, R242, R245.reuse, 0x2, P4 ;  /* 0x000000f5f2117211 */ /* 0x080fe400020f16ff */
[----:B------:R-:W4:Y:S01]  /*2c4b0*/  LDL.LU R242, [R1+0x60c] ;  /* 0x00060c0001f27983 */ /* 0x000f220000300800 */
[CC--:B---3--:R-:W-:Y:S02]  /*2c4c0*/  LEA R18, P6, R14.reuse, R4.reuse, 0x2 ;  /* 0x000000040e127211 */ /* 0x0c8fe400078c10ff */
[C---:B-1----:R-:W-:Y:S02]  /*2c4d0*/  LEA R12, P5, R5.reuse, R4, 0x2 ;  /* 0x00000004050c7211 */ /* 0x042fe400078a10ff */
[-C--:B------:R-:W-:Y:S01]  /*2c4e0*/  LEA.HI.X.SX32 R19, R14, R245.reuse, 0x2, P6 ;  /* 0x000000f50e137211 */ /* 0x080fe200030f16ff */
[----:B------:R1:W-:Y:S01]  /*2c4f0*/  STL.64 [R1+0x588], R16 ;  /* 0x0005881001007387 */ /* 0x0003e20000100a00 */
[----:B------:R-:W-:-:S03]  /*2c500*/  LEA.HI.X.SX32 R13, R5, R245, 0x2, P5 ;  /* 0x000000f5050d7211 */ /* 0x000fc600028f16ff */
[----:B------:R-:W3:Y:S04]  /*2c510*/  LDL.LU R21, [R1+0x610] ;  /* 0x0006100001157983 */ /* 0x000ee80000300800 */
[----:B------:R-:W3:Y:S04]  /*2c520*/  LDL.LU R14, [R1+0x614] ;  /* 0x00061400010e7983 */ /* 0x000ee80000300800 */
[----:B------:R1:W-:Y:S04]  /*2c530*/  STL.64 [R1+0x590], R18 ;  /* 0x0005901201007387 */ /* 0x0003e80000100a00 */
[----:B------:R1:W-:Y:S04]  /*2c540*/  STL.64 [R1+0x598], R12 ;  /* 0x0005980c01007387 */ /* 0x0003e80000100a00 */
[----:B------:R-:W3:Y:S01]  /*2c550*/  LDL.LU R5, [R1+0x620] ;  /* 0x0006200001057983 */ /* 0x000ee20000300800 */
[----:B-1----:R-:W-:Y:S01]  /*2c560*/  LEA R16, P4, R0, R4, 0x2 ;  /* 0x0000000400107211 */ /* 0x002fe200078810ff */
[----:B------:R-:W-:-:S03]  /*2c570*/  IMAD.MOV.U32 R19, RZ, RZ, R23 ;  /* 0x000000ffff137224 */ /* 0x000fc600078e0017 */
[-C--:B------:R-:W-:Y:S02]  /*2c580*/  LEA.HI.X.SX32 R17, R0, R245.reuse, 0x2, P4 ;  /* 0x000000f500117211 */ /* 0x080fe400020f16ff */
[-C--:B------:R-:W-:Y:S01]  /*2c590*/  LEA R18, P6, R23, R4.reuse, 0x2 ;  /* 0x0000000417127211 */ /* 0x080fe200078c10ff */
[----:B------:R-:W3:Y:S03]  /*2c5a0*/  LDL.LU R0, [R1+0x624] ;  /* 0x0006240001007983 */ /* 0x000ee60000300800 */
[----:B------:R-:W-:Y:S01]  /*2c5b0*/  LEA.HI.X.SX32 R19, R19, R245, 0x2, P6 ;  /* 0x000000f513137211 */ /* 0x000fe200030f16ff */
[----:B------:R-:W3:Y:S04]  /*2c5c0*/  LDL.LU R23, [R1+0x630] ;  /* 0x0006300001177983 */ /* 0x000ee80000300800 */
[----:B------:R2:W-:Y:S04]  /*2c5d0*/  STL.64 [R1+0x5c0], R16 ;  /* 0x0005c01001007387 */ /* 0x0005e80000100a00 */
[----:B------:R1:W-:Y:S01]  /*2c5e0*/  STL.64 [R1+0x5b8], R18 ;  /* 0x0005b81201007387 */ /* 0x0003e20000100a00 */
[----:B------:R-:W-:-:S04]  /*2c5f0*/  LEA R12, P5, R10, R4, 0x2 ;  /* 0x000000040a0c7211 */ /* 0x000fc800078a10ff */
[----:B------:R-:W-:-:S05]  /*2c600*/  LEA.HI.X.SX32 R13, R10, R245, 0x2, P5 ;  /* 0x000000f50a0d7211 */ /* 0x000fca00028f16ff */
[----:B------:R1:W-:Y:S04]  /*2c610*/  STL.64 [R1+0x5b0], R12 ;  /* 0x0005b00c01007387 */ /* 0x0003e80000100a00 */
[----:B------:R-:W3:Y:S01]  /*2c620*/  LDL.LU R10, [R1+0x638] ;  /* 0x00063800010a7983 */ /* 0x000ee20000300800 */
[-C--:B--2---:R-:W-:Y:S02]  /*2c630*/  LEA R16, P4, R22, R4.reuse, 0x2 ;  /* 0x0000000416107211 */ /* 0x084fe400078810ff */
[----:B-1----:R-:W-:Y:S02]  /*2c640*/  LEA R18, P6, R20, R4, 0x2 ;  /* 0x0000000414127211 */ /* 0x002fe400078c10ff */
[-C--:B------:R-:W-:Y:S02]  /*2c650*/  LEA.HI.X.SX32 R17, R22, R245.reuse, 0x2, P4 ;  /* 0x000000f516117211 */ /* 0x080fe400020f16ff */
[----:B------:R-:W-:-:S03]  /*2c660*/  LEA.HI.X.SX32 R19, R20, R245, 0x2, P6 ;  /* 0x000000f514137211 */ /* 0x000fc600030f16ff */
[----:B------:R1:W-:Y:S04]  /*2c670*/  STL.64 [R1+0x5a8], R16 ;  /* 0x0005a81001007387 */ /* 0x0003e80000100a00 */
[----:B------:R-:W2:Y:S01]  /*2c680*/  LDL.LU R20, [R1+0x628] ;  /* 0x0006280001147983 */ /* 0x000ea20000300800 */
[----:B------:R-:W-:-:S03]  /*2c690*/  LEA R12, P5, R244, R4, 0x2 ;  /* 0x00000004f40c7211 */ /* 0x000fc600078a10ff */
[----:B------:R1:W-:Y:S02]  /*2c6a0*/  STL.64 [R1+0x5a0], R18 ;  /* 0x0005a01201007387 */ /* 0x0003e40000100a00 */
[CC--:B-1----:R-:W-:Y:S02]  /*2c6b0*/  LEA R16, P4, R7.reuse, R4.reuse, 0x2 ;  /* 0x0000000407107211 */ /* 0x0c2fe400078810ff */
[-C--:B------:R-:W-:Y:S02]  /*2c6c0*/  LEA.HI.X.SX32 R13, R244, R245.reuse, 0x2, P5 ;  /* 0x000000f5f40d7211 */ /* 0x080fe400028f16ff */
[----:B------:R-:W-:Y:S01]  /*2c6d0*/  LEA.HI.X.SX32 R17, R7, R245, 0x2, P4 ;  /* 0x000000f507117211 */ /* 0x000fe200020f16ff */
[----:B------:R-:W2:Y:S01]  /*2c6e0*/  LDL.LU R244, [R1+0x62c] ;  /* 0x00062c0001f47983 */ /* 0x000ea20000300800 */
[----:B------:R-:W-:-:S03]  /*2c6f0*/  LEA R18, P6, R15, R4, 0x2 ;  /* 0x000000040f127211 */ /* 0x000fc600078c10ff */
[----:B------:R4:W-:Y:S01]  /*2c700*/  STL.64 [R1+0x5c8], R12 ;  /* 0x0005c80c01007387 */ /* 0x0009e20000100a00 */
[----:B------:R-:W-:-:S03]  /*2c710*/  LEA.HI.X.SX32 R19, R15, R245, 0x2, P6 ;  /* 0x000000f50f137211 */ /* 0x000fc600030f16ff */
[----:B------:R3:W-:Y:S04]  /*2c720*/  STL.64 [R1+0x5d0], R16 ;  /* 0x0005d01001007387 */ /* 0x0007e80000100a00 */
[----:B------:R-:W2:Y:S04]  /*2c730*/  LDL.LU R7, [R1+0x634] ;  /* 0x0006340001077983 */ /* 0x000ea80000300800 */
[----:B------:R1:W-:Y:S01]  /*2c740*/  STL.64 [R1+0x5d8], R18 ;  /* 0x0005d81201007387 */ /* 0x0003e20000100a00 */
[----:B----4-:R-:W-:-:S04]  /*2c750*/  LEA R12, P5, R242, R4, 0x2 ;  /* 0x00000004f20c7211 */ /* 0x010fc800078a10ff */
[----:B------:R-:W-:Y:S02]  /*2c760*/  LEA.HI.X.SX32 R13, R242, R245, 0x2, P5 ;  /* 0x000000f5f20d7211 */ /* 0x000fe400028f16ff */
[----:B------:R-:W4:Y:S04]  /*2c770*/  LDL.LU R242, [R1+0x654] ;  /* 0x0006540001f27983 */ /* 0x000f280000300800 */
[----:B------:R1:W-:Y:S01]  /*2c780*/  STL.64 [R1+0x600], R12 ;  /* 0x0006000c01007387 */ /* 0x0003e20000100a00 */
[----:B---3--:R-:W-:-:S03]  /*2c790*/  LEA R16, P4, R21, R4, 0x2 ;  /* 0x0000000415107211 */ /* 0x008fc600078810ff */
[----:B------:R-:W3:Y:S01]  /*2c7a0*/  LDL.LU R15, [R1+0x65c] ;  /* 0x00065c00010f7983 */ /* 0x000ee20000300800 */
[CC--:B-1----:R-:W-:Y:S02]  /*2c7b0*/  LEA R18, P6, R14.reuse, R4.reuse, 0x2 ;  /* 0x000000040e127211 */ /* 0x0c2fe400078c10ff */
[-C--:B------:R-:W-:Y:S02]  /*2c7c0*/  LEA.HI.X.SX32 R17, R21, R245.reuse, 0x2, P4 ;  /* 0x000000f515117211 */ /* 0x080fe400020f16ff */
[----:B------:R-:W-:Y:S01]  /*2c7d0*/  LEA.HI.X.SX32 R19, R14, R245, 0x2, P6 ;  /* 0x000000f50e137211 */ /* 0x000fe200030f16ff */
[----:B------:R-:W3:Y:S01]  /*2c7e0*/  LDL.LU R21, [R1+0x664] ;  /* 0x0006640001157983 */ /* 0x000ee20000300800 */
[----:B------:R-:W-:-:S03]  /*2c7f0*/  LEA R12, P5, R5, R4, 0x2 ;  /* 0x00000004050c7211 */ /* 0x000fc600078a10ff */
[----:B------:R1:W-:Y:S01]  /*2c800*/  STL.64 [R1+0x5f8], R16 ;  /* 0x0005f81001007387 */ /* 0x0003e20000100a00 */
[----:B------:R-:W-:-:S03]  /*2c810*/  LEA.HI.X.SX32 R13, R5, R245, 0x2, P5 ;  /* 0x000000f5050d7211 */ /* 0x000fc600028f16ff */
[----:B------:R1:W-:Y:S04]  /*2c820*/  STL.64 [R1+0x5f0], R18 ;  /* 0x0005f01201007387 */ /* 0x0003e80000100a00 */
[----:B------:R-:W-:Y:S01]  /*2c830*/  STL.64 [R1+0x5e8], R12 ;  /* 0x0005e80c01007387 */ /* 0x000fe20000100a00 */
[----:B-1----:R-:W-:-:S03]  /*2c840*/  LEA R16, P4, R0, R4, 0x2 ;  /* 0x0000000400107211 */ /* 0x002fc600078810ff */
[----:B------:R-:W3:Y:S01]  /*2c850*/  LDL.LU R14, [R1+0x668] ;  /* 0x00066800010e7983 */ /* 0x000ee20000300800 */
[----:B------:R-:W-:-:S03]  /*2c860*/  LEA.HI.X.SX32 R17, R0, R245, 0x2, P4 ;  /* 0x000000f500117211 */ /* 0x000fc600020f16ff */
[----:B------:R-:W3:Y:S01]  /*2c870*/  LDL.LU R0, [R1+0x66c] ;  /* 0x00066c0001007983 */ /* 0x000ee20000300800 */
[----:B------:R-:W-:-:S03]  /*2c880*/  LEA R18, P6, R23, R4, 0x2 ;  /* 0x0000000417127211 */ /* 0x000fc600078c10ff */
[----:B------:R-:W3:Y:S01]  /*2c890*/  LDL.LU R5, [R1+0x670] ;  /* 0x0006700001057983 */ /* 0x000ee20000300800 */
[----:B------:R-:W-:-:S03]  /*2c8a0*/  LEA.HI.X.SX32 R19, R23, R245, 0x2, P6 ;  /* 0x000000f517137211 */ /* 0x000fc600030f16ff */
[----:B------:R1:W-:Y:S04]  /*2c8b0*/  STL.64 [R1+0x5e0], R16 ;  /* 0x0005e01001007387 */ /* 0x0003e80000100a00 */
[----:B------:R-:W-:Y:S01]  /*2c8c0*/  STL.64 [R1+0x608], R18 ;  /* 0x0006081201007387 */ /* 0x000fe20000100a00 */
[-C--:B-1----:R-:W-:Y:S02]  /*2c8d0*/  LEA R16, P4, R252, R4.reuse, 0x2 ;  /* 0x00000004fc107211 */ /* 0x082fe400078810ff */
[----:B------:R-:W-:-:S04]  /*2c8e0*/  LEA R12, P5, R10, R4, 0x2 ;  /* 0x000000040a0c7211 */ /* 0x000fc800078a10ff */
[----:B------:R-:W-:-:S05]  /*2c8f0*/  LEA.HI.X.SX32 R13, R10, R245, 0x2, P5 ;  /* 0x000000f50a0d7211 */ /* 0x000fca00028f16ff */
[----:B------:R1:W-:Y:S01]  /*2c900*/  STL.64 [R1+0x610], R12 ;  /* 0x0006100c01007387 */ /* 0x0003e20000100a00 */
[-C--:B------:R-:W-:Y:S02]  /*2c910*/  LEA.HI.X.SX32 R17, R252, R245.reuse, 0x2, P4 ;  /* 0x000000f5fc117211 */ /* 0x080fe400020f16ff */
[CC--:B--2---:R-:W-:Y:S01]  /*2c920*/  LEA R22, P6, R20.reuse, R4.reuse, 0x2 ;  /* 0x0000000414167211 */ /* 0x0c4fe200078c10ff */
[----:B-1----:R-:W2:Y:S03]  /*2c930*/  LDL.LU R13, [R1+0x674] ;  /* 0x00067400010d7983 */ /* 0x002ea60000300800 */
[----:B------:R-:W-:Y:S01]  /*2c940*/  LEA.HI.X.SX32 R23, R20, R245, 0x2, P6 ;  /* 0x000000f514177211 */ /* 0x000fe200030f16ff */
[----:B------:R-:W2:Y:S01]  /*2c950*/  LDL.LU R12, [R1+0x67c] ;  /* 0x00067c00010c7983 */ /* 0x000ea20000300800 */
[----:B------:R-:W-:-:S03]  /*2c960*/  LEA R18, P5, R244, R4, 0x2 ;  /* 0x00000004f4127211 */ /* 0x000fc600078a10ff */
[----:B------:R-:W2:Y:S04]  /*2c970*/  LDL.LU R10, [R1+0x694] ;  /* 0x00069400010a7983 */ /* 0x000ea80000300800 */
[----:B------:R1:W-:Y:S04]  /*2c980*/  STL.64 [R1+0x620], R16 ;  /* 0x0006201001007387 */ /* 0x0003e80000100a00 */
[----:B------:R-:W2:Y:S01]  /*2c990*/  LDL.LU R20, [R1+0x69c] ;  /* 0x00069c0001147983 */ /* 0x000ea20000300800 */
[----:B------:R-:W-:-:S03]  /*2c9a0*/  LEA.HI.X.SX32 R19, R244, R245, 0x2, P5 ;  /* 0x000000f5f4137211 */ /* 0x000fc600028f16ff */
[----:B------:R4:W-:Y:S01]  /*2c9b0*/  STL.64 [R1+0x648], R22 ;  /* 0x0006481601007387 */ /* 0x0009e20000100a00 */
[----:B-1----:R-:W-:-:S03]  /*2c9c0*/  LEA R16, P4, R7, R4, 0x2 ;  /* 0x0000000407107211 */ /* 0x002fc600078810ff */
[----:B------:R-:W2:Y:S01]  /*2c9d0*/  LDL.LU R244, [R1+0x6a4] ;  /* 0x0006a40001f47983 */ /* 0x000ea20000300800 */
[----:B------:R-:W-:-:S03]  /*2c9e0*/  LEA.HI.X.SX32 R17, R7, R245, 0x2, P4 ;  /* 0x000000f507117211 */ /* 0x000fc600020f16ff */
[----:B------:R3:W-:Y:S04]  /*2c9f0*/  STL.64 [R1+0x640], R18 ;  /* 0x0006401201007387 */ /* 0x0007e80000100a00 */
[----:B------:R1:W-:Y:S01]  /*2ca00*/  STL.64 [R1+0x638], R16 ;  /* 0x0006381001007387 */ /* 0x0003e20000100a00 */
[----:B----4-:R-:W-:-:S04]  /*2ca10*/  LEA R22, P6, R242, R4, 0x2 ;  /* 0x00000004f2167211 */ /* 0x010fc800078c10ff */
[----:B------:R-:W-:-:S05]  /*2ca20*/  LEA.HI.X.SX32 R23, R242, R245, 0x2, P6 ;  /* 0x000000f5f2177211 */ /* 0x000fca00030f16ff */
[----:B------:R4:W-:Y:S04]  /*2ca30*/  STL.64 [R1+0x630], R22 ;  /* 0x0006301601007387 */ /* 0x0009e80000100a00 */
[----:B------:R-:W2:Y:S01]  /*2ca40*/  LDL.LU R242, [R1+0x6a8] ;  /* 0x0006a80001f27983 */ /* 0x000ea20000300800 */
[-C--:B---3--:R-:W-:Y:S02]  /*2ca50*/  LEA R18, P5, R15, R4.reuse, 0x2 ;  /* 0x000000040f127211 */ /* 0x088fe400078a10ff */
[----:B-1----:R-:W-:Y:S01]  /*2ca60*/  LEA R16, P4, R21, R4, 0x2 ;  /* 0x0000000415107211 */ /* 0x002fe200078810ff */
[----:B------:R-:W3:Y:S01]  /*2ca70*/  LDL.LU R7, [R1+0x6ac] ;  /* 0x0006ac0001077983 */ /* 0x000ee20000300800 */
[----:B------:R-:W-:-:S03]  /*2ca80*/  LEA.HI.X.SX32 R19, R15, R245, 0x2, P5 ;  /* 0x000000f50f137211 */ /* 0x000fc600028f16ff */
[----:B------:R-:W3:Y:S01]  /*2ca90*/  LDL.LU R15, [R1+0x6b0] ;  /* 0x0006b000010f7983 */ /* 0x000ee20000300800 */
[----:B------:R-:W-:-:S03]  /*2caa0*/  LEA.HI.X.SX32 R17, R21, R245, 0x2, P4 ;  /* 0x000000f515117211 */ /* 0x000fc600020f16ff */
[----:B------:R1:W-:Y:S01]  /*2cab0*/  STL.64 [R1+0x628], R18 ;  /* 0x0006281201007387 */ /* 0x0003e20000100a00 */
[----:B----4-:R-:W-:-:S04]  /*2cac0*/  LEA R22, P6, R14, R4, 0x2 ;  /* 0x000000040e167211 */ /* 0x010fc800078c10ff */
[-C--:B------:R-:W-:Y:S02]  /*2cad0*/  LEA.HI.X.SX32 R23, R14, R245.reuse, 0x2, P6 ;  /* 0x000000f50e177211 */ /* 0x080fe400030f16ff */
[CC--:B-1----:R-:W-:Y:S01]  /*2cae0*/  LEA R18, P5, R0.reuse, R4.reuse, 0x2 ;  /* 0x0000000400127211 */ /* 0x0c2fe200078a10ff */
[----:B------:R1:W-:Y:S03]  /*2caf0*/  STL.64 [R1+0x650], R16 ;  /* 0x0006501001007387 */ /* 0x0003e60000100a00 */
[----:B------:R-:W-:Y:S01]  /*2cb00*/  LEA.HI.X.SX32 R19, R0, R245, 0x2, P5 ;  /* 0x000000f500137211 */ /* 0x000fe200028f16ff */
[----:B------:R2:W-:Y:S04]  /*2cb10*/  STL.64 [R1+0x658], R22 ;  /* 0x0006581601007387 */ /* 0x0005e80000100a00 */
[----:B------:R-:W4:Y:S01]  /*2cb20*/  LDL.LU R0, [R1+0x6b4] ;  /* 0x0006b40001007983 */ /* 0x000f220000300800 */
[----:B-1----:R-:W-:-:S03]  /*2cb30*/  LEA R16, P4, R5, R4, 0x2 ;  /* 0x0000000405107211 */ /* 0x002fc600078810ff */
[----:B------:R-:W4:Y:S01]  /*2cb40*/  LDL.LU R21, [R1+0x6bc] ;  /* 0x0006bc0001157983 */ /* 0x000f220000300800 */
[----:B------:R-:W-:-:S03]  /*2cb50*/  LEA.HI.X.SX32 R17, R5, R245, 0x2, P4 ;  /* 0x000000f505117211 */ /* 0x000fc600020f16ff */
[----:B------:R-:W4:Y:S04]  /*2cb60*/  LDL.LU R14, [R1+0x6d4] ;  /* 0x0006d400010e7983 */ /* 0x000f280000300800 */
[----:B------:R1:W-:Y:S04]  /*2cb70*/  STL.64 [R1+0x660], R18 ;  /* 0x0006601201007387 */ /* 0x0003e80000100a00 */
[----:B------:R1:W-:Y:S04]  /*2cb80*/  STL.64 [R1+0x688], R16 ;  /* 0x0006881001007387 */ /* 0x0003e80000100a00 */
[----:B------:R-:W4:Y:S01]  /*2cb90*/  LDL.LU R5, [R1+0x6dc] ;  /* 0x0006dc0001057983 */ /* 0x000f220000300800 */
[----:B--2---:R-:W-:-:S04]  /*2cba0*/  LEA R22, P6, R13, R4, 0x2 ;  /* 0x000000040d167211 */ /* 0x004fc800078c10ff */
[----:B------:R-:W-:Y:S02]  /*2cbb0*/  LEA.HI.X.SX32 R23, R13, R245, 0x2, P6 ;  /* 0x000000f50d177211 */ /* 0x000fe400030f16ff */
[----:B-1----:R-:W-:-:S03]  /*2cbc0*/  LEA R18, P5, R12, R4, 0x2 ;  /* 0x000000040c127211 */ /* 0x002fc600078a10ff */
[----:B------:R1:W-:Y:S04]  /*2cbd0*/  STL.64 [R1+0x680], R22 ;  /* 0x0006801601007387 */ /* 0x0003e80000100a00 */
[----:B------:R-:W2:Y:S01]  /*2cbe0*/  LDL.LU R13, [R1+0x6e4] ;  /* 0x0006e400010d7983 */ /* 0x000ea20000300800 */
[-C--:B------:R-:W-:Y:S02]  /*2cbf0*/  LEA R16, P4, R10, R4.reuse, 0x2 ;  /* 0x000000040a107211 */ /* 0x080fe400078810ff */
[-C--:B------:R-:W-:Y:S02]  /*2cc00*/  LEA.HI.X.SX32 R19, R12, R245.reuse, 0x2, P5 ;  /* 0x000000f50c137211 */ /* 0x080fe400028f16ff */
[----:B------:R-:W-:Y:S01]  /*2cc10*/  LEA.HI.X.SX32 R17, R10, R245, 0x2, P4 ;  /* 0x000000f50a117211 */ /* 0x000fe200020f16ff */
[----:B------:R-:W2:Y:S01]  /*2cc20*/  LDL.LU R12, [R1+0x6e8] ;  /* 0x0006e800010c7983 */ /* 0x000ea20000300800 */
[----:B-1----:R-:W-:-:S03]  /*2cc30*/  LEA R22, P6, R20, R4, 0x2 ;  /* 0x0000000414167211 */ /* 0x002fc600078c10ff */
[----:B------:R1:W-:Y:S01]  /*2cc40*/  STL.64 [R1+0x678], R18 ;  /* 0x0006781201007387 */ /* 0x0003e20000100a00 */
[----:B------:R-:W-:-:S03]  /*2cc50*/  LEA.HI.X.SX32 R23, R20, R245, 0x2, P6 ;  /* 0x000000f514177211 */ /* 0x000fc600030f16ff */
[----:B------:R1:W-:Y:S04]  /*2cc60*/  STL.64 [R1+0x670], R16 ;  /* 0x0006701001007387 */ /* 0x0003e80000100a00 */
[----:B------:R-:W2:Y:S01]  /*2cc70*/  LDL.LU R10, [R1+0x6ec] ;  /* 0x0006ec00010a7983 */ /* 0x000ea20000300800 */
[----:B-1----:R-:W-:-:S03]  /*2cc80*/  LEA R18, P5, R244, R4, 0x2 ;  /* 0x00000004f4127211 */ /* 0x002fc600078a10ff */
[----:B------:R3:W-:Y:S01]  /*2cc90*/  STL.64 [R1+0x668], R22 ;  /* 0x0006681601007387 */ /* 0x0007e20000100a00 */
[----:B------:R-:W-:-:S03]  /*2cca0*/  LEA.HI.X.SX32 R19, R244, R245, 0x2, P5 ;  /* 0x000000f5f4137211 */ /* 0x000fc600028f16ff */
[----:B------:R-:W2:Y:S04]  /*2ccb0*/  LDL.LU R244, [R1+0x6f0] ;  /* 0x0006f00001f47983 */ /* 0x000ea80000300800 */
[----:B------:R1:W-:Y:S01]  /*2ccc0*/  STL.64 [R1+0x690], R18 ;  /* 0x0006901201007387 */ /* 0x0003e20000100a00 */
[----:B------:R-:W-:-:S04]  /*2ccd0*/  LEA R16, P4, R242, R4, 0x2 ;  /* 0x00000004f2107211 */ /* 0x000fc800078810ff */
[-C--:B------:R-:W-:Y:S02]  /*2cce0*/  LEA.HI.X.SX32 R17, R242, R245.reuse, 0x2, P4 ;  /* 0x000000f5f2117211 */ /* 0x080fe400020f16ff */
[----:B------:R-:W2:Y:S01]  /*2ccf0*/  LDL.LU R242, [R1+0x6f4] ;  /* 0x0006f40001f27983 */ /* 0x000ea20000300800 */
[-C--:B---3--:R-:W-:Y:S02]  /*2cd00*/  LEA R22, P6, R7, R4.reuse, 0x2 ;  /* 0x0000000407167211 */ /* 0x088fe400078c10ff */
[----:B-1----:R-:W-:Y:S02]  /*2cd10*/  LEA R18, P5, R15, R4, 0x2 ;  /* 0x000000040f127211 */ /* 0x002fe400078a10ff */
        /* <DEDUP_REMOVED lines=8> */
[----:B----4-:R-:W-:-:S04]  /*2cda0*/  LEA R16, P4, R0, R4, 0x2 ;  /* 0x0000000400107211 */ /* 0x010fc800078810ff */
[-C--:B------:R-:W-:Y:S02]  /*2cdb0*/  LEA.HI.X.SX32 R17, R0, R245.reuse, 0x2, P4 ;  /* 0x000000f500117211 */ /* 0x080fe400020f16ff */
[CC--:B-1----:R-:W-:Y:S02]  /*2cdc0*/  LEA R22, P6, R21.reuse, R4.reuse, 0x2 ;  /* 0x0000000415167211 */ /* 0x0c2fe400078c10ff */
[CC--:B------:R-:W-:Y:S01]  /*2cdd0*/  LEA R18, P5, R14.reuse, R4.reuse, 0x2 ;  /* 0x000000040e127211 */ /* 0x0c0fe200078a10ff */
[----:B------:R1:W-:Y:S01]  /*2cde0*/  STL.64 [R1+0x6c0], R16 ;  /* 0x0006c01001007387 */ /* 0x0003e20000100a00 */
[-C--:B------:R-:W-:Y:S02]  /*2cdf0*/  LEA.HI.X.SX32 R23, R21, R245.reuse, 0x2, P6 ;  /* 0x000000f515177211 */ /* 0x080fe400030f16ff */
[----:B------:R-:W-:Y:S01]  /*2ce00*/  LEA.HI.X.SX32 R19, R14, R245, 0x2, P5 ;  /* 0x000000f50e137211 */ /* 0x000fe200028f16ff */
[----:B------:R-:W4:Y:S04]  /*2ce10*/  LDL.LU R0, [R1+0x724] ;  /* 0x0007240001007983 */ /* 0x000f280000300800 */
[----:B------:R-:W4:Y:S01]  /*2ce20*/  LDL.LU R21, [R1+0x728] ;  /* 0x0007280001157983 */ /* 0x000f220000300800 */
[----:B-1----:R-:W-:-:S03]  /*2ce30*/  LEA R16, P4, R5, R4, 0x2 ;  /* 0x0000000405107211 */ /* 0x002fc600078810ff */
[----:B------:R2:W-:Y:S01]  /*2ce40*/  STL.64 [R1+0x6b8], R22 ;  /* 0x0006b81601007387 */ /* 0x0005e20000100a00 */
[----:B------:R-:W-:-:S03]  /*2ce50*/  LEA.HI.X.SX32 R17, R5, R245, 0x2, P4 ;  /* 0x000000f505117211 */ /* 0x000fc600020f16ff */
[----:B------:R1:W-:Y:S04]  /*2ce60*/  STL.64 [R1+0x6b0], R18 ;  /* 0x0006b01201007387 */ /* 0x0003e80000100a00 */
[----:B------:R1:W-:Y:S04]  /*2ce70*/  STL.64 [R1+0x6a8], R16 ;  /* 0x0006a81001007387 */ /* 0x0003e80000100a00 */
[----:B------:R-:W4:Y:S01]  /*2ce80*/  LDL.LU R14, [R1+0x72c] ;  /* 0x00072c00010e7983 */ /* 0x000f220000300800 */
[----:B--2---:R-:W-:-:S04]  /*2ce90*/  LEA R22, P6, R13, R4, 0x2 ;  /* 0x000000040d167211 */ /* 0x004fc800078c10ff */
[----:B------:R-:W-:Y:S02]  /*2cea0*/  LEA.HI.X.SX32 R23, R13, R245, 0x2, P6 ;  /* 0x000000f50d177211 */ /* 0x000fe400030f16ff */
[----:B------:R-:W2:Y:S01]  /*2ceb0*/  LDL.LU R13, [R1+0x730] ;  /* 0x00073000010d7983 */ /* 0x000ea20000300800 */
[----:B-1----:R-:W-:-:S03]  /*2cec0*/  LEA R18, P5, R12, R4, 0x2 ;  /* 0x000000040c127211 */ /* 0x002fc600078a10ff */
[----:B------:R-:W2:Y:S01]  /*2ced0*/  LDL.LU R5, [R1+0x734] ;  /* 0x0007340001057983 */ /* 0x000ea20000300800 */
[----:B------:R-:W-:-:S03]  /*2cee0*/  LEA.HI.X.SX32 R19, R12, R245, 0x2, P5 ;  /* 0x000000f50c137211 */ /* 0x000fc600028f16ff */
[----:B------:R1:W-:Y:S01]  /*2cef0*/  STL.64 [R1+0x6d0], R22 ;  /* 0x0006d01601007387 */ /* 0x0003e20000100a00 */
[----:B------:R-:W-:-:S03]  /*2cf00*/  LEA R16, P4, R10, R4, 0x2 ;  /* 0x000000040a107211 */ /* 0x000fc600078810ff */
[----:B------:R-:W2:Y:S01]  /*2cf10*/  LDL.LU R12, [R1+0x73c] ;  /* 0x00073c00010c7983 */ /* 0x000ea20000300800 */
[----:B------:R-:W-:-:S03]  /*2cf20*/  LEA.HI.X.SX32 R17, R10, R245, 0x2, P4 ;  /* 0x000000f50a117211 */ /* 0x000fc600020f16ff */
[----:B------:R1:W-:Y:S02]  /*2cf30*/  STL.64 [R1+0x6d8], R18 ;  /* 0x0006d81201007387 */ /* 0x0003e40000100a00 */
[CC--:B-1----:R-:W-:Y:S02]  /*2cf40*/  LEA R22, P6, R244.reuse, R4.reuse, 0x2 ;  /* 0x00000004f4167211 */ /* 0x0c2fe400078c10ff */
[----:B------:R3:W-:Y:S02]  /*2cf50*/  STL.64 [R1+0x6e0], R16 ;  /* 0x0006e01001007387 */ /* 0x0007e40000100a00 */
[----:B------:R-:W-:Y:S02]  /*2cf60*/  LEA.HI.X.SX32 R23, R244, R245, 0x2, P6 ;  /* 0x000000f5f4177211 */ /* 0x000fe400030f16ff */
[----:B------:R-:W2:Y:S04]  /*2cf70*/  LDL.LU R10, [R1+0x754] ;  /* 0x00075400010a7983 */ /* 0x000ea80000300800 */
[----:B------:R1:W-:Y:S04]  /*2cf80*/  STL.64 [R1+0x708], R22 ;  /* 0x0007081601007387 */ /* 0x0003e80000100a00 */
[----:B------:R-:W2:Y:S01]  /*2cf90*/  LDL.LU R244, [R1+0x75c] ;  /* 0x00075c0001f47983 */ /* 0x000ea20000300800 */
[----:B------:R-:W-:-:S04]  /*2cfa0*/  LEA R18, P5, R242, R4, 0x2 ;  /* 0x00000004f2127211 */ /* 0x000fc800078a10ff */
[----:B------:R-:W-:Y:S01]  /*2cfb0*/  LEA.HI.X.SX32 R19, R242, R245, 0x2, P5 ;  /* 0x000000f5f2137211 */ /* 0x000fe200028f16ff */
[----:B------:R-:W-:-:S04]  /*2cfc0*/  IMAD.MOV.U32 R242, RZ, RZ, R241 ;  /* 0x000000fffff27224 */ /* 0x000fc800078e00f1 */
[----:B------:R1:W-:Y:S04]  /*2cfd0*/  STL.64 [R1+0x700], R18 ;  /* 0x0007001201007387 */ /* 0x0003e80000100a00 */
[----:B------:R-:W2:Y:S01]  /*2cfe0*/  LDL.LU R241, [R1+0x764] ;  /* 0x0007640001f17983 */ /* 0x000ea20000300800 */
[CC--:B---3--:R-:W-:Y:S02]  /*2cff0*/  LEA R16, P4, R20.reuse, R4.reuse, 0x2 ;  /* 0x0000000414107211 */ /* 0x0c8fe400078810ff */
        /* <DEDUP_REMOVED lines=8> */
[----:B------:R1:W-:Y:S04]  /*2d080*/  STL.64 [R1+0x6e8], R18 ;  /* 0x0006e81201007387 */ /* 0x0003e80000100a00 */
[----:B------:R-:W3:Y:S01]  /*2d090*/  LDL.LU R15, [R1+0x76c] ;  /* 0x00076c00010f7983 */ /* 0x000ee20000300800 */
[-C--:B----4-:R-:W-:Y:S02]  /*2d0a0*/  LEA R16, P4, R0, R4.reuse, 0x2 ;  /* 0x0000000400107211 */ /* 0x090fe400078810ff */
[----:B-1----:R-:W-:-:S02]  /*2d0b0*/  LEA R22, P6, R21, R4, 0x2 ;  /* 0x0000000415167211 */ /* 0x002fc400078c10ff */
[-C--:B------:R-:W-:Y:S02]  /*2d0c0*/  LEA.HI.X.SX32 R17, R0, R245.reuse, 0x2, P4 ;  /* 0x000000f500117211 */ /* 0x080fe400020f16ff */
[----:B------:R-:W4:Y:S01]  /*2d0d0*/  LDL.LU R0, [R1+0x770] ;  /* 0x0007700001007983 */ /* 0x000f220000300800 */
[----:B------:R-:W-:-:S03]  /*2d0e0*/  LEA.HI.X.SX32 R23, R21, R245, 0x2, P6 ;  /* 0x000000f515177211 */ /* 0x000fc600030f16ff */
[----:B------:R-:W4:Y:S04]  /*2d0f0*/  LDL.LU R7, [R1+0x774] ;  /* 0x0007740001077983 */ /* 0x000f280000300800 */
[----:B------:R2:W-:Y:S01]  /*2d100*/  STL.64 [R1+0x710], R16 ;  /* 0x0007101001007387 */ /* 0x0005e20000100a00 */
[----:B------:R-:W-:-:S03]  /*2d110*/  LEA R18, P5, R14, R4, 0x2 ;  /* 0x000000040e127211 */ /* 0x000fc600078a10ff */
[----:B------:R1:W-:Y:S01]  /*2d120*/  STL.64 [R1+0x718], R22 ;  /* 0x0007181601007387 */ /* 0x0003e20000100a00 */
[----:B------:R-:W-:-:S03]  /*2d130*/  LEA.HI.X.SX32 R19, R14, R245, 0x2, P5 ;  /* 0x000000f50e137211 */ /* 0x000fc600028f16ff */
[----:B------:R-:W4:Y:S04]  /*2d140*/  LDL.LU R14, [R1+0x77c] ;  /* 0x00077c00010e7983 */ /* 0x000f280000300800 */
[----:B------:R1:W-:Y:S04]  /*2d150*/  STL.64 [R1+0x720], R18 ;  /* 0x0007201201007387 */ /* 0x0003e80000100a00 */
[----:B------:R-:W4:Y:S01]  /*2d160*/  LDL.LU R21, [R1+0x794] ;  /* 0x0007940001157983 */ /* 0x000f220000300800 */
[----:B--2---:R-:W-:-:S04]  /*2d170*/  LEA R16, P4, R13, R4, 0x2 ;  /* 0x000000040d107211 */ /* 0x004fc800078810ff */
[----:B------:R-:W-:Y:S02]  /*2d180*/  LEA.HI.X.SX32 R17, R13, R245, 0x2, P4 ;  /* 0x000000f50d117211 */ /* 0x000fe400020f16ff */
[----:B------:R-:W2:Y:S01]  /*2d190*/  LDL.LU R13, [R1+0x79c] ;  /* 0x00079c00010d7983 */ /* 0x000ea20000300800 */
[----:B-1----:R-:W-:-:S04]  /*2d1a0*/  LEA R22, P6, R5, R4, 0x2 ;  /* 0x0000000405167211 */ /* 0x002fc800078c10ff */
[-C--:B------:R-:W-:Y:S02]  /*2d1b0*/  LEA.HI.X.SX32 R23, R5, R245.reuse, 0x2, P6 ;  /* 0x000000f505177211 */ /* 0x080fe400030f16ff */
[CC--:B------:R-:W-:Y:S01]  /*2d1c0*/  LEA R18, P5, R12.reuse, R4.reuse, 0x2 ;  /* 0x000000040c127211 */ /* 0x0c0fe200078a10ff */
[----:B------:R1:W-:Y:S03]  /*2d1d0*/  STL.64 [R1+0x748], R16 ;  /* 0x0007481001007387 */ /* 0x0003e60000100a00 */
[----:B------:R-:W-:Y:S01]  /*2d1e0*/  LEA.HI.X.SX32 R19, R12, R245, 0x2, P5 ;  /* 0x000000f50c137211 */ /* 0x000fe200028f16ff */
[----:B------:R-:W2:Y:S04]  /*2d1f0*/  LDL.LU R5, [R1+0x7a4] ;  /* 0x0007a40001057983 */ /* 0x000ea80000300800 */
[----:B------:R1:W-:Y:S04]  /*2d200*/  STL.64 [R1+0x740], R22 ;  /* 0x0007401601007387 */ /* 0x0003e80000100a00 */
[----:B------:R-:W2:Y:S01]  /*2d210*/  LDL.LU R12, [R1+0x7a8] ;  /* 0x0007a800010c7983 */ /* 0x000ea20000300800 */
[----:B-1----:R-:W-:-:S03]  /*2d220*/  LEA R16, P4, R10, R4, 0x2 ;  /* 0x000000040a107211 */ /* 0x002fc600078810ff */
[----:B------:R1:W-:Y:S01]  /*2d230*/  STL.64 [R1+0x738], R18 ;  /* 0x0007381201007387 */ /* 0x0003e20000100a00 */
[----:B------:R-:W-:Y:S02]  /*2d240*/  LEA.HI.X.SX32 R17, R10, R245, 0x2, P4 ;  /* 0x000000f50a117211 */ /* 0x000fe400020f16ff */
[----:B------:R-:W-:-:S04]  /*2d250*/  LEA R22, P6, R244, R4, 0x2 ;  /* 0x00000004f4167211 */ /* 0x000fc800078c10ff */
[----:B------:R-:W-:Y:S01]  /*2d260*/  LEA.HI.X.SX32 R23, R244, R245, 0x2, P6 ;  /* 0x000000f5f4177211 */ /* 0x000fe200030f16ff */
[----:B------:R3:W-:Y:S04]  /*2d270*/  STL.64 [R1+0x730], R16 ;  /* 0x0007301001007387 */ /* 0x0007e80000100a00 */
[----:B------:R3:W-:Y:S01]  /*2d280*/  STL.64 [R1+0x728], R22 ;  /* 0x0007281601007387 */ /* 0x0007e20000100a00 */
[----:B-1----:R-:W-:-:S04]  /*2d290*/  LEA R18, P5, R241, R4, 0x2 ;  /* 0x00000004f1127211 */ /* 0x002fc800078a10ff */
[----:B------:R-:W-:Y:S02]  /*2d2a0*/  LEA.HI.X.SX32 R19, R241, R245, 0x2, P5 ;  /* 0x000000f5f1137211 */ /* 0x000fe400028f16ff */
[----:B------:R-:W2:Y:S04]  /*2d2b0*/  LDL.LU R241, [R1+0x7ac] ;  /* 0x0007ac0001f17983 */ /* 0x000ea80000300800 */
[----:B------:R-:W2:Y:S04]  /*2d2c0*/  LDL.LU R10, [R1+0x7b0] ;  /* 0x0007b000010a7983 */ /* 0x000ea80000300800 */
[----:B------:R-:W2:Y:S01]  /*2d2d0*/  LDL.LU R244, [R1+0x7b4] ;  /* 0x0007b40001f47983 */ /* 0x000ea20000300800 */
[----:B---3--:R-:W-:-:S04]  /*2d2e0*/  LEA R16, P4, R20, R4, 0x2 ;  /* 0x0000000414107211 */ /* 0x008fc800078810ff */
[-C--:B------:R-:W-:Y:S02]  /*2d2f0*/  LEA.HI.X.SX32 R17, R20, R245.reuse, 0x2, P4 ;  /* 0x000000f514117211 */ /* 0x080fe400020f16ff */
[CC--:B------:R-:W-:Y:S01]  /*2d300*/  LEA R22, P6, R15.reuse, R4.reuse, 0x2 ;  /* 0x000000040f167211 */ /* 0x0c0fe200078c10ff */
[----:B------:R4:W-:Y:S03]  /*2d310*/  STL.64 [R1+0x750], R18 ;  /* 0x0007501201007387 */ /* 0x0009e60000100a00 */
[----:B------:R-:W-:Y:S01]  /*2d320*/  LEA.HI.X.SX32 R23, R15, R245, 0x2, P6 ;  /* 0x000000f50f177211 */ /* 0x000fe200030f16ff */
[----:B------:R1:W-:Y:S04]  /*2d330*/  STL.64 [R1+0x758], R16 ;  /* 0x0007581001007387 */ /* 0x0003e80000100a00 */
[----:B------:R3:W-:Y:S04]  /*2d340*/  STL.64 [R1+0x760], R22 ;  /* 0x0007601601007387 */ /* 0x0007e80000100a00 */
[----:B------:R-:W2:Y:S01]  /*2d350*/  LDL.LU R15, [R1+0x7bc] ;  /* 0x0007bc00010f7983 */ /* 0x000ea20000300800 */
[----:B----4-:R-:W-:-:S02]  /*2d360*/  LEA R18, P5, R0, R4, 0x2 ;  /* 0x0000000400127211 */ /* 0x010fc400078a10ff */
[CC--:B-1----:R-:W-:Y:S02]  /*2d370*/  LEA R16, P4, R7.reuse, R4.reuse, 0x2 ;  /* 0x0000000407107211 */ /* 0x0c2fe400078810ff */
[-C--:B------:R-:W-:Y:S02]  /*2d380*/  LEA.HI.X.SX32 R19, R0, R245.reuse, 0x2, P5 ;  /* 0x000000f500137211 */ /* 0x080fe400028f16ff */
[----:B------:R-:W-:Y:S01]  /*2d390*/  LEA.HI.X.SX32 R17, R7, R245, 0x2, P4 ;  /* 0x000000f507117211 */ /* 0x000fe200020f16ff */
[----:B------:R-:W4:Y:S04]  /*2d3a0*/  LDL.LU R0, [R1+0x7d4] ;  /* 0x0007d40001007983 */ /* 0x000f280000300800 */
[----:B------:R-:W4:Y:S04]  /*2d3b0*/  LDL.LU R20, [R1+0x7dc] ;  /* 0x0007dc0001147983 */ /* 0x000f280000300800 */
[----:B------:R1:W-:Y:S01]  /*2d3c0*/  STL.64 [R1+0x788], R18 ;  /* 0x0007881201007387 */ /* 0x0003e20000100a00 */
[----:B---3--:R-:W-:-:S03]  /*2d3d0*/  LEA R22, P6, R14, R4, 0x2 ;  /* 0x000000040e167211 */ /* 0x008fc600078c10ff */
[----:B------:R2:W-:Y:S01]  /*2d3e0*/  STL.64 [R1+0x780], R16 ;  /* 0x0007801001007387 */ /* 0x0005e20000100a00 */
[----:B------:R-:W-:-:S03]  /*2d3f0*/  LEA.HI.X.SX32 R23, R14, R245, 0x2, P6 ;  /* 0x000000f50e177211 */ /* 0x000fc600030f16ff */
[----:B------:R-:W3:Y:S01]  /*2d400*/  LDL.LU R7, [R1+0x7e4] ;  /* 0x0007e40001077983 */ /* 0x000ee20000300800 */
[----:B-1----:R-:W-:-:S03]  /*2d410*/  LEA R18, P5, R21, R4, 0x2 ;  /* 0x0000000415127211 */ /* 0x002fc600078a10ff */
[----:B------:R1:W-:Y:S01]  /*2d420*/  STL.64 [R1+0x778], R22 ;  /* 0x0007781601007387 */ /* 0x0003e20000100a00 */
[----:B------:R-:W-:-:S03]  /*2d430*/  LEA.HI.X.SX32 R19, R21, R245, 0x2, P5 ;  /* 0x000000f515137211 */ /* 0x000fc600028f16ff */
[----:B------:R-:W3:Y:S04]  /*2d440*/  LDL.LU R14, [R1+0x7ec] ;  /* 0x0007ec00010e7983 */ /* 0x000ee80000300800 */
[----:B------:R-:W3:Y:S04]  /*2d450*/  LDL.LU R21, [R1+0x7f0] ;  /* 0x0007f00001157983 */ /* 0x000ee80000300800 */
[----:B------:R1:W-:Y:S01]  /*2d460*/  STL.64 [R1+0x770], R18 ;  /* 0x0007701201007387 */ /* 0x0003e20000100a00 */
[----:B--2---:R-:W-:-:S04]  /*2d470*/  LEA R16, P4, R13, R4, 0x2 ;  /* 0x000000040d107211 */ /* 0x004fc800078810ff */
[----:B------:R-:W-:-:S05]  /*2d480*/  LEA.HI.X.SX32 R17, R13, R245, 0x2, P4 ;  /* 0x000000f50d117211 */ /* 0x000fca00020f16ff */
[----:B------:R2:W-:Y:S04]  /*2d490*/  STL.64 [R1+0x768], R16 ;  /* 0x0007681001007387 */ /* 0x0005e80000100a00 */
[----:B------:R-:W3:Y:S01]  /*2d4a0*/  LDL.LU R13, [R1+0x7f4] ;  /* 0x0007f400010d7983 */ /* 0x000ee20000300800 */
[CC--:B-1----:R-:W-:Y:S02]  /*2d4b0*/  LEA R22, P6, R5.reuse, R4.reuse, 0x2 ;  /* 0x0000000405167211 */ /* 0x0c2fe400078c10ff */
[CC--:B------:R-:W-:Y:S02]  /*2d4c0*/  LEA R18, P5, R12.reuse, R4.reuse, 0x2 ;  /* 0x000000040c127211 */ /* 0x0c0fe400078a10ff */
[-C--:B------:R-:W-:Y:S02]  /*2d4d0*/  LEA.HI.X.SX32 R23, R5, R245.reuse, 0x2, P6 ;  /* 0x000000f505177211 */ /* 0x080fe400030f16ff */
[----:B------:R-:W-:Y:S01]  /*2d4e0*/  LEA.HI.X.SX32 R19, R12, R245, 0x2, P5 ;  /* 0x000000f50c137211 */ /* 0x000fe200028f16ff */
[----:B------:R-:W3:Y:S04]  /*2d4f0*/  LDL.LU R5, [R1+0x7fc] ;  /* 0x0007fc0001057983 */ /* 0x000ee80000300800 */
[----:B------:R1:W-:Y:S04]  /*2d500*/  STL.64 [R1+0x790], R22 ;  /* 0x0007901601007387 */ /* 0x0003e80000100a00 */
[----:B------:R1:W-:Y:S04]  /*2d510*/  STL.64 [R1+0x798], R18 ;  /* 0x0007981201007387 */ /* 0x0003e80000100a00 */
[----:B------:R-:W3:Y:S01]  /*2d520*/  LDL.LU R12, [R1+0x804] ;  /* 0x00080400010c7983 */ /* 0x000ee20000300800 */
[----:B--2---:R-:W-:-:S04]  /*2d530*/  LEA R16, P4, R241, R4, 0x2 ;  /* 0x00000004f1107211 */ /* 0x004fc800078810ff */
[----:B------:R-:W-:Y:S02]  /*2d540*/  LEA.HI.X.SX32 R17, R241, R245, 0x2, P4 ;  /* 0x000000f5f1117211 */ /* 0x000fe400020f16ff */
[----:B------:R-:W-:-:S03]  /*2d550*/  MOV R241, R240 ;  /* 0x000000f000f17202 */ /* 0x000fc60000000f00 */
[----:B------:R2:W-:Y:S01]  /*2d560*/  STL.64 [R1+0x7a0], R16 ;  /* 0x0007a01001007387 */ /* 0x0005e20000100a00 */
[----:B-1----:R-:W-:-:S03]  /*2d570*/  LEA R22, P6, R10, R4, 0x2 ;  /* 0x000000040a167211 */ /* 0x002fc600078c10ff */
[----:B------:R-:W3:Y:S01]  /*2d580*/  LDL.LU R240, [R1+0x814] ;  /* 0x0008140001f07983 */ /* 0x000ee20000300800 */
[-C--:B------:R-:W-:Y:S02]  /*2d590*/  LEA R18, P5, R244, R4.reuse, 0x2 ;  /* 0x00000004f4127211 */ /* 0x080fe400078a10ff */
[-C--:B------:R-:W-:Y:S02]  /*2d5a0*/  LEA.HI.X.SX32 R23, R10, R245.reuse, 0x2, P6 ;  /* 0x000000f50a177211 */ /* 0x080fe400030f16ff */
[----:B------:R-:W-:Y:S01]  /*2d5b0*/  LEA.HI.X.SX32 R19, R244, R245, 0x2, P5 ;  /* 0x000000f5f4137211 */ /* 0x000fe200028f16ff */
[----:B------:R-:W3:Y:S04]  /*2d5c0*/  LDL.LU R10, [R1+0x81c] ;  /* 0x00081c00010a7983 */ /* 0x000ee80000300800 */
[----:B------:R4:W-:Y:S04]  /*2d5d0*/  STL.64 [R1+0x7c8], R22 ;  /* 0x0007c81601007387 */ /* 0x0009e80000100a00 */
[----:B------:R1:W-:Y:S04]  /*2d5e0*/  STL.64 [R1+0x7c0], R18 ;  /* 0x0007c01201007387 */ /* 0x0003e80000100a00 */
[----:B------:R-:W3:Y:S01]  /*2d5f0*/  LDL.LU R244, [R1+0x824] ;  /* 0x0008240001f47983 */ /* 0x000ee20000300800 */
[----:B--2---:R-:W-:-:S04]  /*2d600*/  LEA R16, P4, R15, R4, 0x2 ;  /* 0x000000040f107211 */ /* 0x004fc800078810ff */
[----:B------:R-:W-:-:S05]  /*2d610*/  LEA.HI.X.SX32 R17, R15, R245, 0x2, P4 ;  /* 0x000000f50f117211 */ /* 0x000fca00020f16ff */
[----:B------:R3:W-:Y:S01]  /*2d620*/  STL.64 [R1+0x7b8], R16 ;  /* 0x0007b81001007387 */ /* 0x0007e20000100a00 */
[-C--:B----4-:R-:W-:Y:S02]  /*2d630*/  LEA R22, P6, R0, R4.reuse, 0x2 ;  /* 0x0000000400167211 */ /* 0x090fe400078c10ff */
[-C--:B-1----:R-:W-:Y:S02]  /*2d640*/  LEA R18, P5, R20, R4.reuse, 0x2 ;  /* 0x0000000414127211 */ /* 0x082fe400078a10ff */
[-C--:B------:R-:W-:Y:S02]  /*2d650*/  LEA.HI.X.SX32 R23, R0, R245.reuse, 0x2, P6 ;  /* 0x000000f500177211 */ /* 0x080fe400030f16ff */
[----:B------:R-:W-:Y:S01]  /*2d660*/  LEA.HI.X.SX32 R19, R20, R245, 0x2, P5 ;  /* 0x000000f514137211 */ /* 0x000fe200028f16ff */
[----:B------:R-:W2:Y:S04]  /*2d670*/  LDL.LU R0, [R1+0x82c] ;  /* 0x00082c0001007983 */ /* 0x000ea80000300800 */
[----:B------:R-:W4:Y:S01]  /*2d680*/  LDL.LU R15, [R1+0x830] ;  /* 0x00083000010f7983 */ /* 0x000f220000300800 */
[----:B---3--:R-:W-:-:S03]  /*2d690*/  LEA R16, P4, R7, R4, 0x2 ;  /* 0x0000000407107211 */ /* 0x008fc600078810ff */
[----:B------:R1:W-:Y:S01]  /*2d6a0*/  STL.64 [R1+0x7b0], R22 ;  /* 0x0007b01601007387 */ /* 0x0003e20000100a00 */
[----:B------:R-:W-:-:S03]  /*2d6b0*/  LEA.HI.X.SX32 R17, R7, R245, 0x2, P4 ;  /* 0x000000f507117211 */ /* 0x000fc600020f16ff */
[----:B------:R3:W-:Y:S04]  /*2d6c0*/  STL.64 [R1+0x7a8], R18 ;  /* 0x0007a81201007387 */ /* 0x0007e80000100a00 */
[----:B------:R3:W-:Y:S01]  /*2d6d0*/  STL.64 [R1+0x7d0], R16 ;  /* 0x0007d01001007387 */ /* 0x0007e20000100a00 */
[----:B-1----:R-:W-:-:S03]  /*2d6e0*/  LEA R22, P6, R14, R4, 0x2 ;  /* 0x000000040e167211 */ /* 0x002fc600078c10ff */
[----:B------:R-:W4:Y:S01]  /*2d6f0*/  LDL.LU R7, [R1+0x834] ;  /* 0x0008340001077983 */ /* 0x000f220000300800 */
[CC--:B---3--:R-:W-:Y:S02]  /*2d700*/  LEA R18, P5, R21.reuse, R4.reuse, 0x2 ;  /* 0x0000000415127211 */ /* 0x0c8fe400078a10ff */
[-C--:B------:R-:W-:Y:S02]  /*2d710*/  LEA.HI.X.SX32 R23, R14, R245.reuse, 0x2, P6 ;  /* 0x000000f50e177211 */ /* 0x080fe400030f16ff */
[----:B------:R-:W-:Y:S01]  /*2d720*/  LEA.HI.X.SX32 R19, R21, R245, 0x2, P5 ;  /* 0x000000f515137211 */ /* 0x000fe200028f16ff */
[----:B------:R-:W3:Y:S04]  /*2d730*/  LDL.LU R14, [R1+0x83c] ;  /* 0x00083c00010e7983 */ /* 0x000ee80000300800 */
[----:B------:R-:W-:Y:S04]  /*2d740*/  STL.64 [R1+0x7d8], R22 ;  /* 0x0007d81601007387 */ /* 0x000fe80000100a00 */
[----:B------:R-:W-:Y:S01]  /*2d750*/  STL.64 [R1+0x7e0], R18 ;  /* 0x0007e01201007387 */ /* 0x000fe20000100a00 */
[----:B------:R-:W-:-:S04]  /*2d760*/  LEA R16, P4, R13, R4, 0x2 ;  /* 0x000000040d107211 */ /* 0x000fc800078810ff */
[----:B------:R-:W-:-:S05]  /*2d770*/  LEA.HI.X.SX32 R17, R13, R245, 0x2, P4 ;  /* 0x000000f50d117211 */ /* 0x000fca00020f16ff */
[----:B------:R1:W-:Y:S04]  /*2d780*/  STL.64 [R1+0x7e8], R16 ;  /* 0x0007e81001007387 */ /* 0x0003e80000100a00 */
[----:B-1----:R-:W3:Y:S04]  /*2d790*/  LDL.LU R17, [R1+0x844] ;  /* 0x0008440001117983 */ /* 0x002ee80000300800 */
[----:B------:R-:W3:Y:S01]  /*2d7a0*/  LDL.LU R13, [R1+0x854] ;  /* 0x00085400010d7983 */ /* 0x000ee20000300800 */
[-C--:B------:R-:W-:Y:S02]  /*2d7b0*/  LEA R22, P6, R5, R4.reuse, 0x2 ;  /* 0x0000000405167211 */ /* 0x080fe400078c10ff */
[----:B------:R-:W-:-:S02]  /*2d7c0*/  LEA R20, P5, R12, R4, 0x2 ;  /* 0x000000040c147211 */ /* 0x000fc400078a10ff */
[-C--:B------:R-:W-:Y:S02]  /*2d7d0*/  LEA.HI.X.SX32 R23, R5, R245.reuse, 0x2, P6 ;  /* 0x000000f505177211 */ /* 0x080fe400030f16ff */
[----:B------:R-:W3:Y:S01]  /*2d7e0*/  LDL.LU R5, [R1+0x85c] ;  /* 0x00085c0001057983 */ /* 0x000ee20000300800 */
[----:B------:R-:W-:Y:S01]  /*2d7f0*/  LEA.HI.X.SX32 R21, R12, R245, 0x2, P5 ;  /* 0x000000f50c157211 */ /* 0x000fe200028f16ff */
[----:B------:R-:W-:Y:S02]  /*2d800*/  IMAD.MOV.U32 R16, RZ, RZ, R242 ;  /* 0x000000ffff107224 */ /* 0x000fe400078e00f2 */
[----:B------:R1:W-:Y:S04]  /*2d810*/  STL.64 [R1+0x808], R22 ;  /* 0x0008081601007387 */ /* 0x0003e80000100a00 */
[----:B------:R-:W3:Y:S04]  /*2d820*/  LDL.LU R242, [R1+0x864] ;  /* 0x0008640001f27983 */ /* 0x000ee80000300800 */
[----:B------:R1:W-:Y:S01]  /*2d830*/  STL.64 [R1+0x800], R20 ;  /* 0x0008001401007387 */ /* 0x0003e20000100a00 */
[----:B------:R-:W-:-:S04]  /*2d840*/  LEA R18, P4, R240, R4, 0x2 ;  /* 0x00000004f0127211 */ /* 0x000fc800078810ff */
[----:B------:R-:W-:Y:S02]  /*2d850*/  LEA.HI.X.SX32 R19, R240, R245, 0x2, P4 ;  /* 0x000000f5f0137211 */ /* 0x000fe400020f16ff */
[----:B------:R-:W3:Y:S01]  /*2d860*/  LDL.LU R240, [R1+0x86c] ;  /* 0x00086c0001f07983 */ /* 0x000ee20000300800 */
[----:B-1----:R-:W-:-:S03]  /*2d870*/  LEA R22, P6, R10, R4, 0x2 ;  /* 0x000000040a167211 */ /* 0x002fc600078c10ff */
[----:B------:R-:W3:Y:S01]  /*2d880*/  LDL.LU R252, [R1+0x870] ;  /* 0x0008700001fc7983 */ /* 0x000ee20000300800 */
[----:B------:R-:W-:-:S03]  /*2d890*/  LEA.HI.X.SX32 R23, R10, R245, 0x2, P6 ;  /* 0x000000f50a177211 */ /* 0x000fc600030f16ff */
[----:B------:R-:W3:Y:S01]  /*2d8a0*/  LDL.LU R12, [R1+0x874] ;  /* 0x00087400010c7983 */ /* 0x000ee20000300800 */
[----:B------:R-:W-:-:S03]  /*2d8b0*/  LEA R20, P5, R244, R4, 0x2 ;  /* 0x00000004f4147211 */ /* 0x000fc600078a10ff */
[----:B------:R2:W-:Y:S01]  /*2d8c0*/  STL.64 [R1+0x7f8], R18 ;  /* 0x0007f81201007387 */ /* 0x0005e20000100a00 */
[----:B------:R-:W-:-:S03]  /*2d8d0*/  LEA.HI.X.SX32 R21, R244, R245, 0x2, P5 ;  /* 0x000000f5f4157211 */ /* 0x000fc600028f16ff */
[----:B------:R4:W-:Y:S04]  /*2d8e0*/  STL.64 [R1+0x7f0], R22 ;  /* 0x0007f01601007387 */ /* 0x0009e80000100a00 */
[----:B------:R1:W-:Y:S04]  /*2d8f0*/  STL.64 [R1+0x810], R20 ;  /* 0x0008101401007387 */ /* 0x0003e80000100a00 */
[----:B------:R-:W3:Y:S01]  /*2d900*/  LDL.LU R244, [R1+0x87c] ;  /* 0x00087c0001f47983 */ /* 0x000ee20000300800 */
[-C--:B--2---:R-:W-:Y:S02]  /*2d910*/  LEA R18, P4, R0, R4.reuse, 0x2 ;  /* 0x0000000400127211 */ /* 0x084fe400078810ff */
[----:B----4-:R-:W-:-:S02]  /*2d920*/  LEA R22, P6, R15, R4, 0x2 ;  /* 0x000000040f167211 */ /* 0x010fc400078c10ff */
[-C--:B------:R-:W-:Y:S02]  /*2d930*/  LEA.HI.X.SX32 R19, R0, R245.reuse, 0x2, P4 ;  /* 0x000000f500137211 */ /* 0x080fe400020f16ff */
[----:B------:R-:W2:Y:S01]  /*2d940*/  LDL.LU R0, [R1+0x884] ;  /* 0x0008840001007983 */ /* 0x000ea20000300800 */
[----:B------:R-:W-:-:S03]  /*2d950*/  LEA.HI.X.SX32 R23, R15, R245, 0x2, P6 ;  /* 0x000000f50f177211 */ /* 0x000fc600030f16ff */
[----:B------:R3:W-:Y:S04]  /*2d960*/  STL.64 [R1+0x818], R18 ;  /* 0x0008181201007387 */ /* 0x0007e80000100a00 */
[----:B------:R-:W4:Y:S01]  /*2d970*/  LDL.LU R15, [R1+0x894] ;  /* 0x00089400010f7983 */ /* 0x000f220000300800 */
[----:B-1----:R-:W-:-:S03]  /*2d980*/  LEA R20, P5, R7, R4, 0x2 ;  /* 0x0000000407147211 */ /* 0x002fc600078a10ff */
[----:B------:R1:W-:Y:S01]  /*2d990*/  STL.64 [R1+0x820], R22 ;  /* 0x0008201601007387 */ /* 0x0003e20000100a00 */
[----:B------:R-:W-:-:S03]  /*2d9a0*/  LEA.HI.X.SX32 R21, R7, R245, 0x2, P5 ;  /* 0x000000f507157211 */ /* 0x000fc600028f16ff */
[----:B------:R-:W4:Y:S01]  /*2d9b0*/  LDL.LU R7, [R1+0x89c] ;  /* 0x00089c0001077983 */ /* 0x000f220000300800 */
[----:B---3--:R-:W-:-:S03]  /*2d9c0*/  LEA R18, P4, R14, R4, 0x2 ;  /* 0x000000040e127211 */ /* 0x008fc600078810ff */
[----:B------:R3:W-:Y:S01]  /*2d9d0*/  STL.64 [R1+0x828], R20 ;  /* 0x0008281401007387 */ /* 0x0007e20000100a00 */
[----:B------:R-:W-:-:S03]  /*2d9e0*/  LEA.HI.X.SX32 R19, R14, R245, 0x2, P4 ;  /* 0x000000f50e137211 */ /* 0x000fc600020f16ff */
[----:B------:R-:W4:Y:S04]  /*2d9f0*/  LDL.LU R14, [R1+0x8a4] ;  /* 0x0008a400010e7983 */ /* 0x000f280000300800 */
[----:B------:R3:W-:Y:S01]  /*2da00*/  STL.64 [R1+0x848], R18 ;  /* 0x0008481201007387 */ /* 0x0007e20000100a00 */
[----:B------:R-:W-:Y:S01]  /*2da10*/  IMAD.MOV.U32 R10, RZ, RZ, R16 ;  /* 0x000000ffff0a7224 */ /* 0x000fe200078e0010 */
[----:B-1----:R-:W-:-:S04]  /*2da20*/  LEA R22, P6, R17, R4, 0x2 ;  /* 0x0000000411167211 */ /* 0x002fc800078c10ff */
[----:B------:R-:W-:Y:S02]  /*2da30*/  LEA.HI.X.SX32 R23, R17, R245, 0x2, P6 ;  /* 0x000000f511177211 */ /* 0x000fe400030f16ff */
[----:B---3--:R-:W-:-:S03]  /*2da40*/  LEA R20, P5, R13, R4, 0x2 ;  /* 0x000000040d147211 */ /* 0x008fc600078a10ff */
[----:B------:R1:W-:Y:S01]  /*2da50*/  STL.64 [R1+0x840], R22 ;  /* 0x0008401601007387 */ /* 0x0003e20000100a00 */
[-C--:B------:R-:W-:Y:S02]  /*2da60*/  LEA.HI.X.SX32 R21, R13, R245.reuse, 0x2, P5 ;  /* 0x000000f50d157211 */ /* 0x080fe400028f16ff */
[CC--:B------:R-:W-:Y:S01]  /*2da70*/  LEA R18, P4, R5.reuse, R4.reuse, 0x2 ;  /* 0x0000000405127211 */ /* 0x0c0fe200078810ff */
[----:B-1----:R-:W3:Y:S04]  /*2da80*/  LDL.LU.64 R22, [R1+0x2da8] ;  /* 0x002da80001167983 */ /* 0x002ee80000300a00 */
[----:B------:R-:W3:Y:S01]  /*2da90*/  LDL.LU R13, [R1+0x8ac] ;  /* 0x0008ac00010d7983 */ /* 0x000ee20000300800 */
[-C--:B------:R-:W-:Y:S02]  /*2daa0*/  LEA.HI.X.SX32 R19, R5, R245.reuse, 0x2, P4 ;  /* 0x000000f505137211 */ /* 0x080fe400020f16ff */
[C---:B------:R-:W-:Y:S01]  /*2dab0*/  LEA R16, P6, R242.reuse, R4, 0x2 ;  /* 0x00000004f2107211 */ /* 0x040fe200078c10ff */
[----:B------:R1:W-:Y:S04]  /*2dac0*/  STL.64 [R1+0x838], R20 ;  /* 0x0008381401007387 */ /* 0x0003e80000100a00 */
[----:B------:R-:W3:Y:S01]  /*2dad0*/  LDL.LU R5, [R1+0x8b4] ;  /* 0x0008b40001057983 */ /* 0x000ee20000300800 */
[----:B------:R-:W-:Y:S01]  /*2dae0*/  LEA.HI.X.SX32 R17, R242, R245, 0x2, P6 ;  /* 0x000000f5f2117211 */ /* 0x000fe200030f16ff */
[----:B------:R-:W-:-:S02]  /*2daf0*/  IMAD.MOV.U32 R242, RZ, RZ, R9 ;  /* 0x000000fffff27224 */ /* 0x000fc400078e0009 */
[----:B------:R1:W-:Y:S04]  /*2db00*/  STL.64 [R1+0x830], R18 ;  /* 0x0008301201007387 */ /* 0x0003e80000100a00 */
[----:B------:R1:W-:Y:S02]  /*2db10*/  STL.64 [R1+0x850], R16 ;  /* 0x0008501001007387 */ /* 0x0003e40000100a00 */
[----:B-1----:R-:W-:-:S04]  /*2db20*/  LEA R20, P5, R240, R4, 0x2 ;  /* 0x00000004f0147211 */ /* 0x002fc800078a10ff */
[----:B------:R-:W-:Y:S02]  /*2db30*/  LEA.HI.X.SX32 R21, R240, R245, 0x2, P5 ;  /* 0x000000f5f0157211 */ /* 0x000fe400028f16ff */
[----:B------:R-:W-:-:S03]  /*2db40*/  LEA R18, P4, R252, R4, 0x2 ;  /* 0x00000004fc127211 */ /* 0x000fc600078810ff */
[----:B------:R1:W-:Y:S01]  /*2db50*/  STL.64 [R1+0x858], R20 ;  /* 0x0008581401007387 */ /* 0x0003e20000100a00 */
[----:B------:R-:W-:-:S03]  /*2db60*/  LEA R16, P6, R12, R4, 0x2 ;  /* 0x000000040c107211 */ /* 0x000fc600078c10ff */
[----:B------:R-:W3:Y:S01]  /*2db70*/  LDL.LU R9, [R1+0x8bc] ;  /* 0x0008bc0001097983 */ /* 0x000ee20000300800 */
[----:B------:R-:W-:Y:S02]  /*2db80*/  LEA.HI.X.SX32 R19, R252, R245, 0x2, P4 ;  /* 0x000000f5fc137211 */ /* 0x000fe400020f16ff */
[----:B------:R-:W-:Y:S01]  /*2db90*/  MOV R240, R11 ;  /* 0x0000000b00f07202 */ /* 0x000fe20000000f00 */
[----:B------:R-:W-:Y:S01]  /*2dba0*/  IMAD.MOV.U32 R11, RZ, RZ, R3 ;  /* 0x000000ffff0b7224 */ /* 0x000fe200078e0003 */
[----:B------:R-:W-:Y:S01]  /*2dbb0*/  LEA.HI.X.SX32 R17, R12, R245, 0x2, P6 ;  /* 0x000000f50c117211 */ /* 0x000fe200030f16ff */
[----:B------:R-:W3:Y:S04]  /*2dbc0*/  LDL.LU R3, [R1+0x8c4] ;  /* 0x0008c40001037983 */ /* 0x000ee80000300800 */
[----:B------:R2:W-:Y:S01]  /*2dbd0*/  STL.64 [R1+0x860], R18 ;  /* 0x0008601201007387 */ /* 0x0005e20000100a00 */
[----:B-1----:R-:W-:-:S03]  /*2dbe0*/  LEA R20, P5, R244, R4, 0x2 ;  /* 0x00000004f4147211 */ /* 0x002fc600078a10ff */
[----:B------:R-:W3:Y:S01]  /*2dbf0*/  LDL.LU R12, [R1+0x8d4] ;  /* 0x0008d400010c7983 */ /* 0x000ee20000300800 */
[----:B------:R-:W-:-:S03]  /*2dc00*/  LEA.HI.X.SX32 R21, R244, R245, 0x2, P5 ;  /* 0x000000f5f4157211 */ /* 0x000fc600028f16ff */
[----:B------:R4:W-:Y:S04]  /*2dc10*/  STL.64 [R1+0x868], R16 ;  /* 0x0008681001007387 */ /* 0x0009e80000100a00 */
[----:B------:R-:W3:Y:S01]  /*2dc20*/  LDL.LU R244, [R1+0x8dc] ;  /* 0x0008dc0001f47983 */ /* 0x000ee20000300800 */
[----:B--2---:R-:W-:-:S03]  /*2dc30*/  LEA R18, P4, R0, R4, 0x2 ;  /* 0x0000000400127211 */ /* 0x004fc600078810ff */
[----:B------:R1:W-:Y:S01]  /*2dc40*/  STL.64 [R1+0x888], R20 ;  /* 0x0008881401007387 */ /* 0x0003e20000100a00 */
[----:B------:R-:W-:-:S03]  /*2dc50*/  LEA.HI.X.SX32 R19, R0, R245, 0x2, P4 ;  /* 0x000000f500137211 */ /* 0x000fc600020f16ff */
[----:B------:R-:W2:Y:S01]  /*2dc60*/  LDL.LU R0, [R1+0x8e4] ;  /* 0x0008e40001007983 */ /* 0x000ea20000300800 */
[----:B----4-:R-:W-:-:S03]  /*2dc70*/  LEA R16, P6, R15, R4, 0x2 ;  /* 0x000000040f107211 */ /* 0x010fc600078c10ff */
[----:B------:R4:W-:Y:S01]  /*2dc80*/  STL.64 [R1+0x880], R18 ;  /* 0x0008801201007387 */ /* 0x0009e20000100a00 */
[----:B------:R-:W-:-:S03]  /*2dc90*/  LEA.HI.X.SX32 R17, R15, R245, 0x2, P6 ;  /* 0x000000f50f117211 */ /* 0x000fc600030f16ff */
[----:B------:R-:W2:Y:S04]  /*2dca0*/  LDL.LU R252, [R1+0x8ec] ;  /* 0x0008ec0001fc7983 */ /* 0x000ea80000300800 */
[----:B------:R-:W2:Y:S01]  /*2dcb0*/  LDL.LU R15, [R1+0x8f0] ;  /* 0x0008f000010f7983 */ /* 0x000ea20000300800 */
[C---:B-1----:R-:W-:Y:S02]  /*2dcc0*/  LEA R20, P5, R7.reuse, R4, 0x2 ;  /* 0x0000000407147211 */ /* 0x042fe400078a10ff */
[----:B----4-:R-:W-:Y:S02]  /*2dcd0*/  MOV R19, R10 ;  /* 0x0000000a00137202 */ /* 0x010fe40000000f00 */
[----:B------:R-:W-:Y:S01]  /*2dce0*/  LEA.HI.X.SX32 R21, R7, R245, 0x2, P5 ;  /* 0x000000f507157211 */ /* 0x000fe200028f16ff */
[----:B------:R-:W-:Y:S01]  /*2dcf0*/  STL.64 [R1+0x878], R16 ;  /* 0x0008781001007387 */ /* 0x000fe20000100a00 */
[----:B------:R-:W-:-:S03]  /*2dd00*/  LEA R18, P4, R14, R4, 0x2 ;  /* 0x000000040e127211 */ /* 0x000fc600078810ff */
[----:B------:R-:W4:Y:S04]  /*2dd10*/  LDL.LU R10, [R1+0x8f4] ;  /* 0x0008f400010a7983 */ /* 0x000f280000300800 */
[----:B------:R-:W4:Y:S04]  /*2dd20*/  LDL.LU R7, [R1+0x8fc] ;  /* 0x0008fc0001077983 */ /* 0x000f280000300800 */
[----:B------:R1:W-:Y:S02]  /*2dd30*/  STL.64 [R1+0x870], R20 ;  /* 0x0008701401007387 */ /* 0x0003e40000100a00 */
[----:B-1----:R-:W-:Y:S01]  /*2dd40*/  LEA R20, P5, R19, R4, 0x2 ;  /* 0x0000000413147211 */ /* 0x002fe200078a10ff */
[----:B------:R-:W-:Y:S01]  /*2dd50*/  IMAD.MOV.U32 R21, RZ, RZ, R19 ;  /* 0x000000ffff157224 */ /* 0x000fe200078e0013 */
[----:B------:R-:W-:-:S04]  /*2dd60*/  LEA.HI.X.SX32 R19, R14, R245, 0x2, P4 ;  /* 0x000000f50e137211 */ /* 0x000fc800020f16ff */
[----:B------:R-:W-:Y:S01]  /*2dd70*/  LEA.HI.X.SX32 R21, R21, R245, 0x2, P5 ;  /* 0x000000f515157211 */ /* 0x000fe200028f16ff */
[----:B------:R1:W-:Y:S01]  /*2dd80*/  STL.64 [R1+0x890], R18 ;  /* 0x0008901201007387 */ /* 0x0003e20000100a00 */
[----:B---3--:R-:W-:-:S04]  /*2dd90*/  LEA R16, P6, R13, R4, 0x2 ;  /* 0x000000040d107211 */ /* 0x008fc800078c10ff */
[----:B------:R-:W-:Y:S02]  /*2dda0*/  LEA.HI.X.SX32 R17, R13, R245, 0x2, P6 ;  /* 0x000000f50d117211 */ /* 0x000fe400030f16ff */
[----:B-1----:R-:W-:-:S03]  /*2ddb0*/  LEA R18, P4, R5, R4, 0x2 ;  /* 0x0000000405127211 */ /* 0x002fc600078810ff */
[----:B------:R1:W-:Y:S04]  /*2ddc0*/  STL.64 [R1+0x898], R16 ;  /* 0x0008981001007387 */ /* 0x0003e80000100a00 */
[----:B------:R-:W3:Y:S01]  /*2ddd0*/  LDL.LU R14, [R1+0x904] ;  /* 0x00090400010e7983 */ /* 0x000ee20000300800 */
[----:B------:R-:W-:-:S03]  /*2dde0*/  LEA.HI.X.SX32 R19, R5, R245, 0x2, P4 ;  /* 0x000000f505137211 */ /* 0x000fc600020f16ff */
[----:B------:R-:W3:Y:S04]  /*2ddf0*/  LDL.LU R13, [R1+0x914] ;  /* 0x00091400010d7983 */ /* 0x000ee80000300800 */
[----:B------:R1:W-:Y:S04]  /*2de00*/  STL.64 [R1+0x8a0], R20 ;  /* 0x0008a01401007387 */ /* 0x0003e80000100a00 */
[----:B------:R-:W3:Y:S04]  /*2de10*/  LDL.LU R5, [R1+0x91c] ;  /* 0x00091c0001057983 */ /* 0x000ee80000300800 */
[----:B------:R1:W-:Y:S02]  /*2de20*/  STL.64 [R1+0x8a8], R18 ;  /* 0x0008a81201007387 */ /* 0x0003e40000100a00 */
[----:B-1----:R-:W-:-:S04]  /*2de30*/  LEA R16, P6, R9, R4, 0x2 ;  /* 0x0000000409107211 */ /* 0x002fc800078c10ff */
[----:B------:R-:W-:Y:S02]  /*2de40*/  LEA.HI.X.SX32 R17, R9, R245, 0x2, P6 ;  /* 0x000000f509117211 */ /* 0x000fe400030f16ff */
[----:B------:R-:W3:Y:S01]  /*2de50*/  LDL.LU R9, [R1+0x924] ;  /* 0x0009240001097983 */ /* 0x000ee20000300800 */
[----:B------:R-:W-:-:S03]  /*2de60*/  LEA R20, P5, R3, R4, 0x2 ;  /* 0x0000000403147211 */ /* 0x000fc600078a10ff */
[----:B------:R1:W-:Y:S01]  /*2de70*/  STL.64 [R1+0x8c8], R16 ;  /* 0x0008c81001007387 */ /* 0x0003e20000100a00 */
[-C--:B------:R-:W-:Y:S02]  /*2de80*/  LEA.HI.X.SX32 R21, R3, R245.reuse, 0x2, P5 ;  /* 0x000000f503157211 */ /* 0x080fe400028f16ff */
[CC--:B------:R-:W-:Y:S01]  /*2de90*/  LEA R18, P4, R12.reuse, R4.reuse, 0x2 ;  /* 0x000000040c127211 */ /* 0x0c0fe200078810ff */
[----:B------:R-:W3:Y:S03]  /*2dea0*/  LDL.LU R3, [R1+0x92c] ;  /* 0x00092c0001037983 */ /* 0x000ee60000300800 */
[-C--:B------:R-:W-:Y:S02]  /*2deb0*/  LEA.HI.X.SX32 R19, R12, R245.reuse, 0x2, P4 ;  /* 0x000000f50c137211 */ /* 0x080fe400020f16ff */
[CC--:B-1----:R-:W-:Y:S01]  /*2dec0*/  LEA R16, P6, R244.reuse, R4.reuse, 0x2 ;  /* 0x00000004f4107211 */ /* 0x0c2fe200078c10ff */
[----:B------:R2:W-:Y:S03]  /*2ded0*/  STL.64 [R1+0x8c0], R20 ;  /* 0x0008c01401007387 */ /* 0x0005e60000100a00 */
[----:B------:R-:W-:Y:S01]  /*2dee0*/  LEA.HI.X.SX32 R17, R244, R245, 0x2, P6 ;  /* 0x000000f5f4117211 */ /* 0x000fe200030f16ff */
[----:B------:R1:W-:Y:S04]  /*2def0*/  STL.64 [R1+0x8b8], R18 ;  /* 0x0008b81201007387 */ /* 0x0003e80000100a00 */
[----:B------:R1:W-:Y:S04]  /*2df00*/  STL.64 [R1+0x8b0], R16 ;  /* 0x0008b01001007387 */ /* 0x0003e80000100a00 */
[----:B------:R-:W3:Y:S01]  /*2df10*/  LDL.LU R244, [R1+0x934] ;  /* 0x0009340001f47983 */ /* 0x000ee20000300800 */
[----:B--2---:R-:W-:-:S04]  /*2df20*/  LEA R20, P5, R0, R4, 0x2 ;  /* 0x0000000400147211 */ /* 0x004fc800078a10ff */
[----:B------:R-:W-:Y:S02]  /*2df30*/  LEA.HI.X.SX32 R21, R0, R245, 0x2, P5 ;  /* 0x000000f500157211 */ /* 0x000fe400028f16ff */
[----:B------:R-:W2:Y:S01]  /*2df40*/  LDL.LU R0, [R1+0x93c] ;  /* 0x00093c0001007983 */ /* 0x000ea20000300800 */
[----:B-1----:R-:W-:-:S03]  /*2df50*/  LEA R18, P4, R252, R4, 0x2 ;  /* 0x00000004fc127211 */ /* 0x002fc600078810ff */
[----:B------:R-:W2:Y:S01]  /*2df60*/  LDL.LU R12, [R1+0x944] ;  /* 0x00094400010c7983 */ /* 0x000ea20000300800 */
[C---:B------:R-:W-:Y:S02]  /*2df70*/  LEA R16, P6, R15.reuse, R4, 0x2 ;  /* 0x000000040f107211 */ /* 0x040fe400078c10ff */
[-C--:B------:R-:W-:Y:S01]  /*2df80*/  LEA.HI.X.SX32 R19, R252, R245.reuse, 0x2, P4 ;  /* 0x000000f5fc137211 */ /* 0x080fe200020f16ff */
[----:B------:R4:W-:Y:S01]  /*2df90*/  STL.64 [R1+0x8d0], R20 ;  /* 0x0008d01401007387 */ /* 0x0009e20000100a00 */
[----:B------:R-:W-:-:S03]  /*2dfa0*/  LEA.HI.X.SX32 R17, R15, R245, 0x2, P6 ;  /* 0x000000f50f117211 */ /* 0x000fc600030f16ff */
[----:B------:R1:W-:Y:S01]  /*2dfb0*/  STL.64 [R1+0x8d8], R18 ;  /* 0x0008d81201007387 */ /* 0x0003e20000100a00 */
[----:B------:R-:W-:Y:S01]  /*2dfc0*/  IMAD.MOV.U32 R15, RZ, RZ, R242 ;  /* 0x000000ffff0f7224 */ /* 0x000fe200078e00f2 */
[-C--:B----4-:R-:W-:Y:S02]  /*2dfd0*/  LEA R20, P5, R10, R4.reuse, 0x2 ;  /* 0x000000040a147211 */ /* 0x090fe400078a10ff */
[----:B------:R3:W-:Y:S01]  /*2dfe0*/  STL.64 [R1+0x8e0], R16 ;  /* 0x0008e01001007387 */ /* 0x0007e20000100a00 */
[----:B-1----:R-:W-:-:S03]  /*2dff0*/  LEA R18, P4, R7, R4, 0x2 ;  /* 0x0000000407127211 */ /* 0x002fc600078810ff */
[----:B------:R-:W4:Y:S01]  /*2e000*/  LDL.LU R242, [R1+0x954] ;  /* 0x0009540001f27983 */ /* 0x000f220000300800 */
[-C--:B------:R-:W-:Y:S02]  /*2e010*/  LEA.HI.X.SX32 R21, R10, R245.reuse, 0x2, P5 ;  /* 0x000000f50a157211 */ /* 0x080fe400028f16ff */
[----:B------:R-:W-:-:S03]  /*2e020*/  LEA.HI.X.SX32 R19, R7, R245, 0x2, P4 ;  /* 0x000000f507137211 */ /* 0x000fc600020f16ff */
[----:B------:R1:W-:Y:S04]  /*2e030*/  STL.64 [R1+0x8e8], R20 ;  /* 0x0008e81401007387 */ /* 0x0003e80000100a00 */
[----:B------:R-:W4:Y:S04]  /*2e040*/  LDL.LU R252, [R1+0x95c] ;  /* 0x00095c0001fc7983 */ /* 0x000f280000300800 */
[----:B------:R1:W-:Y:S04]  /*2e050*/  STL.64 [R1+0x908], R18 ;  /* 0x0009081201007387 */ /* 0x0003e80000100a00 */
[----:B------:R-:W4:Y:S01]  /*2e060*/  LDL.LU R7, [R1+0x964] ;  /* 0x0009640001077983 */ /* 0x000f220000300800 */
[----:B---3--:R-:W-:-:S02]  /*2e070*/  LEA R16, P6, R14, R4, 0x2 ;  /* 0x000000040e107211 */ /* 0x008fc400078c10ff */
[CC--:B-1----:R-:W-:Y:S02]  /*2e080*/  LEA R20, P5, R13.reuse, R4.reuse, 0x2 ;  /* 0x000000040d147211 */ /* 0x0c2fe400078a10ff */
[-C--:B------:R-:W-:Y:S02]  /*2e090*/  LEA.HI.X.SX32 R17, R14, R245.reuse, 0x2, P6 ;  /* 0x000000f50e117211 */ /* 0x080fe400030f16ff */
[-C--:B------:R-:W-:Y:S02]  /*2e0a0*/  LEA.HI.X.SX32 R21, R13, R245.reuse, 0x2, P5 ;  /* 0x000000f50d157211 */ /* 0x080fe400028f16ff */
[CC--:B------:R-:W-:Y:S01]  /*2e0b0*/  LEA R18, P4, R5.reuse, R4.reuse, 0x2 ;  /* 0x0000000405127211 */ /* 0x0c0fe200078810ff */
[----:B------:R-:W-:Y:S03]  /*2e0c0*/  STL.64 [R1+0x900], R16 ;  /* 0x0009001001007387 */ /* 0x000fe60000100a00 */
[----:B------:R-:W-:Y:S01]  /*2e0d0*/  LEA.HI.X.SX32 R19, R5, R245, 0x2, P4 ;  /* 0x000000f505137211 */ /* 0x000fe200020f16ff */
[----:B------:R-:W3:Y:S04]  /*2e0e0*/  LDL.LU R13, [R1+0x96c] ;  /* 0x00096c00010d7983 */ /* 0x000ee80000300800 */
[----:B------:R-:W-:Y:S04]  /*2e0f0*/  STL.64 [R1+0x8f8], R20 ;  /* 0x0008f81401007387 */ /* 0x000fe80000100a00 */
[----:B------:R-:W3:Y:S04]  /*2e100*/  LDL.LU R10, [R1+0x970] ;  /* 0x00097000010a7983 */ /* 0x000ee80000300800 */
[----:B------:R1:W-:Y:S04]  /*2e110*/  STL.64 [R1+0x8f0], R18 ;  /* 0x0008f01201007387 */ /* 0x0003e80000100a00 */
[----:B------:R-:W3:Y:S01]  /*2e120*/  LDL.LU R5, [R1+0x974] ;  /* 0x0009740001057983 */ /* 0x000ee20000300800 */
[----:B-1----:R-:W-:-:S02]  /*2e130*/  LEA R18, P4, R6, R4, 0x2 ;  /* 0x0000000406127211 */ /* 0x002fc400078810ff */
[----:B------:R-:W-:Y:S02]  /*2e140*/  MOV R19, R6 ;  /* 0x0000000600137202 */ /* 0x000fe40000000f00 */
[----:B------:R-:W3:Y:S04]  /*2e150*/  LDL.LU R6, [R1+0x97c] ;  /* 0x00097c0001067983 */ /* 0x000ee80000300800 */
[----:B------:R-:W3:Y:S01]  /*2e160*/  LDL.LU R14, [R1+0x984] ;  /* 0x00098400010e7983 */ /* 0x000ee20000300800 */
[----:B------:R-:W-:Y:S02]  /*2e170*/  LEA.HI.X.SX32 R19, R19, R245, 0x2, P4 ;  /* 0x000000f513137211 */ /* 0x000fe400020f16ff */
[----:B------:R-:W-:-:S04]  /*2e180*/  LEA R16, P6, R9, R4, 0x2 ;  /* 0x0000000409107211 */ /* 0x000fc800078c10ff */
[----:B------:R-:W-:-:S05]  /*2e190*/  LEA.HI.X.SX32 R17, R9, R245, 0x2, P6 ;  /* 0x000000f509117211 */ /* 0x000fca00030f16ff */
[----:B------:R1:W-:Y:S01]  /*2e1a0*/  STL.64 [R1+0x910], R16 ;  /* 0x0009101001007387 */ /* 0x0003e20000100a00 */
[----:B------:R-:W-:-:S03]  /*2e1b0*/  LEA R20, P5, R3, R4, 0x2 ;  /* 0x0000000403147211 */ /* 0x000fc600078a10ff */
[----:B------:R-:W3:Y:S01]  /*2e1c0*/  LDL.LU R9, [R1+0x994] ;  /* 0x0009940001097983 */ /* 0x000ee20000300800 */
[----:B------:R-:W-:-:S03]  /*2e1d0*/  LEA.HI.X.SX32 R21, R3, R245, 0x2, P5 ;  /* 0x000000f503157211 */ /* 0x000fc600028f16ff */
[----:B------:R-:W3:Y:S04]  /*2e1e0*/  LDL.LU R3, [R1+0x99c] ;  /* 0x00099c0001037983 */ /* 0x000ee80000300800 */
[----:B------:R2:W-:Y:S01]  /*2e1f0*/  STL.64 [R1+0x918], R20 ;  /* 0x0009181401007387 */ /* 0x0005e20000100a00 */
[----:B-1----:R-:W-:-:S03]  /*2e200*/  LEA R16, P6, R244, R4, 0x2 ;  /* 0x00000004f4107211 */ /* 0x002fc600078c10ff */
[----:B------:R1:W-:Y:S01]  /*2e210*/  STL.64 [R1+0x920], R18 ;  /* 0x0009201201007387 */ /* 0x0003e20000100a00 */
[----:B------:R-:W-:Y:S01]  /*2e220*/  LEA.HI.X.SX32 R17, R244, R245, 0x2, P6 ;  /* 0x000000f5f4117211 */ /* 0x000fe200030f16ff */
[----:B------:R-:W-:Y:S02]  /*2e230*/  IMAD.MOV.U32 R244, RZ, RZ, R240 ;  /* 0x000000fffff47224 */ /* 0x000fe400078e00f0 */
[----:B------:R-:W3:Y:S01]  /*2e240*/  LDL.LU R240, [R1+0x9a4] ;  /* 0x0009a40001f07983 */ /* 0x000ee20000300800 */
[----:B--2---:R-:W-:-:S03]  /*2e250*/  LEA R20, P5, R0, R4, 0x2 ;  /* 0x0000000400147211 */ /* 0x004fc600078a10ff */
[----:B------:R4:W-:Y:S01]  /*2e260*/  STL.64 [R1+0x928], R16 ;  /* 0x0009281001007387 */ /* 0x0009e20000100a00 */
[----:B------:R-:W-:Y:S01]  /*2e270*/  LEA.HI.X.SX32 R21, R0, R245, 0x2, P5 ;  /* 0x000000f500157211 */ /* 0x000fe200028f16ff */
[----:B------:R-:W-:Y:S02]  /*2e280*/  IMAD.MOV.U32 R0, RZ, RZ, R241 ;  /* 0x000000ffff007224 */ /* 0x000fe400078e00f1 */
[----:B------:R-:W2:Y:S01]  /*2e290*/  LDL.LU R241, [R1+0x9ac] ;  /* 0x0009ac0001f17983 */ /* 0x000ea20000300800 */
[----:B-1----:R-:W-:-:S03]  /*2e2a0*/  LEA R18, P4, R12, R4, 0x2 ;  /* 0x000000040c127211 */ /* 0x002fc600078810ff */
[----:B------:R1:W-:Y:S01]  /*2e2b0*/  STL.64 [R1+0x948], R20 ;  /* 0x0009481401007387 */ /* 0x0003e20000100a00 */
[----:B------:R-:W-:-:S03]  /*2e2c0*/  LEA.HI.X.SX32 R19, R12, R245, 0x2, P4 ;  /* 0x000000f50c137211 */ /* 0x000fc600020f16ff */
[----:B------:R-:W2:Y:S04]  /*2e2d0*/  LDL.LU R12, [R1+0x9b0] ;  /* 0x0009b000010c7983 */ /* 0x000ea80000300800 */
[----:B------:R1:W-:Y:S01]  /*2e2e0*/  STL.64 [R1+0x940], R18 ;  /* 0x0009401201007387 */ /* 0x0003e20000100a00 */
[----:B----4-:R-:W-:-:S04]  /*2e2f0*/  LEA R16, P6, R242, R4, 0x2 ;  /* 0x00000004f2107211 */ /* 0x010fc800078c10ff */
[----:B------:R-:W-:Y:S02]  /*2e300*/  LEA.HI.X.SX32 R17, R242, R245, 0x2, P6 ;  /* 0x000000f5f2117211 */ /* 0x000fe400030f16ff */
[----:B------:R-:W4:Y:S01]  /*2e310*/  LDL.LU R242, [R1+0x9b4] ;  /* 0x0009b40001f27983 */ /* 0x000f220000300800 */
[----:B-1----:R-:W-:-:S04]  /*2e320*/  LEA R20, P5, R252, R4, 0x2 ;  /* 0x00000004fc147211 */ /* 0x002fc800078a10ff */
[-C--:B------:R-:W-:Y:S02]  /*2e330*/  LEA.HI.X.SX32 R21, R252, R245.reuse, 0x2, P5 ;  /* 0x000000f5fc157211 */ /* 0x080fe400028f16ff */
[CC--:B------:R-:W-:Y:S01]  /*2e340*/  LEA R18, P4, R7.reuse, R4.reuse, 0x2 ;  /* 0x0000000407127211 */ /* 0x0c0fe200078810ff */
[----:B------:R3:W-:Y:S03]  /*2e350*/  STL.64 [R1+0x938], R16 ;  /* 0x0009381001007387 */ /* 0x0007e60000100a00 */
[----:B------:R-:W-:Y:S01]  /*2e360*/  LEA.HI.X.SX32 R19, R7, R245, 0x2, P4 ;  /* 0x000000f507137211 */ /* 0x000fe200020f16ff */
[----:B------:R1:W-:Y:S04]  /*2e370*/  STL.64 [R1+0x930], R20 ;  /* 0x0009301401007387 */ /* 0x0003e80000100a00 */
[----:B------:R-:W4:Y:S04]  /*2e380*/  LDL.LU R7, [R1+0x9c4] ;  /* 0x0009c40001077983 */ /* 0x000f280000300800 */
[----:B------:R1:W-:Y:S01]  /*2e390*/  STL.64 [R1+0x950], R18 ;  /* 0x0009501201007387 */ /* 0x0003e20000100a00 */
[----:B---3--:R-:W-:-:S04]  /*2e3a0*/  LEA R16, P6, R13, R4, 0x2 ;  /* 0x000000040d107211 */ /* 0x008fc800078c10ff */
[----:B------:R-:W-:Y:S02]  /*2e3b0*/  LEA.HI.X.SX32 R17, R13, R245, 0x2, P6 ;  /* 0x000000f50d117211 */ /* 0x000fe400030f16ff */
[----:B------:R-:W3:Y:S01]  /*2e3c0*/  LDL.LU R13, [R1+0x9d4] ;  /* 0x0009d400010d7983 */ /* 0x000ee20000300800 */
[----:B-1----:R-:W-:-:S03]  /*2e3d0*/  LEA R20, P5, R10, R4, 0x2 ;  /* 0x000000040a147211 */ /* 0x002fc600078a10ff */
[----:B------:R1:W-:Y:S01]  /*2e3e0*/  STL.64 [R1+0x958], R16 ;  /* 0x0009581001007387 */ /* 0x0003e20000100a00 */
[----:B------:R-:W-:Y:S02]  /*2e3f0*/  LEA.HI.X.SX32 R21, R10, R245, 0x2, P5 ;  /* 0x000000f50a157211 */ /* 0x000fe400028f16ff */
[----:B------:R-:W-:-:S03]  /*2e400*/  LEA R18, P4, R5, R4, 0x2 ;  /* 0x0000000405127211 */ /* 0x000fc600078810ff */
[----:B------:R1:W-:Y:S01]  /*2e410*/  STL.64 [R1+0x960], R20 ;  /* 0x0009601401007387 */ /* 0x0003e20000100a00 */
[----:B------:R-:W-:Y:S02]  /*2e420*/  LEA.HI.X.SX32 R19, R5, R245, 0x2, P4 ;  /* 0x000000f505137211 */ /* 0x000fe400020f16ff */
[----:B-1----:R-:W-:-:S03]  /*2e430*/  LEA R16, P6, R6, R4, 0x2 ;  /* 0x0000000406107211 */ /* 0x002fc600078c10ff */
[----:B------:R-:W-:Y:S01]  /*2e440*/  STL.64 [R1+0x968], R18 ;  /* 0x0009681201007387 */ /* 0x000fe20000100a00 */
[----:B------:R-:W-:Y:S02]  /*2e450*/  LEA R20, P5, R14, R4, 0x2 ;  /* 0x000000040e147211 */ /* 0x000fe400078a10ff */
[----:B------:R-:W-:Y:S02]  /*2e460*/  LEA.HI.X.SX32 R17, R6, R245, 0x2, P6 ;  /* 0x000000f506117211 */ /* 0x000fe400030f16ff */
[----:B------:R-:W3:Y:S01]  /*2e470*/  LDL.LU R6, [R1+0x9ec] ;  /* 0x0009ec0001067983 */ /* 0x000ee20000300800 */
[----:B------:R-:W-:Y:S02]  /*2e480*/  MOV R5, R11 ;  /* 0x0000000b00057202 */ /* 0x000fe40000000f00 */
[----:B------:R-:W-:Y:S01]  /*2e490*/  LEA.HI.X.SX32 R21, R14, R245, 0x2, P5 ;  /* 0x000000f50e157211 */ /* 0x000fe200028f16ff */
[----:B------:R-:W3:Y:S04]  /*2e4a0*/  LDL.LU R11, [R1+0x9f0] ;  /* 0x0009f000010b7983 */ /* 0x000ee80000300800 */
[----:B------:R1:W-:Y:S04]  /*2e4b0*/  STL.64 [R1+0x988], R16 ;  /* 0x0009881001007387 */ /* 0x0003e80000100a00 */
[----:B------:R1:W-:Y:S02]  /*2e4c0*/  STL.64 [R1+0x980], R20 ;  /* 0x0009801401007387 */ /* 0x0003e40000100a00 */
[----:B-1----:R-:W-:-:S02]  /*2e4d0*/  IMAD.MOV.U32 R17, RZ, RZ, R244 ;  /* 0x000000ffff117224 */ /* 0x002fc400078e00f4 */
[----:B------:R-:W-:Y:S01]  /*2e4e0*/  IMAD.MOV.U32 R244, RZ, RZ, R15 ;  /* 0x000000fffff47224 */ /* 0x000fe200078e000f */
[----:B------:R-:W3:Y:S01]  /*2e4f0*/  LDL.LU.64 R20, [R1+0x2da0] ;  /* 0x002da00001147983 */ /* 0x000ee20000300a00 */
[----:B------:R-:W-:-:S03]  /*2e500*/  MOV R15, R0 ;  /* 0x00000000000f7202 */ /* 0x000fc60000000f00 */
[----:B------:R-:W3:Y:S01]  /*2e510*/  LDL.LU R10, [R1+0x9f4] ;  /* 0x0009f400010a7983 */ /* 0x000ee20000300800 */
[----:B------:R-:W-:-:S04]  /*2e520*/  LEA R18, P4, R9, R4, 0x2 ;  /* 0x0000000409127211 */ /* 0x000fc800078810ff */
[-C--:B------:R-:W-:Y:S02]  /*2e530*/  LEA.HI.X.SX32 R19, R9, R245.reuse, 0x2, P4 ;  /* 0x000000f509137211 */ /* 0x080fe400020f16ff */
[C---:B------:R-:W-:Y:S01]  /*2e540*/  LEA R16, P6, R3.reuse, R4, 0x2 ;  /* 0x0000000403107211 */ /* 0x040fe200078c10ff */
[----:B------:R-:W-:Y:S02]  /*2e550*/  IMAD.MOV.U32 R9, RZ, RZ, R17 ;  /* 0x000000ffff097224 */ /* 0x000fe400078e0011 */
[----:B------:R1:W-:Y:S01]  /*2e560*/  STL.64 [R1+0x978], R18 ;  /* 0x0009781201007387 */ /* 0x0003e20000100a00 */
[----:B------:R-:W-:-:S03]  /*2e570*/  LEA.HI.X.SX32 R17, R3, R245, 0x2, P6 ;  /* 0x000000f503117211 */ /* 0x000fc600030f16ff */
[----:B-1----:R-:W3:Y:S01]  /*2e580*/  LDL.LU.64 R18, [R1+0x2d98] ;  /* 0x002d980001127983 */ /* 0x002ee20000300a00 */
[----:B------:R-:W-:-:S03]  /*2e590*/  LEA R14, P5, R240, R4, 0x2 ;  /* 0x00000004f00e7211 */ /* 0x000fc600078a10ff */
[----:B------:R-:W3:Y:S04]  /*2e5a0*/  LDL.LU R0, [R1+0x9fc] ;  /* 0x0009fc0001007983 */ /* 0x000ee80000300800 */
[----:B------:R-:W3:Y:S04]  /*2e5b0*/  LDL.LU R3, [R1+0x2d90] ;  /* 0x002d900001037983 */ /* 0x000ee80000300800 */
[----:B------:R1:W-:Y:S02]  /*2e5c0*/  STL.64 [R1+0x970], R16 ;  /* 0x0009701001007387 */ /* 0x0003e40000100a00 */
[----:B-1----:R-:W-:-:S02]  /*2e5d0*/  MOV R17, R15 ;  /* 0x0000000f00117202 */ /* 0x002fc40000000f00 */
[-C--:B------:R-:W-:Y:S02]  /*2e5e0*/  LEA.HI.X.SX32 R15, R240, R245.reuse, 0x2, P5 ;  /* 0x000000f5f00f7211 */ /* 0x080fe400028f16ff */
[----:B------:R-:W3:Y:S01]  /*2e5f0*/  LDL.LU R240, [R1+0xa04] ;  /* 0x000a040001f07983 */ /* 0x000ee20000300800 */
[----:B------:R-:W-:Y:S01]  /*2e600*/  IMAD.MOV.U32 R252, RZ, RZ, R8 ;  /* 0x000000fffffc7224 */ /* 0x000fe200078e0008 */
[CC--:B--2---:R-:W-:Y:S02]  /*2e610*/  LEA R8, P4, R241.reuse, R4.reuse, 0x2 ;  /* 0x00000004f1087211 */ /* 0x0c4fe400078810ff */
[----:B------:R1:W-:Y:S01]  /*2e620*/  STL.64 [R1+0x990], R14 ;  /* 0x0009900e01007387 */ /* 0x0003e20000100a00 */
[-C--:B------:R-:W-:Y:S01]  /*2e630*/  LEA R16, P6, R12, R4.reuse, 0x2 ;  /* 0x000000040c107211 */ /* 0x080fe200078c10ff */
[----:B-1----:R-:W-:Y:S01]  /*2e640*/  IMAD.MOV.U32 R15, RZ, RZ, R9 ;  /* 0x000000ffff0f7224 */ /* 0x002fe200078e0009 */
[----:B------:R-:W-:Y:S02]  /*2e650*/  LEA.HI.X.SX32 R9, R241, R245, 0x2, P4 ;  /* 0x000000f5f1097211 */ /* 0x000fe400020f16ff */
[----:B------:R-:W2:Y:S04]  /*2e660*/  LDL.LU R241, [R1+0xa14] ;  /* 0x000a140001f17983 */ /* 0x000ea80000300800 */
[----:B------:R1:W-:Y:S01]  /*2e670*/  STL.64 [R1+0x998], R8 ;  /* 0x0009980801007387 */ /* 0x0003e20000100a00 */
[----:B----4-:R-:W-:-:S02]  /*2e680*/  LEA R14, P5, R242, R4, 0x2 ;  /* 0x00000004f20e7211 */ /* 0x010fc400078a10ff */
[----:B-1----:R-:W-:Y:S01]  /*2e690*/  LEA R8, P4, R17, R4, 0x2 ;  /* 0x0000000411087211 */ /* 0x002fe200078810ff */
[----:B------:R-:W-:Y:S01]  /*2e6a0*/  IMAD.MOV.U32 R9, RZ, RZ, R17 ;  /* 0x000000ffff097224 */ /* 0x000fe200078e0011 */
[-C--:B------:R-:W-:Y:S02]  /*2e6b0*/  LEA.HI.X.SX32 R17, R12, R245.reuse, 0x2, P6 ;  /* 0x000000f50c117211 */ /* 0x080fe400030f16ff */
[----:B------:R-:W4:Y:S04]  /*2e6c0*/  LDL.LU R12, [R1+0xa1c] ;  /* 0x000a1c00010c7983 */ /* 0x000f280000300800 */
[----:B------:R1:W-:Y:S01]  /*2e6d0*/  STL.64 [R1+0x9a0], R16 ;  /* 0x0009a01001007387 */ /* 0x0003e20000100a00 */
[----:B------:R-:W-:Y:S02]  /*2e6e0*/  LEA.HI.X.SX32 R9, R9, R245, 0x2, P4 ;  /* 0x000000f509097211 */ /* 0x000fe400020f16ff */
[----:B-1----:R-:W-:-:S02]  /*2e6f0*/  MOV R17, R15 ;  /* 0x0000000f00117202 */ /* 0x002fc40000000f00 */
[-C--:B------:R-:W-:Y:S02]  /*2e700*/  LEA.HI.X.SX32 R15, R242, R245.reuse, 0x2, P5 ;  /* 0x000000f5f20f7211 */ /* 0x080fe400028f16ff */
[-C--:B------:R-:W-:Y:S01]  /*2e710*/  LEA R16, P6, R7, R4.reuse, 0x2 ;  /* 0x0000000407107211 */ /* 0x080fe200078c10ff */
[----:B------:R-:W4:Y:S04]  /*2e720*/  LDL.LU R242, [R1+0xa24] ;  /* 0x000a240001f27983 */ /* 0x000f280000300800 */
[----:B------:R-:W-:Y:S04]  /*2e730*/  STL.64 [R1+0x9a8], R14 ;  /* 0x0009a80e01007387 */ /* 0x000fe80000100a00 */
[----:B------:R1:W-:Y:S02]  /*2e740*/  STL.64 [R1+0x9c8], R8 ;  /* 0x0009c80801007387 */ /* 0x0003e40000100a00 */
[----:B-1----:R-:W-:Y:S01]  /*2e750*/  LEA R8, P4, R17, R4, 0x2 ;  /* 0x0000000411087211 */ /* 0x002fe200078810ff */
[----:B------:R-:W-:Y:S01]  /*2e760*/  IMAD.MOV.U32 R9, RZ, RZ, R17 ;  /* 0x000000ffff097224 */ /* 0x000fe200078e0011 */
[----:B------:R-:W-:-:S02]  /*2e770*/  LEA.HI.X.SX32 R17, R7, R245, 0x2, P6 ;  /* 0x000000f507117211 */ /* 0x000fc400030f16ff */
[----:B------:R-:W4:Y:S01]  /*2e780*/  LDL.LU R7, [R1+0xa34] ;  /* 0x000a340001077983 */ /* 0x000f220000300800 */
[----:B---3--:R-:W-:-:S03]  /*2e790*/  LEA R14, P5, R13, R4, 0x2 ;  /* 0x000000040d0e7211 */ /* 0x008fc600078a10ff */
[----:B------:R1:W-:Y:S01]  /*2e7a0*/  STL.64 [R1+0x9c0], R16 ;  /* 0x0009c01001007387 */ /* 0x0003e20000100a00 */
[-C--:B------:R-:W-:Y:S02]  /*2e7b0*/  LEA.HI.X.SX32 R15, R13, R245.reuse, 0x2, P5 ;  /* 0x000000f50d0f7211 */ /* 0x080fe400028f16ff */
[-C--:B------:R-:W-:Y:S02]  /*2e7c0*/  LEA.HI.X.SX32 R9, R9, R245.reuse, 0x2, P4 ;  /* 0x000000f509097211 */ /* 0x080fe400020f16ff */
[----:B-1----:R-:W-:Y:S01]  /*2e7d0*/  LEA R16, P6, R5, R4, 0x2 ;  /* 0x0000000405107211 */ /* 0x002fe200078c10ff */
[----:B------:R-:W-:Y:S02]  /*2e7e0*/  IMAD.MOV.U32 R17, RZ, RZ, R5 ;  /* 0x000000ffff117224 */ /* 0x000fe400078e0005 */
[----:B------:R-:W3:Y:S04]  /*2e7f0*/  LDL.LU R5, [R1+0xa38] ;  /* 0x000a380001057983 */ /* 0x000ee80000300800 */
[----:B------:R-:W3:Y:S01]  /*2e800*/  LDL.LU R13, [R1+0xa3c] ;  /* 0x000a3c00010d7983 */ /* 0x000ee20000300800 */
[----:B------:R-:W-:-:S03]  /*2e810*/  LEA.HI.X.SX32 R17, R17, R245, 0x2, P6 ;  /* 0x000000f511117211 */ /* 0x000fc600030f16ff */
[----:B------:R1:W-:Y:S04]  /*2e820*/  STL.64 [R1+0x9b8], R14 ;  /* 0x0009b80e01007387 */ /* 0x0003e80000100a00 */
[----:B------:R1:W-:Y:S02]  /*2e830*/  STL.64 [R1+0x9b0], R8 ;  /* 0x0009b00801007387 */ /* 0x0003e40000100a00 */
[CC--:B-1----:R-:W-:Y:S02]  /*2e840*/  LEA R14, P5, R6.reuse, R4.reuse, 0x2 ;  /* 0x00000004060e7211 */ /* 0x0c2fe400078a10ff */
[----:B------:R1:W-:Y:S01]  /*2e850*/  STL.64 [R1+0x9d0], R16 ;  /* 0x0009d01001007387 */ /* 0x0003e20000100a00 */
[----:B------:R-:W-:Y:S02]  /*2e860*/  LEA R8, P4, R11, R4, 0x2 ;  /* 0x000000040b087211 */ /* 0x000fe400078810ff */
[----:B------:R-:W-:-:S02]  /*2e870*/  LEA.HI.X.SX32 R15, R6, R245, 0x2, P5 ;  /* 0x000000f5060f7211 */ /* 0x000fc400028f16ff */
[----:B------:R-:W-:Y:S02]  /*2e880*/  LEA.HI.X.SX32 R9, R11, R245, 0x2, P4 ;  /* 0x000000f50b097211 */ /* 0x000fe400020f16ff */
[----:B-1----:R-:W-:Y:S02]  /*2e890*/  MOV R17, R252 ;  /* 0x000000fc00117202 */ /* 0x002fe40000000f00 */
[----:B------:R-:W3:Y:S04]  /*2e8a0*/  LDL.LU R252, [R1+0xa54] ;  /* 0x000a540001fc7983 */ /* 0x000ee80000300800 */
[----:B------:R-:W-:Y:S01]  /*2e8b0*/  STL.64 [R1+0x9d8], R14 ;  /* 0x0009d80e01007387 */ /* 0x000fe20000100a00 */
[----:B------:R-:W-:-:S03]  /*2e8c0*/  LEA R16, P6, R10, R4, 0x2 ;  /* 0x000000040a107211 */ /* 0x000fc600078c10ff */
[----:B------:R-:W3:Y:S04]  /*2e8d0*/  LDL.LU R11, [R1+0xa5c] ;  /* 0x000a5c00010b7983 */ /* 0x000ee80000300800 */
[----:B------:R-:W3:Y:S04]  /*2e8e0*/  LDL.LU R6, [R1+0xa64] ;  /* 0x000a640001067983 */ /* 0x000ee80000300800 */
[----:B------:R1:W-:Y:S02]  /*2e8f0*/  STL.64 [R1+0x9e0], R8 ;  /* 0x0009e00801007387 */ /* 0x0003e40000100a00 */
[----:B-1----:R-:W-:Y:S01]  /*2e900*/  IMAD.MOV.U32 R9, RZ, RZ, R17 ;  /* 0x000000ffff097224 */ /* 0x002fe200078e0011 */
[----:B------:R-:W-:-:S02]  /*2e910*/  LEA.HI.X.SX32 R17, R10, R245, 0x2, P6 ;  /* 0x000000f50a117211 */ /* 0x000fc400030f16ff */
[----:B------:R-:W3:Y:S04]  /*2e920*/  LDL.LU R10, [R1+0xa6c] ;  /* 0x000a6c00010a7983 */ /* 0x000ee80000300800 */
[----:B------:R-:W-:Y:S01]  /*2e930*/  STL.64 [R1+0x9e8], R16 ;  /* 0x0009e81001007387 */ /* 0x000fe20000100a00 */
[----:B------:R-:W-:-:S04]  /*2e940*/  LEA R14, P5, R0, R4, 0x2 ;  /* 0x00000004000e7211 */ /* 0x000fc800078a10ff */
[----:B------:R-:W-:Y:S02]  /*2e950*/  LEA.HI.X.SX32 R15, R0, R245, 0x2, P5 ;  /* 0x000000f5000f7211 */ /* 0x000fe400028f16ff */
[----:B------:R-:W3:Y:S04]  /*2e960*/  LDL.LU R0, [R1+0xa74] ;  /* 0x000a740001007983 */ /* 0x000ee80000300800 */
[----:B------:R1:W-:Y:S01]  /*2e970*/  STL.64 [R1+0xa08], R14 ;  /* 0x000a080e01007387 */ /* 0x0003e20000100a00 */
[----:B------:R-:W-:Y:S01]  /*2e980*/  LEA R8, P4, R240, R4, 0x2 ;  /* 0x00000004f0087211 */ /* 0x000fe200078810ff */
[----:B-1----:R-:W-:-:S03]  /*2e990*/  IMAD.MOV.U32 R15, RZ, RZ, R9 ;  /* 0x000000ffff0f7224 */ /* 0x002fc600078e0009 */
[----:B------:R-:W-:-:S05]  /*2e9a0*/  LEA.HI.X.SX32 R9, R240, R245, 0x2, P4 ;  /* 0x000000f5f0097211 */ /* 0x000fca00020f16ff */
[----:B------:R1:W-:Y:S04]  /*2e9b0*/  STL.64 [R1+0xa00], R8 ;  /* 0x000a000801007387 */ /* 0x0003e80000100a00 */
[----:B-1----:R-:W3:Y:S01]  /*2e9c0*/  LDL.LU R9, [R1+0x2d8c] ;  /* 0x002d8c0001097983 */ /* 0x002ee20000300800 */
[----:B--2---:R-:W-:-:S04]  /*2e9d0*/  LEA R16, P6, R241, R4, 0x2 ;  /* 0x00000004f1107211 */ /* 0x004fc800078c10ff */
[-C--:B------:R-:W-:Y:S02]  /*2e9e0*/  LEA.HI.X.SX32 R17, R241, R245.reuse, 0x2, P6 ;  /* 0x000000f5f1117211 */ /* 0x080fe400030f16ff */
[----:B------:R-:W2:Y:S04]  /*2e9f0*/  LDL.LU R241, [R1+0xa78] ;  /* 0x000a780001f17983 */ /* 0x000ea80000300800 */
[----:B------:R1:W-:Y:S01]  /*2ea00*/  STL.64 [R1+0x9f8], R16 ;  /* 0x0009f81001007387 */ /* 0x0003e20000100a00 */
[CC--:B----4-:R-:W-:Y:S02]  /*2ea10*/  LEA R14, P5, R12.reuse, R4.reuse, 0x2 ;  /* 0x000000040c0e7211 */ /* 0x0d0fe400078a10ff */
[----:B-1----:R-:W-:Y:S01]  /*2ea20*/  LEA R16, P6, R15, R4, 0x2 ;  /* 0x000000040f107211 */ /* 0x002fe200078c10ff */
[----:B------:R-:W-:Y:S01]  /*2ea30*/  IMAD.MOV.U32 R17, RZ, RZ, R15 ;  /* 0x000000ffff117224 */ /* 0x000fe200078e000f */
[----:B------:R-:W-:-:S02]  /*2ea40*/  LEA.HI.X.SX32 R15, R12, R245, 0x2, P5 ;  /* 0x000000f50c0f7211 */ /* 0x000fc400028f16ff */
[----:B------:R-:W4:Y:S02]  /*2ea50*/  LDL.LU R12, [R1+0xa7c] ;  /* 0x000a7c00010c7983 */ /* 0x000f240000300800 */
[----:B------:R-:W-:Y:S02]  /*2ea60*/  LEA.HI.X.SX32 R17, R17, R245, 0x2, P6 ;  /* 0x000000f511117211 */ /* 0x000fe400030f16ff */
[----:B------:R1:W-:Y:S01]  /*2ea70*/  STL.64 [R1+0x9f0], R14 ;  /* 0x0009f00e01007387 */ /* 0x0003e20000100a00 */
[-C--:B------:R-:W-:Y:S02]  /*2ea80*/  LEA R8, P4, R242, R4.reuse, 0x2 ;  /* 0x00000004f2087211 */ /* 0x080fe400078810ff */
[----:B-1----:R-:W-:-:S04]  /*2ea90*/  LEA R14, P5, R7, R4, 0x2 ;  /* 0x00000004070e7211 */ /* 0x002fc800078a10ff */
[----:B------:R-:W-:Y:S02]  /*2eaa0*/  LEA.HI.X.SX32 R15, R7, R245, 0x2, P5 ;  /* 0x000000f5070f7211 */ /* 0x000fe400028f16ff */
[----:B---3--:R-:W-:Y:S02]  /*2eab0*/  MOV R240, R9 ;  /* 0x0000000900f07202 */ /* 0x008fe40000000f00 */
[----:B------:R-:W-:Y:S02]  /*2eac0*/  LEA.HI.X.SX32 R9, R242, R245, 0x2, P4 ;  /* 0x000000f5f2097211 */ /* 0x000fe400020f16ff */
[----:B------:R-:W3:Y:S04]  /*2ead0*/  LDL.LU R242, [R1+0xa84] ;  /* 0x000a840001f27983 */ /* 0x000ee80000300800 */
[----:B------:R1:W-:Y:S04]  /*2eae0*/  STL.64 [R1+0xa10], R8 ;  /* 0x000a100801007387 */ /* 0x0003e80000100a00 */
[----:B------:R2:W-:Y:S04]  /*2eaf0*/  STL.64 [R1+0xa18], R16 ;  /* 0x000a181001007387 */ /* 0x0005e80000100a00 */
[----:B------:R-:W3:Y:S01]  /*2eb00*/  LDL.LU R7, [R1+0xa9c] ;  /* 0x000a9c0001077983 */ /* 0x000ee20000300800 */
[----:B-1----:R-:W-:-:S03]  /*2eb10*/  LEA R8, P4, R5, R4, 0x2 ;  /* 0x0000000405087211 */ /* 0x002fc600078810ff */
[----:B------:R1:W-:Y:S01]  /*2eb20*/  STL.64 [R1+0xa20], R14 ;  /* 0x000a200e01007387 */ /* 0x0003e20000100a00 */
[-C--:B--2---:R-:W-:Y:S02]  /*2eb30*/  LEA R16, P6, R13, R4.reuse, 0x2 ;  /* 0x000000040d107211 */ /* 0x084fe400078c10ff */
[-C--:B------:R-:W-:Y:S02]  /*2eb40*/  LEA.HI.X.SX32 R9, R5, R245.reuse, 0x2, P4 ;  /* 0x000000f505097211 */ /* 0x080fe400020f16ff */
[-C--:B------:R-:W-:Y:S02]  /*2eb50*/  LEA.HI.X.SX32 R17, R13, R245.reuse, 0x2, P6 ;  /* 0x000000f50d117211 */ /* 0x080fe400030f16ff */
[----:B-1----:R-:W-:Y:S01]  /*2eb60*/  LEA R14, P5, R244, R4, 0x2 ;  /* 0x00000004f40e7211 */ /* 0x002fe200078a10ff */
[----:B------:R-:W-:Y:S02]  /*2eb70*/  IMAD.MOV.U32 R15, RZ, RZ, R244 ;  /* 0x000000ffff0f7224 */ /* 0x000fe400078e00f4 */
[----:B------:R-:W2:Y:S04]  /*2eb80*/  LDL.LU R244, [R1+0xaa4] ;  /* 0x000aa40001f47983 */ /* 0x000ea80000300800 */
[----:B------:R1:W-:Y:S01]  /*2eb90*/  STL.64 [R1+0xa28], R8 ;  /* 0x000a280801007387 */ /* 0x0003e20000100a00 */
[----:B------:R-:W-:-:S03]  /*2eba0*/  LEA.HI.X.SX32 R15, R15, R245, 0x2, P5 ;  /* 0x000000f50f0f7211 */ /* 0x000fc600028f16ff */
[----:B------:R-:W2:Y:S04]  /*2ebb0*/  LDL.LU R5, [R1+0xaac] ;  /* 0x000aac0001057983 */ /* 0x000ea80000300800 */
        /* <DEDUP_REMOVED lines=8> */
[----:B------:R-:W-:Y:S02]  /*2ec40*/  LEA.HI.X.SX32 R17, R11, R245, 0x2, P6 ;  /* 0x000000f50b117211 */ /* 0x000fe400030f16ff */
[-C--:B----4-:R-:W-:Y:S01]  /*2ec50*/  LEA R14, P5, R6, R4.reuse, 0x2 ;  /* 0x00000004060e7211 */ /* 0x090fe200078a10ff */
[----:B------:R-:W4:Y:S04]  /*2ec60*/  LDL.LU R11, [R1+0xabc] ;  /* 0x000abc00010b7983 */ /* 0x000f280000300800 */
[----:B------:R1:W-:Y:S02]  /*2ec70*/  STL.64 [R1+0xa38], R16 ;  /* 0x000a381001007387 */ /* 0x0003e40000100a00 */
[----:B-1----:R-:W-:-:S02]  /*2ec80*/  LEA R8, P4, R10, R4, 0x2 ;  /* 0x000000040a087211 */ /* 0x002fc400078810ff */
[-C--:B------:R-:W-:Y:S02]  /*2ec90*/  LEA.HI.X.SX32 R15, R6, R245.reuse, 0x2, P5 ;  /* 0x000000f5060f7211 */ /* 0x080fe400028f16ff */
[----:B------:R-:W-:Y:S02]  /*2eca0*/  LEA.HI.X.SX32 R9, R10, R245, 0x2, P4 ;  /* 0x000000f50a097211 */ /* 0x000fe400020f16ff */
[----:B------:R-:W-:Y:S02]  /*2ecb0*/  MOV R17, R240 ;  /* 0x000000f000117202 */ /* 0x000fe40000000f00 */
[----:B------:R-:W4:Y:S01]  /*2ecc0*/  LDL.LU R240, [R1+0xac4] ;  /* 0x000ac40001f07983 */ /* 0x000f220000300800 */
[----:B------:R-:W-:-:S03]  /*2ecd0*/  LEA R16, P6, R0, R4, 0x2 ;  /* 0x0000000400107211 */ /* 0x000fc600078c10ff */
[----:B------:R-:W4:Y:S04]  /*2ece0*/  LDL.LU R6, [R1+0xad4] ;  /* 0x000ad40001067983 */ /* 0x000f280000300800 */
[----:B------:R-:W-:Y:S04]  /*2ecf0*/  STL.64 [R1+0xa50], R14 ;  /* 0x000a500e01007387 */ /* 0x000fe80000100a00 */
[----:B------:R-:W4:Y:S04]  /*2ed00*/  LDL.LU R10, [R1+0xadc] ;  /* 0x000adc00010a7983 */ /* 0x000f280000300800 */
[----:B------:R1:W-:Y:S02]  /*2ed10*/  STL.64 [R1+0xa58], R8 ;  /* 0x000a580801007387 */ /* 0x0003e40000100a00 */
[----:B-1----:R-:W-:Y:S01]  /*2ed20*/  IMAD.MOV.U32 R9, RZ, RZ, R17 ;  /* 0x000000ffff097224 */ /* 0x002fe200078e0011 */
[----:B------:R-:W-:-:S02]  /*2ed30*/  LEA.HI.X.SX32 R17, R0, R245, 0x2, P6 ;  /* 0x000000f500117211 */ /* 0x000fc400030f16ff */
[----:B------:R-:W4:Y:S01]  /*2ed40*/  LDL.LU R0, [R1+0xae4] ;  /* 0x000ae40001007983 */ /* 0x000f220000300800 */
[----:B------:R-:W-:-:S04]  /*2ed50*/  LEA R14, P5, R241, R4, 0x2 ;  /* 0x00000004f10e7211 */ /* 0x000fc800078a10ff */
[----:B------:R-:W-:Y:S01]  /*2ed60*/  LEA.HI.X.SX32 R15, R241, R245, 0x2, P5 ;  /* 0x000000f5f10f7211 */ /* 0x000fe200028f16ff */
[----:B------:R-:W-:Y:S01]  /*2ed70*/  STL.64 [R1+0xa60], R16 ;  /* 0x000a601001007387 */ /* 0x000fe20000100a00 */
[----:B------:R-:W-:-:S03]  /*2ed80*/  LEA R8, P4, R12, R4, 0x2 ;  /* 0x000000040c087211 */ /* 0x000fc600078810ff */
[----:B------:R-:W4:Y:S04]  /*2ed90*/  LDL.LU R241, [R1+0xaec] ;  /* 0x000aec0001f17983 */ /* 0x000f280000300800 */
[----:B------:R1:W-:Y:S02]  /*2eda0*/  STL.64 [R1+0xa68], R14 ;  /* 0x000a680e01007387 */ /* 0x0003e40000100a00 */
[----:B-1----:R-:W-:Y:S01]  /*2edb0*/  LEA R14, P5, R9, R4, 0x2 ;  /* 0x00000004090e7211 */ /* 0x002fe200078a10ff */
[----:B------:R-:W-:Y:S01]  /*2edc0*/  IMAD.MOV.U32 R15, RZ, RZ, R9 ;  /* 0x000000ffff0f7224 */ /* 0x000fe200078e0009 */
[-C--:B------:R-:W-:Y:S02]  /*2edd0*/  LEA.HI.X.SX32 R9, R12, R245.reuse, 0x2, P4 ;  /* 0x000000f50c097211 */ /* 0x080fe400020f16ff */
[----:B------:R-:W4:Y:S04]  /*2ede0*/  LDL.LU R12, [R1+0xaf4] ;  /* 0x000af400010c7983 */ /* 0x000f280000300800 */
[----:B------:R1:W-:Y:S01]  /*2edf0*/  STL.64 [R1+0xa70], R8 ;  /* 0x000a700801007387 */ /* 0x0003e20000100a00 */
[----:B------:R-:W-:-:S02]  /*2ee00*/  LEA.HI.X.SX32 R15, R15, R245, 0x2, P5 ;  /* 0x000000f50f0f7211 */ /* 0x000fc400028f16ff */
[----:B---3--:R-:W-:-:S04]  /*2ee10*/  LEA R16, P6, R242, R4, 0x2 ;  /* 0x00000004f2107211 */ /* 0x008fc800078c10ff */
[----:B------:R-:W-:Y:S02]  /*2ee20*/  LEA.HI.X.SX32 R17, R242, R245, 0x2, P6 ;  /* 0x000000f5f2117211 */ /* 0x000fe400030f16ff */
[----:B------:R-:W3:Y:S01]  /*2ee30*/  LDL.LU R242, [R1+0xaf8] ;  /* 0x000af80001f27983 */ /* 0x000ee20000300800 */
[----:B-1----:R-:W-:-:S03]  /*2ee40*/  LEA R8, P4, R7, R4, 0x2 ;  /* 0x0000000407087211 */ /* 0x002fc600078810ff */
[----:B------:R2:W-:Y:S01]  /*2ee50*/  STL.64 [R1+0xa88], R16 ;  /* 0x000a881001007387 */ /* 0x0005e20000100a00 */
[----:B------:R-:W-:-:S03]  /*2ee60*/  LEA.HI.X.SX32 R9, R7, R245, 0x2, P4 ;  /* 0x000000f507097211 */ /* 0x000fc600020f16ff */
[----:B------:R1:W-:Y:S04]  /*2ee70*/  STL.64 [R1+0xa80], R14 ;  /* 0x000a800e01007387 */ /* 0x0003e80000100a00 */
[----:B------:R1:W-:Y:S04]  /*2ee80*/  STL.64 [R1+0xa78], R8 ;  /* 0x000a780801007387 */ /* 0x0003e80000100a00 */
[----:B------:R-:W3:Y:S01]  /*2ee90*/  LDL.LU R7, [R1+0xb04] ;  /* 0x000b040001077983 */ /* 0x000ee20000300800 */
[----:B--2---:R-:W-:-:S04]  /*2eea0*/  LEA R16, P6, R244, R4, 0x2 ;  /* 0x00000004f4107211 */ /* 0x004fc800078c10ff */
[-C--:B------:R-:W-:Y:S02]  /*2eeb0*/  LEA.HI.X.SX32 R17, R244, R245.reuse, 0x2, P6 ;  /* 0x000000f5f4117211 */ /* 0x080fe400030f16ff */
[----:B------:R-:W2:Y:S01]  /*2eec0*/  LDL.LU R244, [R1+0xb14] ;  /* 0x000b140001f47983 */ /* 0x000ea20000300800 */
[-C--:B-1----:R-:W-:Y:S02]  /*2eed0*/  LEA R14, P5, R5, R4.reuse, 0x2 ;  /* 0x00000004050e7211 */ /* 0x082fe400078a10ff */
[----:B------:R-:W-:Y:S02]  /*2eee0*/  LEA R8, P4, R13, R4, 0x2 ;  /* 0x000000040d087211 */ /* 0x000fe400078810ff */
[-C--:B------:R-:W-:Y:S01]  /*2eef0*/  LEA.HI.X.SX32 R15, R5, R245.reuse, 0x2, P5 ;  /* 0x000000f5050f7211 */ /* 0x080fe200028f16ff */
[----:B------:R1:W-:Y:S01]  /*2ef00*/  STL.64 [R1+0xa90], R16 ;  /* 0x000a901001007387 */ /* 0x0003e20000100a00 */
[----:B------:R-:W-:-:S03]  /*2ef10*/  LEA.HI.X.SX32 R9, R13, R245, 0x2, P4 ;  /* 0x000000f50d097211 */ /* 0x000fc600020f16ff */
[----:B------:R-:W2:Y:S04]  /*2ef20*/  LDL.LU R5, [R1+0xb1c] ;  /* 0x000b1c0001057983 */ /* 0x000ea80000300800 */
[----:B------:R4:W-:Y:S01]  /*2ef30*/  STL.64 [R1+0xa98], R14 ;  /* 0x000a980e01007387 */ /* 0x0009e20000100a00 */
[----:B-1----:R-:W-:-:S03]  /*2ef40*/  LEA R16, P6, R252, R4, 0x2 ;  /* 0x00000004fc107211 */ /* 0x002fc600078c10ff */
[----:B------:R-:W2:Y:S01]  /*2ef50*/  LDL.LU R13, [R1+0xb24] ;  /* 0x000b2400010d7983 */ /* 0x000ea20000300800 */
[----:B------:R-:W-:-:S03]  /*2ef60*/  LEA.HI.X.SX32 R17, R252, R245, 0x2, P6 ;  /* 0x000000f5fc117211 */ /* 0x000fc600030f16ff */
[----:B------:R1:W-:Y:S01]  /*2ef70*/  STL.64 [R1+0xaa0], R8 ;  /* 0x000aa00801007387 */ /* 0x0003e20000100a00 */
[----:B----4-:R-:W-:-:S03]  /*2ef80*/  LEA R14, P5, R11, R4, 0x2 ;  /* 0x000000040b0e7211 */ /* 0x010fc600078a10ff */
[----:B------:R4:W-:Y:S01]  /*2ef90*/  STL.64 [R1+0xaa8], R16 ;  /* 0x000aa81001007387 */ /* 0x0009e20000100a00 */
[----:B------:R-:W-:-:S03]  /*2efa0*/  LEA.HI.X.SX32 R15, R11, R245, 0x2, P5 ;  /* 0x000000f50b0f7211 */ /* 0x000fc600028f16ff */
[----:B------:R-:W2:Y:S04]  /*2efb0*/  LDL.LU R11, [R1+0xb2c] ;  /* 0x000b2c00010b7983 */ /* 0x000ea80000300800 */
[----:B------:R4:W-:Y:S01]  /*2efc0*/  STL.64 [R1+0xab0], R14 ;  /* 0x000ab00e01007387 */ /* 0x0009e20000100a00 */
[----:B-1----:R-:W-:-:S04]  /*2efd0*/  LEA R8, P4, R240, R4, 0x2 ;  /* 0x00000004f0087211 */ /* 0x002fc800078810ff */
[-C--:B------:R-:W-:Y:S02]  /*2efe0*/  LEA.HI.X.SX32 R9, R240, R245.reuse, 0x2, P4 ;  /* 0x000000f5f0097211 */ /* 0x080fe400020f16ff */
[-C--:B----4-:R-:W-:Y:S01]  /*2eff0*/  LEA R16, P6, R6, R4.reuse, 0x2 ;  /* 0x0000000406107211 */ /* 0x090fe200078c10ff */
[----:B------:R-:W4:Y:S04]  /*2f000*/  LDL.LU R240, [R1+0xb34] ;  /* 0x000b340001f07983 */ /* 0x000f280000300800 */
[----:B------:R1:W-:Y:S01]  /*2f010*/  STL.64 [R1+0xac8], R8 ;  /* 0x000ac80801007387 */ /* 0x0003e20000100a00 */
[----:B------:R-:W-:Y:S02]  /*2f020*/  LEA R14, P5, R10, R4, 0x2 ;  /* 0x000000040a0e7211 */ /* 0x000fe400078a10ff */
[----:B------:R-:W-:-:S02]  /*2f030*/  LEA.HI.X.SX32 R17, R6, R245, 0x2, P6 ;  /* 0x000000f506117211 */ /* 0x000fc400030f16ff */
[----:B------:R-:W-:Y:S01]  /*2f040*/  LEA.HI.X.SX32 R15, R10, R245, 0x2, P5 ;  /* 0x000000f50a0f7211 */ /* 0x000fe200028f16ff */
[----:B------:R-:W4:Y:S04]  /*2f050*/  LDL.LU R6, [R1+0xb38] ;  /* 0x000b380001067983 */ /* 0x000f280000300800 */
[----:B------:R-:W-:Y:S01]  /*2f060*/  STL.64 [R1+0xac0], R16 ;  /* 0x000ac01001007387 */ /* 0x000fe20000100a00 */
[----:B-1----:R-:W-:-:S04]  /*2f070*/  LEA R8, P4, R0, R4, 0x2 ;  /* 0x0000000400087211 */ /* 0x002fc800078810ff */
[----:B------:R-:W-:Y:S01]  /*2f080*/  LEA.HI.X.SX32 R9, R0, R245, 0x2, P4 ;  /* 0x000000f500097211 */ /* 0x000fe200020f16ff */
[----:B------:R-:W-:Y:S04]  /*2f090*/  STL.64 [R1+0xab8], R14 ;  /* 0x000ab80e01007387 */ /* 0x000fe80000100a00 */
[----:B------:R1:W-:Y:S04]  /*2f0a0*/  STL.64 [R1+0xad0], R8 ;  /* 0x000ad00801007387 */ /* 0x0003e80000100a00 */
[----:B-1----:R-:W2:Y:S01]  /*2f0b0*/  LDL.LU R8, [R1+0x2d88] ;  /* 0x002d880001087983 */ /* 0x002ea20000300800 */
[----:B------:R-:W-:-:S04]  /*2f0c0*/  LEA R16, P6, R241, R4, 0x2 ;  /* 0x00000004f1107211 */ /* 0x000fc800078c10ff */
[----:B------:R-:W-:Y:S02]  /*2f0d0*/  LEA.HI.X.SX32 R17, R241, R245, 0x2, P6 ;  /* 0x000000f5f1117211 */ /* 0x000fe400030f16ff */
[----:B------:R-:W4:Y:S01]  /*2f0e0*/  LDL.LU R241, [R1+0xb44] ;  /* 0x000b440001f17983 */ /* 0x000f220000300800 */
[----:B------:R-:W-:Y:S01]  /*2f0f0*/  LEA R14, P5, R12, R4, 0x2 ;  /* 0x000000040c0e7211 */ /* 0x000fe200078a10ff */
[----:B------:R-:W-:-:S03]  /*2f100*/  IMAD.MOV.U32 R252, RZ, RZ, R243 ;  /* 0x000000fffffc7224 */ /* 0x000fc600078e00f3 */
[----:B------:R-:W-:Y:S01]  /*2f110*/  LEA.HI.X.SX32 R15, R12, R245, 0x2, P5 ;  /* 0x000000f50c0f7211 */ /* 0x000fe200028f16ff */
[----:B------:R1:W-:Y:S04]  /*2f120*/  STL.64 [R1+0xad8], R16 ;  /* 0x000ad81001007387 */ /* 0x0003e80000100a00 */
[----:B------:R-:W4:Y:S04]  /*2f130*/  LDL.LU R243, [R1+0xb54] ;  /* 0x000b540001f37983 */ /* 0x000f280000300800 */
[----:B------:R3:W-:Y:S01]  /*2f140*/  STL.64 [R1+0xae0], R14 ;  /* 0x000ae00e01007387 */ /* 0x0007e20000100a00 */
[----:B-1----:R-:W-:-:S04]  /*2f150*/  LEA R16, P6, R3, R4, 0x2 ;  /* 0x0000000403107211 */ /* 0x002fc800078c10ff */
[----:B------:R-:W-:Y:S02]  /*2f160*/  LEA.HI.X.SX32 R17, R3, R245, 0x2, P6 ;  /* 0x000000f503117211 */ /* 0x000fe400030f16ff */
[----:B---3--:R-:W-:-:S04]  /*2f170*/  LEA R14, P5, R7, R4, 0x2 ;  /* 0x00000004070e7211 */ /* 0x008fc800078a10ff */
[----:B------:R-:W-:Y:S02]  /*2f180*/  LEA.HI.X.SX32 R15, R7, R245, 0x2, P5 ;  /* 0x000000f5070f7211 */ /* 0x000fe400028f16ff */
[----:B--2---:R-:W-:Y:S02]  /*2f190*/  MOV R0, R8 ;  /* 0x0000000800007202 */ /* 0x004fe40000000f00 */
[----:B------:R-:W-:-:S04]  /*2f1a0*/  LEA R8, P4, R242, R4, 0x2 ;  /* 0x00000004f2087211 */ /* 0x000fc800078810ff */
[----:B------:R-:W-:-:S05]  /*2f1b0*/  LEA.HI.X.SX32 R9, R242, R245, 0x2, P4 ;  /* 0x000000f5f2097211 */ /* 0x000fca00020f16ff */
[----:B------:R1:W-:Y:S04]  /*2f1c0*/  STL.64 [R1+0xae8], R8 ;  /* 0x000ae80801007387 */ /* 0x0003e80000100a00 */
[----:B------:R2:W-:Y:S04]  /*2f1d0*/  STL.64 [R1+0xaf0], R16 ;  /* 0x000af01001007387 */ /* 0x0005e80000100a00 */
[----:B------:R-:W3:Y:S01]  /*2f1e0*/  LDL.LU R10, [R1+0xb64] ;  /* 0x000b6400010a7983 */ /* 0x000ee20000300800 */
[----:B-1----:R-:W-:-:S03]  /*2f1f0*/  LEA R8, P4, R244, R4, 0x2 ;  /* 0x00000004f4087211 */ /* 0x002fc600078810ff */
[----:B------:R1:W-:Y:S04]  /*2f200*/  STL.64 [R1+0xb08], R14 ;  /* 0x000b080e01007387 */ /* 0x0003e80000100a00 */
[----:B--2---:R-:W2:Y:S01]  /*2f210*/  LDL.LU R16, [R1+0xb6c] ;  /* 0x000b6c0001107983 */ /* 0x004ea20000300800 */
[-C--:B------:R-:W-:Y:S01]  /*2f220*/  LEA.HI.X.SX32 R9, R244, R245.reuse, 0x2, P4 ;  /* 0x000000f5f4097211 */ /* 0x080fe200020f16ff */
[----:B------:R-:W-:Y:S01]  /*2f230*/  IMAD.MOV.U32 R242, RZ, RZ, R2 ;  /* 0x000000fffff27224 */ /* 0x000fe200078e0002 */
[C---:B------:R-:W-:Y:S01]  /*2f240*/  LEA R2, P6, R5.reuse, R4, 0x2 ;  /* 0x0000000405027211 */ /* 0x040fe200078c10ff */
[----:B------:R-:W2:Y:S04]  /*2f250*/  LDL.LU R17, [R1+0xb74] ;  /* 0x000b740001117983 */ /* 0x000ea80000300800 */
[----:B------:R4:W-:Y:S01]  /*2f260*/  STL.64 [R1+0xb00], R8 ;  /* 0x000b000801007387 */ /* 0x0009e20000100a00 */
[----:B------:R-:W-:-:S03]  /*2f270*/  LEA.HI.X.SX32 R3, R5, R245, 0x2, P6 ;  /* 0x000000f505037211 */ /* 0x000fc600030f16ff */
[----:B------:R-:W2:Y:S01]  /*2f280*/  LDL.LU R12, [R1+0xb78] ;  /* 0x000b7800010c7983 */ /* 0x000ea20000300800 */
[----:B-1----:R-:W-:-:S03]  /*2f290*/  LEA R14, P5, R13, R4, 0x2 ;  /* 0x000000040d0e7211 */ /* 0x002fc600078a10ff */
[----:B------:R-:W2:Y:S04]  /*2f2a0*/  LDL.LU R7, [R1+0xb7c] ;  /* 0x000b7c0001077983 */ /* 0x000ea80000300800 */
[----:B------:R1:W-:Y:S01]  /*2f2b0*/  STL.64 [R1+0xaf8], R2 ;  /* 0x000af80201007387 */ /* 0x0003e20000100a00 */
[----:B------:R-:W-:-:S03]  /*2f2c0*/  LEA.HI.X.SX32 R15, R13, R245, 0x2, P5 ;  /* 0x000000f50d0f7211 */ /* 0x000fc600028f16ff */
[----:B------:R-:W2:Y:S04]  /*2f2d0*/  LDL.LU R244, [R1+0xb84] ;  /* 0x000b840001f47983 */ /* 0x000ea80000300800 */
[----:B------:R-:W2:Y:S01]  /*2f2e0*/  LDL.LU R5, [R1+0xb94] ;  /* 0x000b940001057983 */ /* 0x000ea20000300800 */
[----:B----4-:R-:W-:-:S03]  /*2f2f0*/  LEA R8, P4, R11, R4, 0x2 ;  /* 0x000000040b087211 */ /* 0x010fc600078810ff */
[----:B------:R4:W-:Y:S04]  /*2f300*/  STL.64 [R1+0xb10], R14 ;  /* 0x000b100e01007387 */ /* 0x0009e80000100a00 */
[----:B------:R-:W2:Y:S01]  /*2f310*/  LDL.LU R13, [R1+0xb9c] ;  /* 0x000b9c00010d7983 */ /* 0x000ea20000300800 */
[----:B------:R-:W-:-:S03]  /*2f320*/  LEA.HI.X.SX32 R9, R11, R245, 0x2, P4 ;  /* 0x000000f50b097211 */ /* 0x000fc600020f16ff */
[----:B------:R-:W2:Y:S01]  /*2f330*/  LDL.LU R11, [R1+0xba4] ;  /* 0x000ba400010b7983 */ /* 0x000ea20000300800 */
[-C--:B-1----:R-:W-:Y:S02]  /*2f340*/  LEA R2, P6, R240, R4.reuse, 0x2 ;  /* 0x00000004f0027211 */ /* 0x082fe400078c10ff */
[-C--:B----4-:R-:W-:Y:S01]  /*2f350*/  LEA R14, P5, R6, R4.reuse, 0x2 ;  /* 0x00000004060e7211 */ /* 0x090fe200078a10ff */
[----:B------:R1:W-:Y:S01]  /*2f360*/  STL.64 [R1+0xb18], R8 ;  /* 0x000b180801007387 */ /* 0x0003e20000100a00 */
[-C--:B------:R-:W-:Y:S02]  /*2f370*/  LEA.HI.X.SX32 R3, R240, R245.reuse, 0x2, P6 ;  /* 0x000000f5f0037211 */ /* 0x080fe400030f16ff */
[----:B------:R-:W-:Y:S02]  /*2f380*/  LEA.HI.X.SX32 R15, R6, R245, 0x2, P5 ;  /* 0x000000f5060f7211 */ /* 0x000fe400028f16ff */
[----:B-1----:R-:W-:Y:S02]  /*2f390*/  LEA R8, P4, R0, R4, 0x2 ;  /* 0x0000000400087211 */ /* 0x002fe400078810ff */
[----:B------:R-:W-:-:S02]  /*2f3a0*/  MOV R9, R0 ;  /* 0x0000000000097202 */ /* 0x000fc40000000f00 */
[----:B------:R-:W4:Y:S04]  /*2f3b0*/  LDL.LU R0, [R1+0xbac] ;  /* 0x000bac0001007983 */ /* 0x000f280000300800 */
[----:B------:R-:W4:Y:S01]  /*2f3c0*/  LDL.LU R240, [R1+0xbb4] ;  /* 0x000bb40001f07983 */ /* 0x000f220000300800 */
[----:B------:R-:W-:-:S03]  /*2f3d0*/  LEA.HI.X.SX32 R9, R9, R245, 0x2, P4 ;  /* 0x000000f509097211 */ /* 0x000fc600020f16ff */
[----:B------:R1:W-:Y:S04]  /*2f3e0*/  STL.64 [R1+0xb20], R2 ;  /* 0x000b200201007387 */ /* 0x0003e80000100a00 */
[----:B------:R-:W4:Y:S01]  /*2f3f0*/  LDL.LU R6, [R1+0xbb8] ;  /* 0x000bb80001067983 */ /* 0x000f220000300800 */
[----:B-1----:R-:W-:Y:S01]  /*2f400*/  IMAD.MOV.U32 R3, RZ, RZ, R252 ;  /* 0x000000ffff037224 */ /* 0x002fe200078e00fc */
[C---:B------:R-:W-:Y:S02]  /*2f410*/  LEA R2, P6, R241.reuse, R4, 0x2 ;  /* 0x00000004f1027211 */ /* 0x040fe400078c10ff */
[----:B------:R-:W4:Y:S04]  /*2f420*/  LDL.LU R252, [R1+0xbbc] ;  /* 0x000bbc0001fc7983 */ /* 0x000f280000300800 */
[----:B------:R1:W-:Y:S04]  /*2f430*/  STL.64 [R1+0xb28], R14 ;  /* 0x000b280e01007387 */ /* 0x0003e80000100a00 */
[----:B------:R1:W-:Y:S02]  /*2f440*/  STL.64 [R1+0xb30], R8 ;  /* 0x000b300801007387 */ /* 0x0003e40000100a00 */
[----:B-1----:R-:W-:Y:S01]  /*2f450*/  IMAD.MOV.U32 R15, RZ, RZ, R3 ;  /* 0x000000ffff0f7224 */ /* 0x002fe200078e0003 */
[----:B------:R-:W-:-:S02]  /*2f460*/  LEA.HI.X.SX32 R3, R241, R245, 0x2, P6 ;  /* 0x000000f5f1037211 */ /* 0x000fc400030f16ff */
[-C--:B------:R-:W-:Y:S01]  /*2f470*/  LEA R14, P5, R243, R4.reuse, 0x2 ;  /* 0x00000004f30e7211 */ /* 0x080fe200078a10ff */
[----:B------:R-:W4:Y:S01]  /*2f480*/  LDL.LU R241, [R1+0xbd4] ;  /* 0x000bd40001f17983 */ /* 0x000f220000300800 */
[----:B------:R-:W-:Y:S02]  /*2f490*/  LEA R8, P4, R242, R4, 0x2 ;  /* 0x00000004f2087211 */ /* 0x000fe400078810ff */
[----:B------:R-:W-:Y:S02]  /*2f4a0*/  MOV R9, R242 ;  /* 0x000000f200097202 */ /* 0x000fe40000000f00 */
[----:B------:R-:W4:Y:S04]  /*2f4b0*/  LDL.LU R242, [R1+0xbdc] ;  /* 0x000bdc0001f27983 */ /* 0x000f280000300800 */
[----:B------:R1:W-:Y:S01]  /*2f4c0*/  STL.64 [R1+0xb48], R2 ;  /* 0x000b480201007387 */ /* 0x0003e20000100a00 */
[-C--:B------:R-:W-:Y:S01]  /*2f4d0*/  LEA.HI.X.SX32 R9, R9, R245.reuse, 0x2, P4 ;  /* 0x000000f509097211 */ /* 0x080fe200020f16ff */
[----:B-1----:R-:W-:Y:S01]  /*2f4e0*/  IMAD.MOV.U32 R3, RZ, RZ, R15 ;  /* 0x000000ffff037224 */ /* 0x002fe200078e000f */
[----:B------:R-:W-:-:S02]  /*2f4f0*/  LEA.HI.X.SX32 R15, R243, R245, 0x2, P5 ;  /* 0x000000f5f30f7211 */ /* 0x000fc400028f16ff */
[----:B------:R-:W4:Y:S04]  /*2f500*/  LDL.LU R243, [R1+0xbe4] ;  /* 0x000be40001f37983 */ /* 0x000f280000300800 */
[----:B------:R-:W-:Y:S04]  /*2f510*/  STL.64 [R1+0xb40], R14 ;  /* 0x000b400e01007387 */ /* 0x000fe80000100a00 */
[----:B------:R1:W-:Y:S02]  /*2f520*/  STL.64 [R1+0xb38], R8 ;  /* 0x000b380801007387 */ /* 0x0003e40000100a00 */
[----:B-1----:R-:W-:Y:S01]  /*2f530*/  IMAD.MOV.U32 R9, RZ, RZ, R3 ;  /* 0x000000ffff097224 */ /* 0x002fe200078e0003 */
[----:B---3--:R-:W-:-:S04]  /*2f540*/  LEA R2, P6, R10, R4, 0x2 ;  /* 0x000000040a027211 */ /* 0x008fc800078c10ff */
[----:B------:R-:W-:Y:S02]  /*2f550*/  LEA.HI.X.SX32 R3, R10, R245, 0x2, P6 ;  /* 0x000000f50a037211 */ /* 0x000fe400030f16ff */
[----:B------:R-:W3:Y:S01]  /*2f560*/  LDL.LU R10, [R1+0x2d84] ;  /* 0x002d8400010a7983 */ /* 0x000ee20000300800 */
[----:B--2---:R-:W-:-:S03]  /*2f570*/  LEA R14, P5, R16, R4, 0x2 ;  /* 0x00000004100e7211 */ /* 0x004fc600078a10ff */
[----:B------:R1:W-:Y:S01]  /*2f580*/  STL.64 [R1+0xb50], R2 ;  /* 0x000b500201007387 */ /* 0x0003e20000100a00 */
[----:B------:R-:W-:Y:S02]  /*2f590*/  LEA.HI.X.SX32 R15, R16, R245, 0x2, P5 ;  /* 0x000000f5100f7211 */ /* 0x000fe400028f16ff */
[-C--:B------:R-:W-:Y:S01]  /*2f5a0*/  LEA R8, P4, R17, R4.reuse, 0x2 ;  /* 0x0000000411087211 */ /* 0x080fe200078810ff */
[----:B------:R-:W2:Y:S04]  /*2f5b0*/  LDL.LU R16, [R1+0x2d80] ;  /* 0x002d800001107983 */ /* 0x000ea80000300800 */
[----:B------:R1:W-:Y:S02]  /*2f5c0*/  STL.64 [R1+0xb58], R14 ;  /* 0x000b580e01007387 */ /* 0x0003e40000100a00 */
[----:B-1----:R-:W-:-:S04]  /*2f5d0*/  LEA R2, P6, R12, R4, 0x2 ;  /* 0x000000040c027211 */ /* 0x002fc800078c10ff */
[----:B------:R-:W-:Y:S02]  /*2f5e0*/  LEA.HI.X.SX32 R3, R12, R245, 0x2, P6 ;  /* 0x000000f50c037211 */ /* 0x000fe400030f16ff */
[----:B------:R-:W-:Y:S02]  /*2f5f0*/  MOV R15, R9 ;  /* 0x00000009000f7202 */ /* 0x000fe40000000f00 */
[----:B------:R-:W-:Y:S02]  /*2f600*/  LEA.HI.X.SX32 R9, R17, R245, 0x2, P4 ;  /* 0x000000f511097211 */ /* 0x000fe400020f16ff */
[----:B------:R-:W2:Y:S01]  /*2f610*/  LDL.LU R17, [R1+0x2d7c] ;  /* 0x002d7c0001117983 */ /* 0x000ea20000300800 */
[----:B------:R-:W-:-:S03]  /*2f620*/  LEA R14, P5, R7, R4, 0x2 ;  /* 0x00000004070e7211 */ /* 0x000fc600078a10ff */
[----:B------:R1:W-:Y:S04]  /*2f630*/  STL.64 [R1+0xb60], R8 ;  /* 0x000b600801007387 */ /* 0x0003e80000100a00 */
[----:B------:R-:W2:Y:S04]  /*2f640*/  LDL.LU R12, [R1+0x2d78] ;  /* 0x002d7800010c7983 */ /* 0x000ea80000300800 */
[----:B------:R1:W-:Y:S02]  /*2f650*/  STL.64 [R1+0xb68], R2 ;  /* 0x000b680201007387 */ /* 0x0003e40000100a00 */
[----:B-1----:R-:W-:-:S04]  /*2f660*/  LEA R8, P4, R244, R4, 0x2 ;  /* 0x00000004f4087211 */ /* 0x002fc800078810ff */
[-C--:B------:R-:W-:Y:S01]  /*2f670*/  LEA.HI.X.SX32 R9, R244, R245.reuse, 0x2, P4 ;  /* 0x000000f5f4097211 */ /* 0x080fe200020f16ff */
[----:B------:R-:W-:Y:S01]  /*2f680*/  IMAD.MOV.U32 R3, RZ, RZ, R15 ;  /* 0x000000ffff037224 */ /* 0x000fe200078e000f */
        /* <DEDUP_REMOVED lines=12> */
[----:B------:R-:W-:Y:S04]  /*2f750*/  STL.64 [R1+0xb80], R2 ;  /* 0x000b800201007387 */ /* 0x000fe80000100a00 */
[----:B------:R-:W2:Y:S04]  /*2f760*/  LDL.LU R13, [R1+0x2d68] ;  /* 0x002d6800010d7983 */ /* 0x000ea80000300800 */
[----:B------:R1:W-:Y:S02]  /*2f770*/  STL.64 [R1+0xb78], R14 ;  /* 0x000b780e01007387 */ /* 0x0003e40000100a00 */
[----:B-1----:R-:W-:-:S02]  /*2f780*/  MOV R15, R9 ;  /* 0x00000009000f7202 */ /* 0x002fc40000000f00 */
[----:B------:R-:W-:Y:S02]  /*2f790*/  LEA.HI.X.SX32 R9, R11, R245, 0x2, P4 ;  /* 0x000000f50b097211 */ /* 0x000fe400020f16ff */
[----:B------:R-:W2:Y:S01]  /*2f7a0*/  LDL.LU R11, [R1+0x2d64] ;  /* 0x002d6400010b7983 */ /* 0x000ea20000300800 */
[----:B----4-:R-:W-:-:S04]  /*2f7b0*/  LEA R2, P6, R0, R4, 0x2 ;  /* 0x0000000400027211 */ /* 0x010fc800078c10ff */
[----:B------:R-:W-:Y:S01]  /*2f7c0*/  LEA.HI.X.SX32 R3, R0, R245, 0x2, P6 ;  /* 0x000000f500037211 */ /* 0x000fe200030f16ff */
[----:B------:R1:W-:Y:S01]  /*2f7d0*/  STL.64 [R1+0xb90], R8 ;  /* 0x000b900801007387 */ /* 0x0003e20000100a00 */
[----:B------:R-:W-:-:S03]  /*2f7e0*/  LEA R14, P5, R240, R4, 0x2 ;  /* 0x00000004f00e7211 */ /* 0x000fc600078a10ff */
[----:B------:R-:W4:Y:S04]  /*2f7f0*/  LDL.LU R0, [R1+0x2d60] ;  /* 0x002d600001007983 */ /* 0x000f280000300800 */
[----:B------:R1:W-:Y:S02]  /*2f800*/  STL.64 [R1+0xb98], R2 ;  /* 0x000b980201007387 */ /* 0x0003e40000100a00 */
[----:B-1----:R-:W-:-:S04]  /*2f810*/  LEA R8, P4, R6, R4, 0x2 ;  /* 0x0000000406087211 */ /* 0x002fc800078810ff */
[-C--:B------:R-:W-:Y:S01]  /*2f820*/  LEA.HI.X.SX32 R9, R6, R245.reuse, 0x2, P4 ;  /* 0x000000f506097211 */ /* 0x080fe200020f16ff */
[----:B------:R-:W-:Y:S01]  /*2f830*/  IMAD.MOV.U32 R3, RZ, RZ, R15 ;  /* 0x000000ffff037224 */ /* 0x000fe200078e000f */
[----:B------:R-:W-:Y:S02]  /*2f840*/  LEA.HI.X.SX32 R15, R240, R245, 0x2, P5 ;  /* 0x000000f5f00f7211 */ /* 0x000fe400028f16ff */
[----:B------:R-:W4:Y:S01]  /*2f850*/  LDL.LU R240, [R1+0x2d5c] ;  /* 0x002d5c0001f07983 */ /* 0x000f220000300800 */
[----:B------:R-:W-:-:S03]  /*2f860*/  LEA R2, P6, R252, R4, 0x2 ;  /* 0x00000004fc027211 */ /* 0x000fc600078c10ff */
[----:B------:R-:W-:Y:S04]  /*2f870*/  STL.64 [R1+0xba0], R14 ;  /* 0x000ba00e01007387 */ /* 0x000fe80000100a00 */
[----:B------:R-:W4:Y:S04]  /*2f880*/  LDL.LU R6, [R1+0x2d58] ;  /* 0x002d580001067983 */ /* 0x000f280000300800 */
[----:B------:R1:W-:Y:S02]  /*2f890*/  STL.64 [R1+0xba8], R8 ;  /* 0x000ba80801007387 */ /* 0x0003e40000100a00 */
[----:B-1----:R-:W-:Y:S01]  /*2f8a0*/  IMAD.MOV.U32 R9, RZ, RZ, R3 ;  /* 0x000000ffff097224 */ /* 0x002fe200078e0003 */
[----:B------:R-:W-:-:S02]  /*2f8b0*/  LEA.HI.X.SX32 R3, R252, R245, 0x2, P6 ;  /* 0x000000f5fc037211 */ /* 0x000fc400030f16ff */
[----:B------:R-:W-:-:S03]  /*2f8c0*/  LEA R8, P4, R241, R4, 0x2 ;  /* 0x00000004f1087211 */ /* 0x000fc600078810ff */
[----:B------:R1:W-:Y:S02]  /*2f8d0*/  STL.64 [R1+0xbb0], R2 ;  /* 0x000bb00201007387 */ /* 0x0003e40000100a00 */
[----:B-1----:R-:W-:-:S04]  /*2f8e0*/  LEA R2, P6, R242, R4, 0x2 ;  /* 0x00000004f2027211 */ /* 0x002fc800078c10ff */
[----:B------:R-:W-:Y:S02]  /*2f8f0*/  LEA.HI.X.SX32 R3, R242, R245, 0x2, P6 ;  /* 0x000000f5f2037211 */ /* 0x000fe400030f16ff */
[----:B---3--:R-:W-:Y:S02]  /*2f900*/  MOV R252, R10 ;  /* 0x0000000a00fc7202 */ /* 0x008fe40000000f00 */
[----:B--2---:R-:W-:-:S04]  /*2f910*/  LEA R14, P5, R11, R4, 0x2 ;  /* 0x000000040b0e7211 */ /* 0x004fc800078a10ff */
[-C--:B------:R-:W-:Y:S01]  /*2f920*/  LEA.HI.X.SX32 R15, R11, R245.reuse, 0x2, P5 ;  /* 0x000000f50b0f7211 */ /* 0x080fe200028f16ff */
[----:B------:R-:W-:Y:S01]  /*2f930*/  IMAD.MOV.U32 R11, RZ, RZ, R9 ;  /* 0x000000ffff0b7224 */ /* 0x000fe200078e0009 */
[----:B------:R-:W-:-:S03]  /*2f940*/  LEA.HI.X.SX32 R9, R241, R245, 0x2, P4 ;  /* 0x000000f5f1097211 */ /* 0x000fc600020f16ff */
[----:B------:R1:W-:Y:S01]  /*2f950*/  STL.64 [R1+0xbc8], R14 ;  /* 0x000bc80e01007387 */ /* 0x0003e20000100a00 */
[----:B------:R-:W-:-:S03]  /*2f960*/  LEA R10, P5, R243, R4, 0x2 ;  /* 0x00000004f30a7211 */ /* 0x000fc600078a10ff */
[----:B-1----:R-:W2:Y:S04]  /*2f970*/  LDL.LU.64 R14, [R1+0x2d50] ;  /* 0x002d5000010e7983 */ /* 0x002ea80000300a00 */
[----:B------:R-:W3:Y:S04]  /*2f980*/  LDL.LU R241, [R1+0x2d48] ;  /* 0x002d480001f17983 */ /* 0x000ee80000300800 */
[----:B------:R-:W-:Y:S04]  /*2f990*/  STL.64 [R1+0xbc0], R8 ;  /* 0x000bc00801007387 */ /* 0x000fe80000100a00 */
[----:B------:R-:W2:Y:S04]  /*2f9a0*/  LDL.LU R242, [R1+0x2d44] ;  /* 0x002d440001f27983 */ /* 0x000ea80000300800 */
[----:B------:R1:W-:Y:S02]  /*2f9b0*/  STL.64 [R1+0xbb8], R2 ;  /* 0x000bb80201007387 */ /* 0x0003e40000100a00 */
[----:B-1----:R-:W-:Y:S01]  /*2f9c0*/  IMAD.MOV.U32 R3, RZ, RZ, R11 ;  /* 0x000000ffff037224 */ /* 0x002fe200078e000b */
[----:B------:R-:W-:-:S02]  /*2f9d0*/  LEA.HI.X.SX32 R11, R243, R245, 0x2, P5 ;  /* 0x000000f5f30b7211 */ /* 0x000fc400028f16ff */
[----:B------:R-:W2:Y:S01]  /*2f9e0*/  LDL.LU R243, [R1+0x2d40] ;  /* 0x002d400001f37983 */ /* 0x000ea20000300800 */
[----:B----4-:R-:W-:-:S04]  /*2f9f0*/  LEA R8, P4, R6, R4, 0x2 ;  /* 0x0000000406087211 */ /* 0x010fc800078810ff */
[----:B------:R-:W-:Y:S01]  /*2fa00*/  LEA.HI.X.SX32 R9, R6, R245, 0x2, P4 ;  /* 0x000000f506097211 */ /* 0x000fe200020f16ff */
[----:B------:R-:W-:Y:S01]  /*2fa10*/  STL.64 [R1+0xbd0], R10 ;  /* 0x000bd00a01007387 */ /* 0x000fe20000100a00 */
[----:B------:R-:W-:-:S03]  /*2fa20*/  LEA R2, P6, R240, R4, 0x2 ;  /* 0x00000004f0027211 */ /* 0x000fc600078c10ff */
[----:B------:R-:W4:Y:S04]  /*2fa30*/  LDL.LU R6, [R1+0x2d3c] ;  /* 0x002d3c0001067983 */ /* 0x000f280000300800 */
[----:B------:R1:W-:Y:S02]  /*2fa40*/  STL.64 [R1+0xbd8], R8 ;  /* 0x000bd80801007387 */ /* 0x0003e40000100a00 */
[----:B-1----:R-:W-:Y:S02]  /*2fa50*/  MOV R9, R3 ;  /* 0x0000000300097202 */ /* 0x002fe40000000f00 */
[----:B------:R-:W-:Y:S02]  /*2fa60*/  LEA.HI.X.SX32 R3, R240, R245, 0x2, P6 ;  /* 0x000000f5f0037211 */ /* 0x000fe400030f16ff */
[----:B------:R-:W4:Y:S04]  /*2fa70*/  LDL.LU R240, [R1+0x2d38] ;  /* 0x002d380001f07983 */ /* 0x000f280000300800 */
[----:B------:R-:W-:Y:S01]  /*2fa80*/  STL.64 [R1+0xbe0], R2 ;  /* 0x000be00201007387 */ /* 0x000fe20000100a00 */
[----:B---3--:R-:W-:-:S04]  /*2fa90*/  LEA R10, P5, R241, R4, 0x2 ;  /* 0x00000004f10a7211 */ /* 0x008fc800078a10ff */
[----:B------:R-:W-:Y:S02]  /*2faa0*/  LEA.HI.X.SX32 R11, R241, R245, 0x2, P5 ;  /* 0x000000f5f10b7211 */ /* 0x000fe400028f16ff */
[----:B------:R-:W3:Y:S01]  /*2fab0*/  LDL.LU R241, [R1+0x2d34] ;  /* 0x002d340001f17983 */ /* 0x000ee20000300800 */
[----:B--2---:R-:W-:-:S03]  /*2fac0*/  LEA R8, P4, R242, R4, 0x2 ;  /* 0x00000004f2087211 */ /* 0x004fc600078810ff */
[----:B------:R1:W-:Y:S02]  /*2fad0*/  STL.64 [R1+0xbe8], R10 ;  /* 0x000be80a01007387 */ /* 0x0003e40000100a00 */
[----:B-1----:R-:W-:Y:S01]  /*2fae0*/  IMAD.MOV.U32 R11, RZ, RZ, R9 ;  /* 0x000000ffff0b7224 */ /* 0x002fe200078e0009 */
[----:B------:R-:W-:Y:S02]  /*2faf0*/  LEA.HI.X.SX32 R9, R242, R245, 0x2, P4 ;  /* 0x000000f5f2097211 */ /* 0x000fe400020f16ff */
[----:B------:R-:W2:Y:S01]  /*2fb00*/  LDL.LU R242, [R1+0x2d30] ;  /* 0x002d300001f27983 */ /* 0x000ea20000300800 */
[----:B------:R-:W-:-:S04]  /*2fb10*/  LEA R2, P6, R243, R4, 0x2 ;  /* 0x00000004f3027211 */ /* 0x000fc800078c10ff */
[----:B------:R-:W-:Y:S01]  /*2fb20*/  LEA.HI.X.SX32 R3, R243, R245, 0x2, P6 ;  /* 0x000000f5f3037211 */ /* 0x000fe200030f16ff */
[----:B------:R1:W-:Y:S01]  /*2fb30*/  STL.64 [R1+0xbf0], R8 ;  /* 0x000bf00801007387 */ /* 0x0003e20000100a00 */
[----:B------:R-:W-:-:S03]  /*2fb40*/  LEA R10, P5, R0, R4, 0x2 ;  /* 0x00000004000a7211 */ /* 0x000fc600078a10ff */
[----:B------:R-:W2:Y:S04]  /*2fb50*/  LDL.LU R243, [R1+0x2d2c] ;  /* 0x002d2c0001f37983 */ /* 0x000ea80000300800 */
[----:B------:R4:W-:Y:S01]  /*2fb60*/  STL.64 [R1+0xc08], R2 ;  /* 0x000c080201007387 */ /* 0x0009e20000100a00 */
[----:B-1----:R-:W-:-:S04]  /*2fb70*/  LEA R8, P4, R13, R4, 0x2 ;  /* 0x000000040d087211 */ /* 0x002fc800078810ff */
[-C--:B------:R-:W-:Y:S01]  /*2fb80*/  LEA.HI.X.SX32 R9, R13, R245.reuse, 0x2, P4 ;  /* 0x000000f50d097211 */ /* 0x080fe200020f16ff */
[----:B----4-:R-:W-:Y:S01]  /*2fb90*/  IMAD.MOV.U32 R3, RZ, RZ, R11 ;  /* 0x000000ffff037224 */ /* 0x010fe200078e000b */
[----:B------:R-:W-:Y:S02]  /*2fba0*/  LEA.HI.X.SX32 R11, R0, R245, 0x2, P5 ;  /* 0x000000f5000b7211 */ /* 0x000fe400028f16ff */
[----:B------:R-:W4:Y:S01]  /*2fbb0*/  LDL.LU R0, [R1+0x2d28] ;  /* 0x002d280001007983 */ /* 0x000f220000300800 */
[----:B------:R-:W-:-:S03]  /*2fbc0*/  LEA R2, P6, R14, R4, 0x2 ;  /* 0x000000040e027211 */ /* 0x000fc600078c10ff */
[----:B------:R1:W-:Y:S04]  /*2fbd0*/  STL.64 [R1+0xc00], R10 ;  /* 0x000c000a01007387 */ /* 0x0003e80000100a00 */
[----:B------:R-:W3:Y:S04]  /*2fbe0*/  LDL.LU R13, [R1+0x2d24] ;  /* 0x002d2400010d7983 */ /* 0x000ee80000300800 */
        /* <DEDUP_REMOVED lines=8> */
[----:B------:R-:W4:Y:S04]  /*2fc70*/  LDL.LU R5, [R1+0x2d1c] ;  /* 0x002d1c0001057983 */ /* 0x000f280000300800 */
        /* <DEDUP_REMOVED lines=8> */
[----:B------:R-:W3:Y:S04]  /*2fd00*/  LDL.LU R244, [R1+0x2d14] ;  /* 0x002d140001f47983 */ /* 0x000ee80000300800 */
[----:B------:R1:W-:Y:S02]  /*2fd10*/  STL.64 [R1+0xc28], R2 ;  /* 0x000c280201007387 */ /* 0x0003e40000100a00 */
[----:B-1----:R-:W-:-:S02]  /*2fd20*/  LEA R8, P4, R12, R4, 0x2 ;  /* 0x000000040c087211 */ /* 0x002fc400078810ff */
[----:B------:R-:W-:Y:S01]  /*2fd30*/  LEA R2, P6, R11, R4, 0x2 ;  /* 0x000000040b027211 */ /* 0x000fe200078c10ff */
[----:B------:R-:W-:Y:S01]  /*2fd40*/  IMAD.MOV.U32 R3, RZ, RZ, R11 ;  /* 0x000000ffff037224 */ /* 0x000fe200078e000b */
[-C--:B------:R-:W-:Y:S02]  /*2fd50*/  LEA.HI.X.SX32 R11, R7, R245.reuse, 0x2, P5 ;  /* 0x000000f5070b7211 */ /* 0x080fe400028f16ff */
[----:B------:R-:W4:Y:S01]  /*2fd60*/  LDL.LU R7, [R1+0x2d10] ;  /* 0x002d100001077983 */ /* 0x000f220000300800 */
[----:B------:R-:W-:-:S03]  /*2fd70*/  LEA.HI.X.SX32 R9, R12, R245, 0x2, P4 ;  /* 0x000000f50c097211 */ /* 0x000fc600020f16ff */
[----:B------:R1:W-:Y:S01]  /*2fd80*/  STL.64 [R1+0xc30], R10 ;  /* 0x000c300a01007387 */ /* 0x0003e20000100a00 */
[----:B------:R-:W-:-:S03]  /*2fd90*/  LEA.HI.X.SX32 R3, R3, R245, 0x2, P6 ;  /* 0x000000f503037211 */ /* 0x000fc600030f16ff */
[----:B------:R-:W4:Y:S01]  /*2fda0*/  LDL.LU R12, [R1+0x2d0c] ;  /* 0x002d0c00010c7983 */ /* 0x000f220000300800 */
[----:B-1----:R-:W-:-:S03]  /*2fdb0*/  LEA R10, P5, R252, R4, 0x2 ;  /* 0x00000004fc0a7211 */ /* 0x002fc600078a10ff */
[----:B------:R-:W-:Y:S01]  /*2fdc0*/  STL.64 [R1+0xc48], R8 ;  /* 0x000c480801007387 */ /* 0x000fe20000100a00 */
[----:B------:R-:W-:-:S03]  /*2fdd0*/  LEA.HI.X.SX32 R11, R252, R245, 0x2, P5 ;  /* 0x000000f5fc0b7211 */ /* 0x000fc600028f16ff */
[----:B------:R-:W-:Y:S01]  /*2fde0*/  STL.64 [R1+0xc40], R2 ;  /* 0x000c400201007387 */ /* 0x000fe20000100a00 */
[----:B------:R-:W1:Y:S03]  /*2fdf0*/  LDC R252, c[0x0][0x230] ;  /* 0x00008c00fffc7b82 */ /* 0x000e660000000800 */
[----:B------:R1:W-:Y:S04]  /*2fe00*/  STL.64 [R1+0xc38], R10 ;  /* 0x000c380a01007387 */ /* 0x0003e80000100a00 */
[----:B-1----:R-:W2:Y:S01]  /*2fe10*/  LDL.LU R11, [R1+0x2d08] ;  /* 0x002d0800010b7983 */ /* 0x002ea20000300800 */
[-C--:B------:R-:W-:Y:S02]  /*2fe20*/  LEA R8, P4, R248, R4.reuse, 0x2 ;  /* 0x00000004f8087211 */ /* 0x080fe400078810ff */
[----:B------:R-:W-:-:S02]  /*2fe30*/  LEA R2, P6, R249, R4, 0x2 ;  /* 0x00000004f9027211 */ /* 0x000fc400078c10ff */
[-C--:B------:R-:W-:Y:S02]  /*2fe40*/  LEA.HI.X.SX32 R9, R248, R245.reuse, 0x2, P4 ;  /* 0x000000f5f8097211 */ /* 0x080fe400020f16ff */
[----:B------:R-:W-:Y:S02]  /*2fe50*/  LEA.HI.X.SX32 R3, R249, R245, 0x2, P6 ;  /* 0x000000f5f9037211 */ /* 0x000fe400030f16ff */
[----:B------:R-:W-:Y:S01]  /*2fe60*/  LEA R10, P5, R250, R4, 0x2 ;  /* 0x00000004fa0a7211 */ /* 0x000fe200078a10ff */
[----:B------:R1:W-:Y:S04]  /*2fe70*/  STL.64 [R1+0xc50], R8 ;  /* 0x000c500801007387 */ /* 0x0003e80000100a00 */
[----:B------:R1:W-:Y:S01]  /*2fe80*/  STL.64 [R1+0xc58], R2 ;  /* 0x000c580201007387 */ /* 0x0003e20000100a00 */
[----:B------:R-:W-:-:S02]  /*2fe90*/  MOV R248, R10 ;  /* 0x0000000a00f87202 */ /* 0x000fc40000000f00 */
[CC--:B-1----:R-:W-:Y:S01]  /*2fea0*/  LEA R8, P4, R251.reuse, R4.reuse, 0x2 ;  /* 0x00000004fb087211 */ /* 0x0c2fe200078810ff */
[----:B------:R-:W4:Y:S03]  /*2feb0*/  LDL.LU.64 R2, [R1+0x2d00] ;  /* 0x002d000001027983 */ /* 0x000f260000300a00 */
[-C--:B------:R-:W-:Y:S01]  /*2fec0*/  LEA.HI.X.SX32 R9, R251, R245.reuse, 0x2, P4 ;  /* 0x000000f5fb097211 */ /* 0x080fe200020f16ff */
[----:B------:R1:W-:Y:S02]  /*2fed0*/  STL [R1+0xc60], R10 ;  /* 0x000c600a01007387 */ /* 0x0003e40000100800 */
[C---:B-1----:R-:W-:Y:S01]  /*2fee0*/  LEA R10, P6, R247.reuse, R4, 0x2 ;  /* 0x00000004f70a7211 */ /* 0x042fe200078c10ff */
[----:B--2---:R-:W-:Y:S01]  /*2fef0*/  IMAD.MOV.U32 R249, RZ, RZ, R11 ;  /* 0x000000fffff97224 */ /* 0x004fe200078e000b */
[-C--:B------:R-:W-:Y:S02]  /*2ff00*/  LEA.HI.X.SX32 R249, R250, R245.reuse, 0x2, P5 ;  /* 0x000000f5faf97211 */ /* 0x080fe400028f16ff */
[----:B------:R-:W-:-:S03]  /*2ff10*/  LEA.HI.X.SX32 R11, R247, R245, 0x2, P6 ;  /* 0x000000f5f70b7211 */ /* 0x000fc600030f16ff */
[----:B------:R-:W-:Y:S04]  /*2ff20*/  STL [R1+0xc64], R249 ;  /* 0x000c64f901007387 */ /* 0x000fe80000100800 */
[----:B------:R1:W-:Y:S04]  /*2ff30*/  STL.64 [R1+0xc68], R8 ;  /* 0x000c680801007387 */ /* 0x0003e80000100a00 */
[----:B-1----:R-:W2:Y:S04]  /*2ff40*/  LDL.LU.64 R8, [R1+0x2cf8] ;  /* 0x002cf80001087983 */ /* 0x002ea80000300a00 */
[----:B------:R1:W-:Y:S04]  /*2ff50*/  STL.64 [R1+0xc78], R10 ;  /* 0x000c780a01007387 */ /* 0x0003e80000100a00 */
[----:B-1----:R-:W3:Y:S01]  /*2ff60*/  LDL.LU.64 R10, [R1+0x2cf0] ;  /* 0x002cf000010a7983 */ /* 0x002ee20000300a00 */
[----:B------:R-:W-:-:S04]  /*2ff70*/  LEA R248, P5, R246, R4, 0x2 ;  /* 0x00000004f6f87211 */ /* 0x000fc800078a10ff */
[----:B------:R-:W-:-:S05]  /*2ff80*/  LEA.HI.X.SX32 R249, R246, R245, 0x2, P5 ;  /* 0x000000f5f6f97211 */ /* 0x000fca00028f16ff */
[----:B------:R-:W-:Y:S04]  /*2ff90*/  STL.64 [R1+0xc70], R248 ;  /* 0x000c70f801007387 */ /* 0x000fe80000100a00 */
[----:B------:R-:W-:Y:S01]  /*2ffa0*/  STL.64 [R1+0x3038], R14 ;  /* 0x0030380e01007387 */ /* 0x000fe20000100a00 */
[----:B------:R-:W-:Y:S02]  /*2ffb0*/  VIADD R4, R252, 0xffffff7e ;  /* 0xffffff7efc047836 */ /* 0x000fe40000000000 */
[----:B------:R-:W1:Y:S03]  /*2ffc0*/  LDC R252, c[0x0][0x230] ;  /* 0x00008c00fffc7b82 */ /* 0x000e660000000800 */
[----:B------:R-:W-:-:S05]  /*2ffd0*/  ISETP.GE.U32.AND P4, PT, R4, 0x7ffffeff, PT ;  /* 0x7ffffeff0400780c */ /* 0x000fca0003f86070 */
[----:B------:R-:W4:Y:S01]  /*2ffe0*/  LDC R4, c[0x0][0x238] ;  /* 0x00008e00ff047b82 */ /* 0x000f220000000800 */
[----:B---3--:R3:W-:Y:S04]  /*2fff0*/  STL.64 [R1+0x3030], R10 ;  /* 0x0030300a01007387 */ /* 0x0087e80000100a00 */
[----:B---3--:R-:W3:Y:S04]  /*30000*/  LDL.LU.64 R10, [R1+0xc80] ;  /* 0x000c8000010a7983 */ /* 0x008ee80000300a00 */
[----:B--2---:R2:W-:Y:S04]  /*30010*/  STL.64 [R1+0x3028], R8 ;  /* 0x0030280801007387 */ /* 0x0045e80000100a00 */
[----:B--2---:R-:W2:Y:S01]  /*30020*/  LDL.LU.64 R8, [R1+0x1470] ;  /* 0x0014700001087983 */ /* 0x004ea20000300a00 */
[----:B-1----:R-:W-:Y:S01]  /*30030*/  IADD3 R252, R252, -0x81, RZ ;  /* 0xffffff7ffcfc7810 */ /* 0x002fe20007ffe0ff */
[----:B------:R-:W-:-:S02]  /*30040*/  VIADD R14, R244, 0x100000 ;  /* 0x00100000f40e7836 */ /* 0x000fc40000000000 */
[----:B----4-:R-:W-:Y:S01]  /*30050*/  STL.64 [R1+0x3020], R2 ;  /* 0x0030200201007387 */ /* 0x010fe20000100a00 */
[----:B------:R-:W-:-:S03]  /*30060*/  ISETP.GE.U32.AND P5, PT, R252, 0x7fffff00, PT ;  /* 0x7fffff00fc00780c */ /* 0x000fc60003fa6070 */
[----:B------:R1:W-:Y:S01]  /*30070*/  STL.64 [R1+0x2cf0], R6 ;  /* 0x002cf00601007387 */ /* 0x0003e20000100a00 */
[C---:B------:R-:W-:Y:S02]  /*30080*/  LOP3.LUT R246, R12.reuse, 0x10, RZ, 0x3c, !PT ;  /* 0x000000100cf67812 */ /* 0x040fe400078e3cff */
[C---:B------:R-:W-:Y:S02]  /*30090*/  LOP3.LUT R248, R12.reuse, 0x30, RZ, 0x3c, !PT ;  /* 0x000000300cf87812 */ /* 0x040fe400078e3cff */
[C---:B------:R-:W-:Y:S02]  /*300a0*/  LOP3.LUT R249, R12.reuse, 0x40, RZ, 0x3c, !PT ;  /* 0x000000400cf97812 */ /* 0x040fe400078e3cff */
[C---:B------:R-:W-:Y:S02]  /*300b0*/  LOP3.LUT R251, R12.reuse, 0x60, RZ, 0x3c, !PT ;  /* 0x000000600cfb7812 */ /* 0x040fe400078e3cff */
[----:B------:R-:W-:Y:S02]  /*300c0*/  LOP3.LUT R252, R12, 0x70, RZ, 0x3c, !PT ;  /* 0x000000700cfc7812 */ /* 0x000fe400078e3cff */
[----:B-1----:R-:W-:-:S02]  /*300d0*/  SHF.L.U32 R7, R4, 0x7, RZ ;  /* 0x0000000704077819 */ /* 0x002fc400000006ff */
[----:B------:R-:W-:Y:S01]  /*300e0*/  IADD3 R4, R244, 0x100000, RZ ;  /* 0x00100000f4047810 */ /* 0x000fe20007ffe0ff */
[----:B------:R-:W-:Y:S01]  /*300f0*/  STL.64 [R1+0x2cf8], R12 ;  /* 0x002cf80c01007387 */ /* 0x000fe20000100a00 */
[C---:B------:R-:W-:Y:S02]  /*30100*/  LOP3.LUT R247, R12.reuse, 0x20, RZ, 0x3c, !PT ;  /* 0x000000200cf77812 */ /* 0x040fe400078e3cff */
[----:B------:R-:W-:Y:S01]  /*30110*/  LOP3.LUT R250, R12, 0x50, RZ, 0x3c, !PT ;  /* 0x000000500cfa7812 */ /* 0x000fe200078e3cff */
[----:B------:R-:W-:Y:S01]  /*30120*/  STL [R1+0x3040], R14 ;  /* 0x0030400e01007387 */ /* 0x000fe20000100800 */
[C---:B------:R-:W-:Y:S01]  /*30130*/  IMAD.IADD R245, R13.reuse, 0x1, R12 ;  /* 0x000000010df57824 */ /* 0x040fe200078e020c */
[C---:B------:R-:W-:Y:S01]  /*30140*/  IADD3 R247, R13.reuse, R247, RZ ;  /* 0x000000f70df77210 */ /* 0x040fe20007ffe0ff */
[C---:B------:R-:W-:Y:S01]  /*30150*/  IMAD.IADD R246, R13.reuse, 0x1, R246 ;  /* 0x000000010df67824 */ /* 0x040fe200078e02f6 */
[----:B------:R1:W-:Y:S01]  /*30160*/  STL.64 [R1+0x3048], R4 ;  /* 0x0030480401007387 */ /* 0x0003e20000100a00 */
[C---:B------:R-:W-:Y:S01]  /*30170*/  IMAD.IADD R248, R13.reuse, 0x1, R248 ;  /* 0x000000010df87824 */ /* 0x040fe200078e02f8 */
[C---:B------:R-:W-:Y:S01]  /*30180*/  IADD3 R250, R13.reuse, R250, RZ ;  /* 0x000000fa0dfa7210 */ /* 0x040fe20007ffe0ff */
[C---:B------:R-:W-:Y:S01]  /*30190*/  IMAD.IADD R249, R13.reuse, 0x1, R249 ;  /* 0x000000010df97824 */ /* 0x040fe200078e02f9 */
[----:B------:R-:W-:Y:S01]  /*301a0*/  LDGSTS.E [R245], desc[UR60][R16.64], P0 ;  /* 0x0000000010f57fae */ /* 0x000fe2000812187c */
[----:B------:R-:W-:-:S02]  /*301b0*/  IMAD.IADD R251, R13, 0x1, R251 ;  /* 0x000000010dfb7824 */ /* 0x000fc400078e02fb */
[----:B------:R-:W-:Y:S01]  /*301c0*/  IMAD.IADD R252, R13, 0x1, R252 ;  /* 0x000000010dfc7824 */ /* 0x000fe200078e02fc */
[----:B------:R-:W-:Y:S01]  /*301d0*/  LDGSTS.E [R245+0x400], desc[UR60][R74.64], P0 ;  /* 0x004000004af57fae */ /* 0x000fe2000812187c */
[----:B------:R-:W-:-:S03]  /*301e0*/  IMAD.WIDE R2, R7, 0x4, R240 ;  /* 0x0000000407027825 */ /* 0x000fc600078e02f0 */
[----:B------:R-:W-:Y:S01]  /*301f0*/  LDGSTS.E [R245+0x800], desc[UR60][R72.64], P0 ;  /* 0x0080000048f57fae */ /* 0x000fe2000812187c */
[----:B-1----:R-:W-:-:S03]  /*30200*/  IMAD.WIDE R4, R7, 0x4, R242 ;  /* 0x0000000407047825 */ /* 0x002fc600078e02f2 */
[----:B------:R-:W-:Y:S01]  /*30210*/  LDGSTS.E [R245+0xc00], desc[UR60][R70.64], P0 ;  /* 0x00c0000046f57fae */ /* 0x000fe2000812187c */
[----:B------:R-:W-:-:S03]  /*30220*/  VIADD R6, R244, 0x100000 ;  /* 0x00100000f4067836 */ /* 0x000fc60000000000 */
[----:B------:R-:W-:Y:S04]  /*30230*/  STL.64 [R1+0x1868], R4 ;  /* 0x0018680401007387 */ /* 0x000fe80000100a00 */
[----:B------:R-:W-:Y:S04]  /*30240*/  LDGSTS.E [R245+0x1000], desc[UR60][R68.64], P0 ;  /* 0x0100000044f57fae */ /* 0x000fe8000812187c */
        /* <DEDUP_REMOVED lines=24> */
[----:B------:R-:W-:Y:S01]  /*303d0*/  LDGSTS.E [R245+0x7400], desc[UR60][R18.64], P0 ;  /* 0x0740000012f57fae */ /* 0x000fe2000812187c */
[----:B--2---:R-:W-:-:S04]  /*303e0*/  IMAD.WIDE R12, R7, 0x4, R8 ;  /* 0x00000004070c7825 */ /* 0x004fc800078e0208 */
[----:B---3--:R-:W-:Y:S01]  /*303f0*/  IMAD.WIDE R8, R7, 0x4, R10 ;  /* 0x0000000407087825 */ /* 0x008fe200078e020a */
[----:B------:R1:W-:Y:S04]  /*30400*/  STL.64 [R1+0x3050], R12 ;  /* 0x0030500c01007387 */ /* 0x0003e80000100a00 */
[----:B------:R2:W-:Y:S04]  /*30410*/  STL.64 [R1+0x1860], R2 ;  /* 0x0018600201007387 */ /* 0x0005e80000100a00 */
[----:B------:R-:W3:Y:S04]  /*30420*/  LDL.64 R240, [R1+0x7a8] ;  /* 0x0007a80001f07983 */ /* 0x000ee80000100a00 */
[----:B-1----:R-:W4:Y:S04]  /*30430*/  LDL.64 R12, [R1+0x768] ;  /* 0x00076800010c7983 */ /* 0x002f280000100a00 */
[----:B------:R-:W3:Y:S04]  /*30440*/  LDL.64 R242, [R1+0x7f0] ;  /* 0x0007f00001f27983 */ /* 0x000ee80000100a00 */
[----:B------:R-:W3:Y:S04]  /*30450*/  LDL.64 R4, [R1+0x830] ;  /* 0x0008300001047983 */ /* 0x000ee80000100a00 */
[----:B------:R-:W3:Y:S04]  /*30460*/  LDL.64 R14, [R1+0x870] ;  /* 0x00087000010e7983 */ /* 0x000ee80000100a00 */
[----:B--2---:R-:W2:Y:S04]  /*30470*/  LDL.64 R2, [R1+0x8b0] ;  /* 0x0008b00001027983 */ /* 0x004ea80000100a00 */
[----:B------:R-:W2:Y:S04]  /*30480*/  LDL.64 R10, [R1+0x8f0] ;  /* 0x0008f000010a7983 */ /* 0x000ea80000100a00 */
[----:B------:R1:W-:Y:S04]  /*30490*/  STL.64 [R1+0x3058], R6 ;  /* 0x0030580601007387 */ /* 0x0003e80000100a00 */
[----:B-1----:R-:W4:Y:S04]  /*304a0*/  LDL.64 R6, [R1+0x728] ;  /* 0x0007280001067983 */ /* 0x002f280000100a00 */
[----:B------:R1:W-:Y:S04]  /*304b0*/  STL.64 [R1+0x2ff8], R16 ;  /* 0x002ff81001007387 */ /* 0x0003e80000100a00 */
[----:B-1----:R-:W3:Y:S04]  /*304c0*/  LDL.64 R16, [R1+0x6e8] ;  /* 0x0006e80001107983 */ /* 0x002ee80000100a00 */
[----:B------:R-:W-:Y:S04]  /*304d0*/  STL.64 [R1+0x1850], R8 ;  /* 0x0018500801007387 */ /* 0x000fe80000100a00 */
[----:B------:R1:W-:Y:S04]  /*304e0*/  STL.64 [R1+0x3060], R8 ;  /* 0x0030600801007387 */ /* 0x0003e80000100a00 */
[----:B-1----:R-:W2:Y:S04]  /*304f0*/  LDL.64 R8, [R1+0x6a8] ;  /* 0x0006a80001087983 */ /* 0x002ea80000100a00 */
[----:B------:R1:W-:Y:S04]  /*30500*/  STL.64 [R1+0x2ff0], R74 ;  /* 0x002ff04a01007387 */ /* 0x0003e80000100a00 */
[----:B-1----:R-:W4:Y:S04]  /*30510*/  LDL.64 R74, [R1+0x668] ;  /* 0x00066800014a7983 */ /* 0x002f280000100a00 */
[----:B------:R1:W-:Y:S04]  /*30520*/  STL.64 [R1+0x2fd0], R72 ;  /* 0x002fd04801007387 */ /* 0x0003e80000100a00 */
[----:B-1----:R-:W3:Y:S04]  /*30530*/  LDL.64 R72, [R1+0x628] ;  /* 0x0006280001487983 */ /* 0x002ee80000100a00 */
        /* <DEDUP_REMOVED lines=18> */
[----:B------:R-:W-:Y:S04]  /*30660*/  STL.64 [R1+0x2e80], R52 ;  /* 0x002e803401007387 */ /* 0x000fe80000100a00 */
[----:B------:R-:W-:Y:S04]  /*30670*/  STL.64 [R1+0x2e58], R50 ;  /* 0x002e583201007387 */ /* 0x000fe80000100a00 */
[----:B------:R-:W-:Y:S04]  /*30680*/  STL.64 [R1+0x2e30], R48 ;  /* 0x002e303001007387 */ /* 0x000fe80000100a00 */
[----:B------:R-:W-:Y:S04]  /*30690*/  STL.64 [R1+0x2e08], R46 ;  /* 0x002e082e01007387 */ /* 0x000fe80000100a00 */
[----:B------:R-:W-:Y:S04]  /*306a0*/  STL.64 [R1+0x2de0], R44 ;  /* 0x002de02c01007387 */ /* 0x000fe80000100a00 */
[----:B------:R-:W-:Y:S04]  /*306b0*/  STL.64 [R1+0x2db0], R42 ;  /* 0x002db02a01007387 */ /* 0x000fe80000100a00 */
[----:B------:R-:W-:Y:S04]  /*306c0*/  STL.64 [R1+0x2d88], R40 ;  /* 0x002d882801007387 */ /* 0x000fe80000100a00 */
[----:B------:R-:W-:Y:S04]  /*306d0*/  STL.64 [R1+0x2d80], R38 ;  /* 0x002d802601007387 */ /* 0x000fe80000100a00 */
[----:B------:R1:W-:Y:S04]  /*306e0*/  STL.64 [R1+0x2d90], R36 ;  /* 0x002d902401007387 */ /* 0x0003e80000100a00 */
[----:B------:R-:W-:Y:S04]  /*306f0*/  STL.64 [R1+0x2d98], R34 ;  /* 0x002d982201007387 */ /* 0x000fe80000100a00 */
[----:B------:R-:W-:Y:S04]  /*30700*/  STL.64 [R1+0x2da0], R32 ;  /* 0x002da02001007387 */ /* 0x000fe80000100a00 */
[----:B------:R-:W-:Y:S04]  /*30710*/  STL.64 [R1+0x2da8], R30 ;  /* 0x002da81e01007387 */ /* 0x000fe80000100a00 */
[----:B------:R2:W-:Y:S04]  /*30720*/  STL.64 [R1+0x2db8], R28 ;  /* 0x002db81c01007387 */ /* 0x0005e80000100a00 */
[----:B------:R-:W-:Y:S04]  /*30730*/  STL.64 [R1+0x2dc0], R26 ;  /* 0x002dc01a01007387 */ /* 0x000fe80000100a00 */
[----:B------:R-:W-:Y:S04]  /*30740*/  STL.64 [R1+0x2dc8], R24 ;  /* 0x002dc81801007387 */ /* 0x000fe80000100a00 */
[----:B------:R-:W-:Y:S04]  /*30750*/  STL.64 [R1+0x2dd0], R22 ;  /* 0x002dd01601007387 */ /* 0x000fe80000100a00 */
[----:B------:R-:W-:Y:S04]  /*30760*/  STL.64 [R1+0x2dd8], R20 ;  /* 0x002dd81401007387 */ /* 0x000fe80000100a00 */
[----:B------:R-:W-:Y:S04]  /*30770*/  STL.64 [R1+0x2d70], R18 ;  /* 0x002d701201007387 */ /* 0x000fe80000100a00 */
[----:B-1----:R-:W2:Y:S04]  /*30780*/  LDL.64 R36, [R1+0x930] ;  /* 0x0009300001247983 */ /* 0x002ea80000100a00 */
[----:B------:R-:W2:Y:S04]  /*30790*/  LDL.64 R38, [R1+0x970] ;  /* 0x0009700001267983 */ /* 0x000ea80000100a00 */
[----:B------:R-:W2:Y:S04]  /*307a0*/  LDL.64 R42, [R1+0x9b0] ;  /* 0x0009b000012a7983 */ /* 0x000ea80000100a00 */
[----:B------:R-:W2:Y:S04]  /*307b0*/  LDL.64 R44, [R1+0x9f0] ;  /* 0x0009f000012c7983 */ /* 0x000ea80000100a00 */
[----:B------:R-:W2:Y:S04]  /*307c0*/  LDL.64 R46, [R1+0xa38] ;  /* 0x000a3800012e7983 */ /* 0x000ea80000100a00 */
[----:B------:R-:W2:Y:S04]  /*307d0*/  LDL.64 R48, [R1+0xa78] ;  /* 0x000a780001307983 */ /* 0x000ea80000100a00 */
[----:B------:R-:W2:Y:S04]  /*307e0*/  LDL.64 R50, [R1+0xab8] ;  /* 0x000ab80001327983 */ /* 0x000ea80000100a00 */
[----:B------:R-:W2:Y:S04]  /*307f0*/  LDL.64 R52, [R1+0xaf8] ;  /* 0x000af80001347983 */ /* 0x000ea80000100a00 */
[----:B---3--:R-:W-:Y:S04]  /*30800*/  LDGSTS.E [R245+0x7800], desc[UR60][R54.64], P0 ;  /* 0x0780000036f57fae */ /* 0x008fe8000812187c */
[----:B----4-:R-:W-:Y:S04]  /*30810*/  LDGSTS.E [R245+0x7c00], desc[UR60][R56.64], P0 ;  /* 0x07c0000038f57fae */ /* 0x010fe8000812187c */
[----:B--2---:R-:W-:Y:S04]  /*30820*/  LDGSTS.E [R245+0x20000], desc[UR60][R58.64], P0 ;  /* 0x200000003af57fae */ /* 0x004fe8000812187c */
[----:B------:R-:W2:Y:S04]  /*30830*/  LDL.64 R54, [R1+0xb38] ;  /* 0x000b380001367983 */ /* 0x000ea80000100a00 */
[----:B------:R-:W3:Y:S04]  /*30840*/  LDL.64 R56, [R1+0xb78] ;  /* 0x000b780001387983 */ /* 0x000ee80000100a00 */
[----:B------:R-:W-:Y:S04]  /*30850*/  LDGSTS.E [R245+0x20400], desc[UR60][R60.64], P0 ;  /* 0x204000003cf57fae */ /* 0x000fe8000812187c */
[----:B------:R-:W4:Y:S04]  /*30860*/  LDL.64 R58, [R1+0xbb8] ;  /* 0x000bb800013a7983 */ /* 0x000f280000100a00 */
        /* <DEDUP_REMOVED lines=37> */
[----:B------:R-:W-:Y:S04]  /*30ac0*/  LDGSTS.E [R245+0x25400], desc[UR60][R42.64], P0 ;  /* 0x254000002af57fae */ /* 0x000fe8000812187c */
[----:B------:R-:W-:Y:S04]  /*30ad0*/  LDGSTS.E [R245+0x25800], desc[UR60][R44.64], P0 ;  /* 0x258000002cf57fae */ /* 0x000fe8000812187c */
[----:B------:R-:W4:Y:S04]  /*30ae0*/  LDL.LU.64 R28, [R1+0x40] ;  /* 0x00004000011c7983 */ /* 0x000f280000300a00 */
[----:B------:R-:W-:Y:S04]  /*30af0*/  LDGSTS.E [R245+0x25c00], desc[UR60][R46.64], P0 ;  /* 0x25c000002ef57fae */ /* 0x000fe8000812187c */
[----:B------:R-:W4:Y:S04]  /*30b00*/  LDL.LU.64 R40, [R1+0x8] ;  /* 0x0000080001287983 */ /* 0x000f280000300a00 */
[----:B------:R-:W-:Y:S04]  /*30b10*/  LDGSTS.E [R245+0x26000], desc[UR60][R48.64], P0 ;  /* 0x2600000030f57fae */ /* 0x000fe8000812187c */
[----:B------:R-:W-:Y:S04]  /*30b20*/  LDGSTS.E [R245+0x26400], desc[UR60][R50.64], P0 ;  /* 0x2640000032f57fae */ /* 0x000fe8000812187c */
[----:B------:R-:W-:Y:S04]  /*30b30*/  LDGSTS.E [R245+0x26800], desc[UR60][R52.64], P0 ;  /* 0x2680000034f57fae */ /* 0x000fe8000812187c */
[----:B------:R-:W-:Y:S04]  /*30b40*/  STL.64 [R1+0x3068], R244 ;  /* 0x003068f401007387 */ /* 0x000fe80000100a00 */
[----:B--2---:R-:W-:Y:S04]  /*30b50*/  LDGSTS.E [R245+0x26c00], desc[UR60][R54.64], P0 ;  /* 0x26c0000036f57fae */ /* 0x004fe8000812187c */
[----:B---3--:R-:W-:Y:S04]  /*30b60*/  LDGSTS.E [R245+0x27000], desc[UR60][R56.64], P0 ;  /* 0x2700000038f57fae */ /* 0x008fe8000812187c */
[----:B----4-:R-:W-:Y:S04]  /*30b70*/  LDGSTS.E [R245+0x27400], desc[UR60][R58.64], P0 ;  /* 0x274000003af57fae */ /* 0x010fe8000812187c */
[----:B------:R-:W2:Y:S04]  /*30b80*/  LDL.64 R56, [R1+0x3c8] ;  /* 0x0003c80001387983 */ /* 0x000ea80000100a00 */
[----:B------:R-:W-:Y:S04]  /*30b90*/  LDGSTS.E [R245+0x27800], desc[UR60][R60.64], P0 ;  /* 0x278000003cf57fae */ /* 0x000fe8000812187c */
        /* <DEDUP_REMOVED lines=35> */
[----:B------:R-:W4:Y:S04]  /*30dd0*/  LDL.64 R10, [R1+0x6d0] ;  /* 0x0006d000010a7983 */ /* 0x000f280000100a00 */
        /* <DEDUP_REMOVED lines=12> */
[----:B------:R-:W-:Y:S04]  /*30ea0*/  STL.64 [R1+0x2de8], R28 ;  /* 0x002de81c01007387 */ /* 0x000fe80000100a00 */
[----:B------:R-:W-:Y:S04]  /*30eb0*/  LDGSTS.E [R246+0x7080], desc[UR60][R226.64], P0 ;  /* 0x07080000e2f67fae */ /* 0x000fe8000812187c */
        /* <DEDUP_REMOVED lines=12> */
[----:B------:R-:W4:Y:S04]  /*30f80*/  LDL.64 R32, [R1+0x950] ;  /* 0x0009500001207983 */ /* 0x000f280000100a00 */
[----:B------:R-:W4:Y:S04]  /*30f90*/  LDL.64 R34, [R1+0x990] ;  /* 0x0009900001227983 */ /* 0x000f280000100a00 */
[----:B------:R-:W4:Y:S04]  /*30fa0*/  LDL.64 R36, [R1+0x9d0] ;  /* 0x0009d00001247983 */ /* 0x000f280000100a00 */
[----:B------:R-:W4:Y:S04]  /*30fb0*/  LDL.64 R54, [R1+0xa10] ;  /* 0x000a100001367983 */ /* 0x000f280000100a00 */
[----:B--2---:R-:W-:Y:S04]  /*30fc0*/  LDGSTS.E [R246+0x7480], desc[UR60][R56.64], P0 ;  /* 0x0748000038f67fae */ /* 0x004fe8000812187c */
[----:B---3--:R-:W-:Y:S04]  /*30fd0*/  LDGSTS.E [R246+0x7880], desc[UR60][R58.64], P0 ;  /* 0x078800003af67fae */ /* 0x008fe8000812187c */
[----:B------:R-:W2:Y:S04]  /*30fe0*/  LDL.64 R56, [R1+0xa50] ;  /* 0x000a500001387983 */ /* 0x000ea80000100a00 */
[----:B----4-:R-:W-:Y:S04]  /*30ff0*/  LDGSTS.E [R246+0x7c80], desc[UR60][R60.64], P0 ;  /* 0x07c800003cf67fae */ /* 0x010fe8000812187c */
[----:B------:R-:W-:Y:S04]  /*31000*/  LDGSTS.E [R246+0x20080], desc[UR60][R62.64], P0 ;  /* 0x200800003ef67fae */ /* 0x000fe8000812187c */
        /* <DEDUP_REMOVED lines=17> */
[----:B------:R-:W2:Y:S04]  /*31120*/  LDL.64 R2, [R1+0x8d0] ;  /* 0x0008d00001027983 */ /* 0x000ea80000100a00 */
[----:B------:R-:W-:Y:S04]  /*31130*/  LDGSTS.E [R246+0x22880], desc[UR60][R16.64], P0 ;  /* 0x2288000010f67fae */ /* 0x000fe8000812187c */
[----:B------:R-:W3:Y:S04]  /*31140*/  LDL.64 R10, [R1+0x910] ;  /* 0x00091000010a7983 */ /* 0x000ee80000100a00 */
[----:B------:R-:W-:Y:S04]  /*31150*/  LDGSTS.E [R246+0x22c80], desc[UR60][R6.64], P0 ;  /* 0x22c8000006f67fae */ /* 0x000fe8000812187c */
        /* <DEDUP_REMOVED lines=11> */
[----:B------:R-:W4:Y:S04]  /*31210*/  LDL.64 R14, [R1+0x268] ;  /* 0x00026800010e7983 */ /* 0x000f280000100a00 */
[----:B------:R-:W4:Y:S04]  /*31220*/  LDL.LU.64 R60, [R1+0x230] ;  /* 0x00023000013c7983 */ /* 0x000f280000300a00 */
[----:B------:R-:W4:Y:S04]  /*31230*/  LDL.LU.64 R58, [R1+0x1f8] ;  /* 0x0001f800013a7983 */ /* 0x000f280000300a00 */
[----:B--2---:R-:W-:Y:S04]  /*31240*/  LDGSTS.E [R246+0x24480], desc[UR60][R2.64], P0 ;  /* 0x2448000002f67fae */ /* 0x004fe8000812187c */
[----:B---3--:R-:W-:Y:S04]  /*31250*/  LDGSTS.E [R246+0x24880], desc[UR60][R10.64], P0 ;  /* 0x248800000af67fae */ /* 0x008fe8000812187c */
[----:B------:R-:W2:Y:S04]  /*31260*/  LDL.64 R2, [R1+0x1c0] ;  /* 0x0001c00001027983 */ /* 0x000ea80000100a00 */
[----:B------:R-:W-:Y:S04]  /*31270*/  LDGSTS.E [R246+0x24c80], desc[UR60][R32.64], P0 ;  /* 0x24c8000020f67fae */ /* 0x000fe8000812187c */
[----:B------:R-:W3:Y:S04]  /*31280*/  LDL.64 R10, [R1+0x188] ;  /* 0x00018800010a7983 */ /* 0x000ee80000100a00 */
[----:B------:R-:W-:Y:S04]  /*31290*/  LDGSTS.E [R246+0x25080], desc[UR60][R34.64], P0 ;  /* 0x2508000022f67fae */ /* 0x000fe8000812187c */
[----:B------:R-:W-:Y:S04]  /*312a0*/  LDGSTS.E [R246+0x25480], desc[UR60][R36.64], P0 ;  /* 0x2548000024f67fae */ /* 0x000fe8000812187c */
[----:B------:R-:W3:Y:S04]  /*312b0*/  LDL.LU.64 R52, [R1+0x150] ;  /* 0x0001500001347983 */ /* 0x000ee80000300a00 */
[----:B------:R-:W-:Y:S04]  /*312c0*/  LDGSTS.E [R246+0x25880], desc[UR60][R54.64], P0 ;  /* 0x2588000036f67fae */ /* 0x000fe8000812187c */
[----:B------:R-:W3:Y:S04]  /*312d0*/  LDL.LU.64 R50, [R1+0x118] ;  /* 0x0001180001327983 */ /* 0x000ee80000300a00 */
[----:B------:R-:W-:Y:S04]  /*312e0*/  LDGSTS.E [R246+0x25c80], desc[UR60][R56.64], P0 ;  /* 0x25c8000038f67fae */ /* 0x000fe8000812187c */
[----:B------:R-:W3:Y:S04]  /*312f0*/  LDL.LU.64 R48, [R1+0xe0] ;  /* 0x0000e00001307983 */ /* 0x000ee80000300a00 */
[----:B------:R-:W-:Y:S04]  /*31300*/  LDGSTS.E [R246+0x26080], desc[UR60][R62.64], P0 ;  /* 0x260800003ef67fae */ /* 0x000fe8000812187c */
[----:B------:R-:W3:Y:S04]  /*31310*/  LDL.LU.64 R46, [R1+0xa8] ;  /* 0x0000a800012e7983 */ /* 0x000ee80000300a00 */
[----:B----4-:R-:W-:Y:S04]  /*31320*/  LDGSTS.E [R246+0x26480], desc[UR60][R64.64], P0 ;  /* 0x2648000040f67fae */ /* 0x010fe8000812187c */
[----:B------:R-:W4:Y:S04]  /*31330*/  LDL.LU.64 R44, [R1+0x70] ;  /* 0x00007000012c7983 */ /* 0x000f280000300a00 */
[----:B------:R-:W-:Y:S04]  /*31340*/  LDGSTS.E [R246+0x26880], desc[UR60][R66.64], P0 ;  /* 0x2688000042f67fae */ /* 0x000fe8000812187c */
[----:B------:R-:W4:Y:S04]  /*31350*/  LDL.LU.64 R42, [R1+0x38] ;  /* 0x00003800012a7983 */ /* 0x000f280000300a00 */
[----:B------:R-:W-:Y:S04]  /*31360*/  LDGSTS.E [R246+0x26c80], desc[UR60][R68.64], P0 ;  /* 0x26c8000044f67fae */ /* 0x000fe8000812187c */
[----:B------:R-:W4:Y:S04]  /*31370*/  LDL.LU.64 R38, [R1] ;  /* 0x0000000001267983 */ /* 0x000f280000300a00 */
        /* <DEDUP_REMOVED lines=14> */
[----:B------:R-:W-:Y:S04]  /*31460*/  LDGSTS.E [R247+0x2100], desc[UR60][R58.64], P0 ;  /* 0x021000003af77fae */ /* 0x000fe8000812187c */
[----:B------:R-:W4:Y:S04]  /*31470*/  LDL.64 R34, [R1+0x3d0] ;  /* 0x0003d00001227983 */ /* 0x000f280000100a00 */
        /* <DEDUP_REMOVED lines=18> */
[----:B--2---:R-:W-:Y:S04]  /*315a0*/  LDGSTS.E [R247+0x2500], desc[UR60][R2.64], P0 ;  /* 0x0250000002f77fae */ /* 0x004fe8000812187c */
[----:B---3--:R-:W-:Y:S04]  /*315b0*/  LDGSTS.E [R247+0x2900], desc[UR60][R10.64], P0 ;  /* 0x029000000af77fae */ /* 0x008fe8000812187c */
[----:B------:R-:W2:Y:S04]  /*315c0*/  LDL.64 R2, [R1+0x450] ;  /* 0x0004500001027983 */ /* 0x000ea80000100a00 */
[----:B------:R-:W3:Y:S04]  /*315d0*/  LDL.64 R10, [R1+0x490] ;  /* 0x00049000010a7983 */ /* 0x000ee80000100a00 */
[----:B------:R-:W-:Y:S04]  /*315e0*/  LDGSTS.E [R247+0x2d00], desc[UR60][R52.64], P0 ;  /* 0x02d0000034f77fae */ /* 0x000fe8000812187c */
[----:B------:R-:W-:Y:S04]  /*315f0*/  LDGSTS.E [R247+0x3100], desc[UR60][R50.64], P0 ;  /* 0x0310000032f77fae */ /* 0x000fe8000812187c */
[----:B------:R-:W-:Y:S04]  /*31600*/  STL.64 [R1+0x2e98], R52 ;  /* 0x002e983401007387 */ /* 0x000fe80000100a00 */
[----:B------:R-:W-:Y:S04]  /*31610*/  LDGSTS.E [R247+0x3500], desc[UR60][R48.64], P0 ;  /* 0x0350000030f77fae */ /* 0x000fe8000812187c */
[----:B------:R-:W-:Y:S04]  /*31620*/  STL.64 [R1+0x2e78], R50 ;  /* 0x002e783201007387 */ /* 0x000fe80000100a00 */
[----:B------:R-:W-:Y:S04]  /*31630*/  LDGSTS.E [R247+0x3900], desc[UR60][R46.64], P0 ;  /* 0x039000002ef77fae */ /* 0x000fe8000812187c */
[----:B------:R-:W-:Y:S04]  /*31640*/  STL.64 [R1+0x2e68], R48 ;  /* 0x002e683001007387 */ /* 0x000fe80000100a00 */
[----:B----4-:R-:W-:Y:S04]  /*31650*/  LDGSTS.E [R247+0x3d00], desc[UR60][R44.64], P0 ;  /* 0x03d000002cf77fae */ /* 0x010fe8000812187c */
[----:B------:R-:W-:Y:S04]  /*31660*/  STL.64 [R1+0x2e70], R46 ;  /* 0x002e702e01007387 */ /* 0x000fe80000100a00 */
[----:B------:R-:W-:Y:S04]  /*31670*/  LDGSTS.E [R247+0x4100], desc[UR60][R42.64], P0 ;  /* 0x041000002af77fae */ /* 0x000fe8000812187c */
[----:B------:R-:W-:Y:S04]  /*31680*/  STL.64 [R1+0x2e88], R44 ;  /* 0x002e882c01007387 */ /* 0x000fe80000100a00 */
[----:B------:R-:W-:Y:S04]  /*31690*/  LDGSTS.E [R247+0x4500], desc[UR60][R38.64], P0 ;  /* 0x0450000026f77fae */ /* 0x000fe8000812187c */
[----:B------:R-:W-:Y:S04]  /*316a0*/  LDGSTS.E [R247+0x4900], desc[UR60][R88.64], P0 ;  /* 0x0490000058f77fae */ /* 0x000fe8000812187c */
[----:B------:R-:W-:Y:S04]  /*316b0*/  STL.64 [R1+0x2e90], R42 ;  /* 0x002e902a01007387 */ /* 0x000fe80000100a00 */
        /* <DEDUP_REMOVED lines=19> */
[----:B------:R1:W-:Y:S04]  /*317f0*/  STL.64 [R1+0x2f08], R200 ;  /* 0x002f08c801007387 */ /* 0x0003e80000100a00 */
[----:B------:R-:W-:Y:S04]  /*31800*/  LDGSTS.E [R247+0x7500], desc[UR60][R34.64], P0 ;  /* 0x0750000022f77fae */ /* 0x000fe8000812187c */
[----:B------:R-:W-:Y:S04]  /*31810*/  STL.64 [R1+0x2f18], R214 ;  /* 0x002f18d601007387 */ /* 0x000fe80000100a00 */
[----:B------:R-:W-:Y:S04]  /*31820*/  LDGSTS.E [R247+0x7900], desc[UR60][R36.64], P0 ;  /* 0x0790000024f77fae */ /* 0x000fe8000812187c */
[----:B------:R-:W-:Y:S04]  /*31830*/  STL.64 [R1+0x2f20], R228 ;  /* 0x002f20e401007387 */ /* 0x000fe80000100a00 */
[----:B------:R-:W4:Y:S04]  /*31840*/  LDL.64 R34, [R1+0x998] ;  /* 0x0009980001227983 */ /* 0x000f280000100a00 */
[----:B------:R-:W4:Y:S04]  /*31850*/  LDL.64 R36, [R1+0x9d8] ;  /* 0x0009d80001247983 */ /* 0x000f280000100a00 */
[----:B--2---:R-:W-:Y:S04]  /*31860*/  LDGSTS.E [R247+0x7d00], desc[UR60][R2.64], P0 ;  /* 0x07d0000002f77fae */ /* 0x004fe8000812187c */
[----:B---3--:R-:W-:Y:S04]  /*31870*/  LDGSTS.E [R247+0x20100], desc[UR60][R10.64], P0 ;  /* 0x201000000af77fae */ /* 0x008fe8000812187c */
[----:B------:R-:W2:Y:S04]  /*31880*/  LDL.64 R2, [R1+0x918] ;  /* 0x0009180001027983 */ /* 0x000ea80000100a00 */
[----:B------:R-:W-:Y:S04]  /*31890*/  LDGSTS.E [R247+0x20500], desc[UR60][R54.64], P0 ;  /* 0x2050000036f77fae */ /* 0x000fe8000812187c */
[----:B------:R-:W3:Y:S04]  /*318a0*/  LDL.64 R10, [R1+0x958] ;  /* 0x00095800010a7983 */ /* 0x000ee80000100a00 */
        /* <DEDUP_REMOVED lines=8> */
[----:B------:R-:W4:Y:S04]  /*31930*/  LDL.64 R70, [R1+0xa18] ;  /* 0x000a180001467983 */ /* 0x000f280000100a00 */
        /* <DEDUP_REMOVED lines=18> */
[----:B--2---:R-:W-:Y:S04]  /*31a60*/  LDGSTS.E [R247+0x24900], desc[UR60][R2.64], P0 ;  /* 0x2490000002f77fae */ /* 0x004fe8000812187c */
[----:B---3--:R-:W-:Y:S04]  /*31a70*/  LDGSTS.E [R247+0x24d00], desc[UR60][R10.64], P0 ;  /* 0x24d000000af77fae */ /* 0x008fe8000812187c */
[----:B------:R-:W2:Y:S04]  /*31a80*/  LDL.64 R2, [R1+0x378] ;  /* 0x0003780001027983 */ /* 0x000ea80000100a00 */
[----:B----4-:R-:W-:Y:S04]  /*31a90*/  LDGSTS.E [R247+0x25100], desc[UR60][R34.64], P0 ;  /* 0x2510000022f77fae */ /* 0x010fe8000812187c */
[----:B------:R-:W3:Y:S04]  /*31aa0*/  LDL.64 R10, [R1+0x340] ;  /* 0x00034000010a7983 */ /* 0x000ee80000100a00 */
[----:B------:R-:W4:Y:S04]  /*31ab0*/  LDL.LU.64 R68, [R1+0x308] ;  /* 0x0003080001447983 */ /* 0x000f280000300a00 */
[----:B------:R-:W4:Y:S04]  /*31ac0*/  LDL.LU.64 R66, [R1+0x2d0] ;  /* 0x0002d00001427983 */ /* 0x000f280000300a00 */
[----:B------:R-:W4:Y:S04]  /*31ad0*/  LDL.LU.64 R64, [R1+0x298] ;  /* 0x0002980001407983 */ /* 0x000f280000300a00 */
[----:B------:R-:W4:Y:S04]  /*31ae0*/  LDL.LU.64 R62, [R1+0x260] ;  /* 0x00026000013e7983 */ /* 0x000f280000300a00 */
[----:B-1----:R-:W4:Y:S04]  /*31af0*/  LDL.LU.64 R200, [R1+0x228] ;  /* 0x0002280001c87983 */ /* 0x002f280000300a00 */
[----:B------:R-:W-:Y:S04]  /*31b00*/  LDGSTS.E [R247+0x25500], desc[UR60][R36.64], P0 ;  /* 0x2550000024f77fae */ /* 0x000fe8000812187c */
[----:B------:R-:W4:Y:S04]  /*31b10*/  LDL.LU.64 R158, [R1+0x1f0] ;  /* 0x0001f000019e7983 */ /* 0x000f280000300a00 */
        /* <DEDUP_REMOVED lines=17> */
[----:B------:R-:W-:Y:S04]  /*31c30*/  LDGSTS.E [R247+0x27d00], desc[UR60][R4.64], P0 ;  /* 0x27d0000004f77fae */ /* 0x000fe8000812187c */
[----:B------:R1:W-:Y:S04]  /*31c40*/  STL.64 [R1+0x2d00], R246 ;  /* 0x002d00f601007387 */ /* 0x0003e80000100a00 */
[----:B------:R-:W-:Y:S04]  /*31c50*/  LDGSTS.E [R248+0x180], desc[UR60][R14.64], P0 ;  /* 0x001800000ef87fae */ /* 0x000fe8000812187c */
[----:B-1----:R-:W4:Y:S04]  /*31c60*/  LDL.LU.64 R246, [R1+0x1860] ;  /* 0x0018600001f67983 */ /* 0x002f280000300a00 */
[----:B--2---:R-:W-:Y:S04]  /*31c70*/  LDGSTS.E [R248+0x580], desc[UR60][R2.64], P0 ;  /* 0x0058000002f87fae */ /* 0x004fe8000812187c */
[----:B---3--:R-:W-:Y:S04]  /*31c80*/  LDGSTS.E [R248+0x980], desc[UR60][R10.64], P0 ;  /* 0x009800000af87fae */ /* 0x008fe8000812187c */
[----:B----4-:R-:W-:Y:S04]  /*31c90*/  LDGSTS.E [R248+0xd80], desc[UR60][R68.64], P0 ;  /* 0x00d8000044f87fae */ /* 0x010fe8000812187c */
        /* <DEDUP_REMOVED lines=19> */
[----:B------:R-:W2:Y:S04]  /*31dd0*/  LDL.64 R244, [R1+0x400] ;  /* 0x0004000001f47983 */ /* 0x000ea80000100a00 */
[----:B------:R-:W3:Y:S04]  /*31de0*/  LDL.64 R18, [R1+0x440] ;  /* 0x0004400001127983 */ /* 0x000ee80000100a00 */
        /* <DEDUP_REMOVED lines=19> */
[----:B------:R-:W-:Y:S04]  /*31f20*/  STL.64 [R1+0x2fa8], R68 ;  /* 0x002fa84401007387 */ /* 0x000fe80000100a00 */
[----:B------:R1:W-:Y:S04]  /*31f30*/  STL.64 [R1+0x2f88], R66 ;  /* 0x002f884201007387 */ /* 0x0003e80000100a00 */
[----:B------:R1:W-:Y:S04]  /*31f40*/  STL.64 [R1+0x2f68], R64 ;  /* 0x002f684001007387 */ /* 0x0003e80000100a00 */
[----:B------:R1:W-:Y:S04]  /*31f50*/  STL.64 [R1+0x2f48], R62 ;  /* 0x002f483e01007387 */ /* 0x0003e80000100a00 */
[----:B------:R1:W-:Y:S04]  /*31f60*/  STL.64 [R1+0x2f28], R200 ;  /* 0x002f28c801007387 */ /* 0x0003e80000100a00 */
        /* <DEDUP_REMOVED lines=28> */
[----:B--2---:R-:W-:Y:S04]  /*32130*/  LDGSTS.E [R248+0x7580], desc[UR60][R244.64], P0 ;  /* 0x07580000f4f87fae */ /* 0x004fe8000812187c */
[----:B---3--:R-:W-:Y:S04]  /*32140*/  LDGSTS.E [R248+0x7980], desc[UR60][R18.64], P0 ;  /* 0x0798000012f87fae */ /* 0x008fe8000812187c */
[----:B----4-:R-:W-:Y:S04]  /*32150*/  LDGSTS.E [R248+0x7d80], desc[UR60][R22.64], P0 ;  /* 0x07d8000016f87fae */ /* 0x010fe8000812187c */
[----:B------:R-:W-:Y:S04]  /*32160*/  LDGSTS.E [R248+0x20180], desc[UR60][R24.64], P0 ;  /* 0x2018000018f87fae */ /* 0x000fe8000812187c */
[----:B------:R-:W-:Y:S04]  /*32170*/  LDGSTS.E [R248+0x20580], desc[UR60][R26.64], P0 ;  /* 0x205800001af87fae */ /* 0x000fe8000812187c */
[----:B------:R-:W-:Y:S04]  /*32180*/  LDGSTS.E [R248+0x20980], desc[UR60][R32.64], P0 ;  /* 0x2098000020f87fae */ /* 0x000fe8000812187c */
[----:B------:R-:W2:Y:S04]  /*32190*/  LDL.64 R24, [R1+0x920] ;  /* 0x0009200001187983 */ /* 0x000ea80000100a00 */
[----:B------:R-:W-:Y:S04]  /*321a0*/  LDGSTS.E [R248+0x20d80], desc[UR60][R34.64], P0 ;  /* 0x20d8000022f87fae */ /* 0x000fe8000812187c */
[----:B------:R-:W3:Y:S04]  /*321b0*/  LDL.64 R26, [R1+0x960] ;  /* 0x00096000011a7983 */ /* 0x000ee80000100a00 */
[----:B------:R-:W-:Y:S04]  /*321c0*/  LDGSTS.E [R248+0x21180], desc[UR60][R36.64], P0 ;  /* 0x2118000024f87fae */ /* 0x000fe8000812187c */
[----:B------:R-:W4:Y:S04]  /*321d0*/  LDL.64 R34, [R1+0x9a0] ;  /* 0x0009a00001227983 */ /* 0x000f280000100a00 */
[----:B------:R-:W-:Y:S04]  /*321e0*/  LDGSTS.E [R248+0x21580], desc[UR60][R70.64], P0 ;  /* 0x2158000046f87fae */ /* 0x000fe8000812187c */
[----:B------:R-:W-:Y:S04]  /*321f0*/  LDGSTS.E [R248+0x21980], desc[UR60][R72.64], P0 ;  /* 0x2198000048f87fae */ /* 0x000fe8000812187c */
        /* <DEDUP_REMOVED lines=22> */
[----:B------:R-:W4:Y:S04]  /*32360*/  LDL.LU.64 R74, [R1+0x3a8] ;  /* 0x0003a800014a7983 */ /* 0x000f280000300a00 */
[----:B------:R-:W4:Y:S04]  /*32370*/  LDL.LU.64 R72, [R1+0x370] ;  /* 0x0003700001487983 */ /* 0x000f280000300a00 */
[----:B------:R-:W4:Y:S04]  /*32380*/  LDL.LU.64 R70, [R1+0x338] ;  /* 0x0003380001467983 */ /* 0x000f280000300a00 */
[----:B-1----:R-:W4:Y:S04]  /*32390*/  LDL.LU.64 R66, [R1+0x300] ;  /* 0x0003000001427983 */ /* 0x002f280000300a00 */
[----:B------:R-:W4:Y:S04]  /*323a0*/  LDL.LU.64 R64, [R1+0x2c8] ;  /* 0x0002c80001407983 */ /* 0x000f280000300a00 */
        /* <DEDUP_REMOVED lines=23> */
[----:B------:R-:W3:Y:S04]  /*32520*/  LDL.64 R26, [R1+0x648] ;  /* 0x00064800011a7983 */ /* 0x000ee80000100a00 */
[----:B------:R-:W4:Y:S04]  /*32530*/  LDL.64 R34, [R1+0x4b8] ;  /* 0x0004b80001227983 */ /* 0x000f280000100a00 */
[----:B------:R-:W-:Y:S04]  /*32540*/  LDGSTS.E [R248+0x25580], desc[UR60][R36.64], P0 ;  /* 0x2558000024f87fae */ /* 0x000fe8000812187c */
[----:B------:R-:W-:Y:S04]  /*32550*/  LDGSTS.E [R248+0x25980], desc[UR60][R8.64], P0 ;  /* 0x2598000008f87fae */ /* 0x000fe8000812187c */
[----:B------:R-:W3:Y:S04]  /*32560*/  LDL.64 R36, [R1+0x688] ;  /* 0x0006880001247983 */ /* 0x000ee80000100a00 */
        /* <DEDUP_REMOVED lines=58> */
[----:B--2---:R-:W-:Y:S04]  /*32910*/  LDGSTS.E [R249+0x7e00], desc[UR60][R24.64], P0 ;  /* 0x07e0000018f97fae */ /* 0x004fe8000812187c */
[----:B------:R-:W2:Y:S04]  /*32920*/  LDL.64 R24, [R1+0x928] ;  /* 0x0009280001187983 */ /* 0x000ea80000100a00 */
[----:B----4-:R-:W-:Y:S04]  /*32930*/  LDGSTS.E [R249+0x20200], desc[UR60][R34.64], P0 ;  /* 0x2020000022f97fae */ /* 0x010fe8000812187c */
[----:B------:R-:W-:Y:S04]  /*32940*/  LDGSTS.E [R249+0x20600], desc[UR60][R114.64], P0 ;  /* 0x2060000072f97fae */ /* 0x000fe8000812187c */
[----:B------:R-:W-:Y:S04]  /*32950*/  LDGSTS.E [R249+0x20a00], desc[UR60][R40.64], P0 ;  /* 0x20a0000028f97fae */ /* 0x000fe8000812187c */
[----:B------:R-:W4:Y:S04]  /*32960*/  LDL.64 R34, [R1+0x968] ;  /* 0x0009680001227983 */ /* 0x000f280000100a00 */
[----:B------:R-:W-:Y:S04]  /*32970*/  LDGSTS.E [R249+0x20e00], desc[UR60][R28.64], P0 ;  /* 0x20e000001cf97fae */ /* 0x000fe8000812187c */
[----:B------:R-:W-:Y:S04]  /*32980*/  LDGSTS.E [R249+0x21200], desc[UR60][R244.64], P0 ;  /* 0x21200000f4f97fae */ /* 0x000fe8000812187c */
[----:B------:R-:W-:Y:S04]  /*32990*/  LDGSTS.E [R249+0x21600], desc[UR60][R18.64], P0 ;  /* 0x2160000012f97fae */ /* 0x000fe8000812187c */
[----:B---3--:R-:W-:Y:S04]  /*329a0*/  LDGSTS.E [R249+0x21a00], desc[UR60][R26.64], P0 ;  /* 0x21a000001af97fae */ /* 0x008fe8000812187c */
[----:B------:R-:W-:Y:S04]  /*329b0*/  LDGSTS.E [R249+0x21e00], desc[UR60][R36.64], P0 ;  /* 0x21e0000024f97fae */ /* 0x000fe8000812187c */
[----:B------:R-:W-:Y:S04]  /*329c0*/  LDGSTS.E [R249+0x22200], desc[UR60][R8.64], P0 ;  /* 0x2220000008f97fae */ /* 0x000fe8000812187c */
[----:B------:R-:W3:Y:S04]  /*329d0*/  LDL.64 R26, [R1+0x9a8] ;  /* 0x0009a800011a7983 */ /* 0x000ee80000100a00 */
        /* <DEDUP_REMOVED lines=15> */
[----:B------:R-:W3:Y:S04]  /*32ad0*/  LDL.64 R14, [R1+0xbe8] ;  /* 0x000be800010e7983 */ /* 0x000ee80000100a00 */
[----:B------:R-:W-:Y:S04]  /*32ae0*/  LDGSTS.E [R249+0x24200], desc[UR60][R2.64], P0 ;  /* 0x2420000002f97fae */ /* 0x000fe8000812187c */
[----:B------:R-:W-:Y:S04]  /*32af0*/  LDGSTS.E [R249+0x24600], desc[UR60][R10.64], P0 ;  /* 0x246000000af97fae */ /* 0x000fe8000812187c */
[----:B------:R-:W3:Y:S04]  /*32b00*/  LDL.64 R2, [R1+0xc28] ;  /* 0x000c280001027983 */ /* 0x000ee80000100a00 */
[----:B------:R-:W3:Y:S04]  /*32b10*/  LDL.64 R10, [R1+0xc68] ;  /* 0x000c6800010a7983 */ /* 0x000ee80000100a00 */
[----:B------:R-:W3:Y:S04]  /*32b20*/  LDL.LU.64 R118, [R1+0x3a0] ;  /* 0x0003a00001767983 */ /* 0x000ee80000300a00 */
        /* <DEDUP_REMOVED lines=14> */
[----:B--2---:R-:W-:Y:S04]  /*32c10*/  LDGSTS.E [R249+0x24a00], desc[UR60][R24.64], P0 ;  /* 0x24a0000018f97fae */ /* 0x004fe8000812187c */
[----:B------:R-:W2:Y:S04]  /*32c20*/  LDL.LU.64 R24, [R1+0x58] ;  /* 0x0000580001187983 */ /* 0x000ea80000300a00 */
[----:B----4-:R-:W-:Y:S04]  /*32c30*/  LDGSTS.E [R249+0x24e00], desc[UR60][R34.64], P0 ;  /* 0x24e0000022f97fae */ /* 0x010fe8000812187c */
        /* <DEDUP_REMOVED lines=9> */
[----:B---3--:R-:W-:Y:S04]  /*32cd0*/  LDGSTS.E [R249+0x25200], desc[UR60][R26.64], P0 ;  /* 0x252000001af97fae */ /* 0x008fe8000812187c */
        /* <DEDUP_REMOVED lines=39> */
[----:B------:R1:W-:Y:S04]  /*32f50*/  STL.64 [R1+0x2d08], R248 ;  /* 0x002d08f801007387 */ /* 0x0003e80000100a00 */
[----:B-1----:R-:W3:Y:S04]  /*32f60*/  LDL.LU.64 R248, [R1+0x1868] ;  /* 0x0018680001f87983 */ /* 0x002ee80000300a00 */
[----:B------:R-:W3:Y:S04]  /*32f70*/  LDL.64 R156, [R1+0x948] ;  /* 0x00094800019c7983 */ /* 0x000ee80000100a00 */
[----:B------:R-:W3:Y:S04]  /*32f80*/  LDL.64 R246, [R1+0x988] ;  /* 0x0009880001f67983 */ /* 0x000ee80000100a00 */
[----:B--2---:R-:W-:Y:S04]  /*32f90*/  LDGSTS.E [R250+0x3e80], desc[UR60][R24.64], P0 ;  /* 0x03e8000018fa7fae */ /* 0x004fe8000812187c */
        /* <DEDUP_REMOVED lines=21> */
[----:B---3--:R-:W-:Y:S04]  /*330f0*/  LDGSTS.E [R250+0x21680], desc[UR60][R18.64], P0 ;  /* 0x2168000012fa7fae */ /* 0x008fe8000812187c */
        /* <DEDUP_REMOVED lines=22> */
[----:B------:R-:W4:Y:S04]  /*33260*/  LDL.64 R2, [R1+0xc30] ;  /* 0x000c300001027983 */ /* 0x000f280000100a00 */
[----:B------:R-:W4:Y:S04]  /*33270*/  LDL.64 R10, [R1+0xc78] ;  /* 0x000c7800010a7983 */ /* 0x000f280000100a00 */
        /* <DEDUP_REMOVED lines=17> */
[----:B------:R-:W-:Y:S04]  /*33390*/  LDGSTS.E [R250+0x24a80], desc[UR60][R156.64], P0 ;  /* 0x24a800009cfa7fae */ /* 0x000fe8000812187c */
[----:B------:R-:W-:Y:S04]  /*333a0*/  LDGSTS.E [R250+0x24e80], desc[UR60][R246.64], P0 ;  /* 0x24e80000f6fa7fae */ /* 0x000fe8000812187c */
        /* <DEDUP_REMOVED lines=20> */
[----:B------:R-:W2:Y:S04]  /*334f0*/  LDL.64 R240, [R1+0x468] ;  /* 0x0004680001f07983 */ /* 0x000ea80000100a00 */
[----:B------:R-:W-:Y:S04]  /*33500*/  LDGSTS.E [R250+0x27280], desc[UR60][R4.64], P0 ;  /* 0x2728000004fa7fae */ /* 0x000fe8000812187c */
[----:B------:R-:W3:Y:S04]  /*33510*/  LDL.64 R242, [R1+0x4a8] ;  /* 0x0004a80001f27983 */ /* 0x000ee80000100a00 */
        /* <DEDUP_REMOVED lines=38> */
[----:B------:R1:W-:Y:S04]  /*33780*/  STL.64 [R1+0x2d78], R236 ;  /* 0x002d78ec01007387 */ /* 0x0003e80000100a00 */
[----:B--2---:R-:W-:Y:S04]  /*33790*/  LDGSTS.E [R251+0x7f00], desc[UR60][R240.64], P0 ;  /* 0x07f00000f0fb7fae */ /* 0x004fe8000812187c */
[----:B---3--:R-:W-:Y:S04]  /*337a0*/  LDGSTS.E [R251+0x20300], desc[UR60][R242.64], P0 ;  /* 0x20300000f2fb7fae */ /* 0x008fe8000812187c */
[----:B------:R-:W2:Y:S04]  /*337b0*/  LDL.64 R240, [R1+0x880] ;  /* 0x0008800001f07983 */ /* 0x000ea80000100a00 */
[----:B------:R-:W3:Y:S04]  /*337c0*/  LDL.64 R242, [R1+0x8c0] ;  /* 0x0008c00001f27983 */ /* 0x000ee80000100a00 */
[----:B----4-:R-:W-:Y:S04]  /*337d0*/  LDGSTS.E [R251+0x20700], desc[UR60][R14.64], P0 ;  /* 0x207000000efb7fae */ /* 0x010fe8000812187c */
[----:B------:R-:W4:Y:S04]  /*337e0*/  LDL.64 R14, [R1+0x900] ;  /* 0x00090000010e7983 */ /* 0x000f280000100a00 */
[----:B------:R-:W-:Y:S04]  /*337f0*/  LDGSTS.E [R251+0x20b00], desc[UR60][R2.64], P0 ;  /* 0x20b0000002fb7fae */ /* 0x000fe8000812187c */
[----:B------:R-:W-:Y:S04]  /*33800*/  LDGSTS.E [R251+0x20f00], desc[UR60][R10.64], P0 ;  /* 0x20f000000afb7fae */ /* 0x000fe8000812187c */
[----:B------:R-:W4:Y:S04]  /*33810*/  LDL.64 R2, [R1+0x940] ;  /* 0x0009400001027983 */ /* 0x000f280000100a00 */
[----:B------:R-:W-:Y:S04]  /*33820*/  LDGSTS.E [R251+0x21300], desc[UR60][R90.64], P0 ;  /* 0x213000005afb7fae */ /* 0x000fe8000812187c */
[----:B------:R-:W4:Y:S04]  /*33830*/  LDL.64 R10, [R1+0x980] ;  /* 0x00098000010a7983 */ /* 0x000f280000100a00 */
[----:B------:R-:W-:Y:S04]  /*33840*/  LDGSTS.E [R251+0x21700], desc[UR60][R20.64], P0 ;  /* 0x2170000014fb7fae */ /* 0x000fe8000812187c */
[----:B------:R-:W4:Y:S04]  /*33850*/  LDL.LU.64 R90, [R1+0x390] ;  /* 0x00039000015a7983 */ /* 0x000f280000300a00 */
[----:B------:R-:W-:Y:S04]  /*33860*/  LDGSTS.E [R251+0x21b00], desc[UR60][R156.64], P0 ;  /* 0x21b000009cfb7fae */ /* 0x000fe8000812187c */
[----:B------:R-:W4:Y:S04]  /*33870*/  LDL.LU.64 R20, [R1+0x358] ;  /* 0x0003580001147983 */ /* 0x000f280000300a00 */
[----:B------:R-:W-:Y:S04]  /*33880*/  LDGSTS.E [R251+0x21f00], desc[UR60][R246.64], P0 ;  /* 0x21f00000f6fb7fae */ /* 0x000fe8000812187c */
[----:B------:R-:W4:Y:S04]  /*33890*/  LDL.LU.64 R156, [R1+0x320] ;  /* 0x00032000019c7983 */ /* 0x000f280000300a00 */
[----:B------:R-:W4:Y:S04]  /*338a0*/  LDL.64 R66, [R1+0x9c0] ;  /* 0x0009c00001427983 */ /* 0x000f280000100a00 */
[----:B------:R-:W4:Y:S04]  /*338b0*/  LDL.64 R70, [R1+0xa00] ;  /* 0x000a000001467983 */ /* 0x000f280000100a00 */
        /* <DEDUP_REMOVED lines=32> */
[----:B------:R-:W3:Y:S04]  /*33ac0*/  LDL.64 R2, [R1+0xb8] ;  /* 0x0000b80001027983 */ /* 0x000ee80000100a00 */
[----:B------:R-:W3:Y:S04]  /*33ad0*/  LDL.64 R10, [R1+0x80] ;  /* 0x00008000010a7983 */ /* 0x000ee80000100a00 */
[----:B-1----:R-:W3:Y:S04]  /*33ae0*/  LDL.LU.64 R236, [R1+0x48] ;  /* 0x0000480001ec7983 */ /* 0x002ee80000300a00 */
[----:B------:R-:W3:Y:S04]  /*33af0*/  LDL.LU.64 R18, [R1+0x10] ;  /* 0x0000100001127983 */ /* 0x000ee80000300a00 */
        /* <DEDUP_REMOVED lines=18> */
[----:B------:R1:W-:Y:S04]  /*33c20*/  STL.64 [R1+0x2d10], R250 ;  /* 0x002d10fa01007387 */ /* 0x0003e80000100a00 */
[----:B------:R-:W-:Y:S04]  /*33c30*/  LDGSTS.E [R252+0x1780], desc[UR60][R244.64], P0 ;  /* 0x01780000f4fc7fae */ /* 0x000fe8000812187c */
[----:B-1----:R-:W3:Y:S04]  /*33c40*/  LDL.LU.64 R250, [R1+0xb80] ;  /* 0x000b800001fa7983 */ /* 0x002ee80000300a00 */
[----:B------:R-:W3:Y:S04]  /*33c50*/  LDL.64 R58, [R1+0x460] ;  /* 0x00046000013a7983 */ /* 0x000ee80000100a00 */
        /* <DEDUP_REMOVED lines=15> */
[----:B----4-:R-:W-:Y:S04]  /*33d50*/  LDGSTS.E [R252+0x1b80], desc[UR60][R14.64], P0 ;  /* 0x01b800000efc7fae */ /* 0x010fe8000812187c */
[----:B------:R-:W-:Y:S04]  /*33d60*/  LDGSTS.E [R252+0x1f80], desc[UR60][R8.64], P0 ;  /* 0x01f8000008fc7fae */ /* 0x000fe8000812187c */
[----:B------:R-:W-:Y:S04]  /*33d70*/  LDGSTS.E [R252+0x2380], desc[UR60][R16.64], P0 ;  /* 0x0238000010fc7fae */ /* 0x000fe8000812187c */
[----:B------:R-:W4:Y:S04]  /*33d80*/  LDL.64 R14, [R1+0x420] ;  /* 0x00042000010e7983 */ /* 0x000f280000100a00 */
[----:B------:R-:W-:Y:S04]  /*33d90*/  LDGSTS.E [R252+0x2780], desc[UR60][R6.64], P0 ;  /* 0x0278000006fc7fae */ /* 0x000fe8000812187c */
[----:B------:R-:W-:Y:S04]  /*33da0*/  LDGSTS.E [R252+0x2b80], desc[UR60][R12.64], P0 ;  /* 0x02b800000cfc7fae */ /* 0x000fe8000812187c */
[----:B--2---:R-:W-:Y:S04]  /*33db0*/  LDGSTS.E [R252+0x2f80], desc[UR60][R240.64], P0 ;  /* 0x02f80000f0fc7fae */ /* 0x004fe8000812187c */
[----:B---3--:R-:W-:Y:S04]  /*33dc0*/  LDGSTS.E [R252+0x3380], desc[UR60][R242.64], P0 ;  /* 0x03380000f2fc7fae */ /* 0x008fe8000812187c */
[----:B------:R-:W2:Y:S04]  /*33dd0*/  LDL.64 R8, [R1+0x8b8] ;  /* 0x0008b80001087983 */ /* 0x000ea80000100a00 */
[----:B------:R-:W3:Y:S04]  /*33de0*/  LDL.64 R6, [R1+0x8f8] ;  /* 0x0008f80001067983 */ /* 0x000ee80000100a00 */
[----:B------:R-:W2:Y:S04]  /*33df0*/  LDL.64 R242, [R1+0x5e8] ;  /* 0x0005e80001f27983 */ /* 0x000ea80000100a00 */
[----:B------:R-:W3:Y:S04]  /*33e00*/  LDL.64 R12, [R1+0x938] ;  /* 0x00093800010c7983 */ /* 0x000ee80000100a00 */
[----:B------:R-:W3:Y:S04]  /*33e10*/  LDL.64 R146, [R1+0xa80] ;  /* 0x000a800001927983 */ /* 0x000ee80000100a00 */
[----:B------:R-:W3:Y:S04]  /*33e20*/  LDL.64 R132, [R1+0xac0] ;  /* 0x000ac00001847983 */ /* 0x000ee80000100a00 */
[----:B------:R-:W3:Y:S04]  /*33e30*/  LDL.64 R16, [R1+0xb00] ;  /* 0x000b000001107983 */ /* 0x000ee80000100a00 */
[----:B------:R-:W3:Y:S04]  /*33e40*/  LDL.64 R240, [R1+0xb40] ;  /* 0x000b400001f07983 */ /* 0x000ee80000100a00 */
[----:B------:R-:W-:Y:S04]  /*33e50*/  LDGSTS.E [R252+0x3780], desc[UR60][R2.64], P0 ;  /* 0x0378000002fc7fae */ /* 0x000fe8000812187c */
[----:B------:R-:W-:Y:S04]  /*33e60*/  LDGSTS.E [R252+0x3b80], desc[UR60][R10.64], P0 ;  /* 0x03b800000afc7fae */ /* 0x000fe8000812187c */
        /* <DEDUP_REMOVED lines=18> */
[----:B----4-:R-:W-:Y:S04]  /*33f90*/  LDGSTS.E [R252+0x7b80], desc[UR60][R14.64], P0 ;  /* 0x07b800000efc7fae */ /* 0x010fe8000812187c */
[----:B------:R-:W-:Y:S04]  /*33fa0*/  LDGSTS.E [R252+0x7f80], desc[UR60][R58.64], P0 ;  /* 0x07f800003afc7fae */ /* 0x000fe8000812187c */
[----:B------:R-:W4:Y:S04]  /*33fb0*/  LDL.64 R14, [R1+0x9b8] ;  /* 0x0009b800010e7983 */ /* 0x000f280000100a00 */
[----:B------:R-:W4:Y:S04]  /*33fc0*/  LDL.LU.64 R58, [R1+0x30d0] ;  /* 0x0030d000013a7983 */ /* 0x000f280000300a00 */
[----:B--2---:R-:W-:Y:S04]  /*33fd0*/  LDGSTS.E [R252+0x20380], desc[UR60][R2.64], P0 ;  /* 0x2038000002fc7fae */ /* 0x004fe8000812187c */
[----:B---3--:R-:W-:Y:S04]  /*33fe0*/  LDGSTS.E [R252+0x20780], desc[UR60][R10.64], P0 ;  /* 0x207800000afc7fae */ /* 0x008fe8000812187c */
[----:B------:R-:W-:Y:S04]  /*33ff0*/  LDGSTS.E [R252+0x20b80], desc[UR60][R200.64], P0 ;  /* 0x20b80000c8fc7fae */ /* 0x000fe8000812187c */
[----:B------:R-:W-:Y:S04]  /*34000*/  LDGSTS.E [R252+0x20f80], desc[UR60][R62.64], P0 ;  /* 0x20f800003efc7fae */ /* 0x000fe8000812187c */
[----:B------:R-:W-:Y:S04]  /*34010*/  LDGSTS.E [R252+0x21380], desc[UR60][R64.64], P0 ;  /* 0x2138000040fc7fae */ /* 0x000fe8000812187c */
[----:B------:R-:W-:Y:S04]  /*34020*/  LDGSTS.E [R252+0x21780], desc[UR60][R242.64], P0 ;  /* 0x21780000f2fc7fae */ /* 0x000fe8000812187c */
[----:B------:R-:W-:Y:S04]  /*34030*/  LDGSTS.E [R252+0x21b80], desc[UR60][R66.64], P0 ;  /* 0x21b8000042fc7fae */ /* 0x000fe8000812187c */
[----:B------:R-:W2:Y:S04]  /*34040*/  LDL.64 R2, [R1+0xbc0] ;  /* 0x000bc00001027983 */ /* 0x000ea80000100a00 */
[----:B------:R-:W3:Y:S04]  /*34050*/  LDL.64 R10, [R1+0xc00] ;  /* 0x000c0000010a7983 */ /* 0x000ee80000100a00 */
[----:B------:R-:W-:Y:S04]  /*34060*/  LDGSTS.E [R252+0x21f80], desc[UR60][R70.64], P0 ;  /* 0x21f8000046fc7fae */ /* 0x000fe8000812187c */
[----:B------:R-:W3:Y:S04]  /*34070*/  LDL.LU.64 R200, [R1+0x30c8] ;  /* 0x0030c80001c87983 */ /* 0x000ee80000300a00 */
[----:B------:R-:W-:Y:S04]  /*34080*/  LDGSTS.E [R252+0x22380], desc[UR60][R72.64], P0 ;  /* 0x2238000048fc7fae */ /* 0x000fe8000812187c */
[----:B------:R-:W3:Y:S04]  /*34090*/  LDL.LU.64 R62, [R1+0x30c0] ;  /* 0x0030c000013e7983 */ /* 0x000ee80000300a00 */
[----:B------:R-:W-:Y:S04]  /*340a0*/  LDGSTS.E [R252+0x22780], desc[UR60][R74.64], P0 ;  /* 0x227800004afc7fae */ /* 0x000fe8000812187c */
[----:B------:R-:W3:Y:S04]  /*340b0*/  LDL.LU.64 R64, [R1+0x30b8] ;  /* 0x0030b80001407983 */ /* 0x000ee80000300a00 */
[----:B------:R-:W-:Y:S04]  /*340c0*/  LDGSTS.E [R252+0x22b80], desc[UR60][R230.64], P0 ;  /* 0x22b80000e6fc7fae */ /* 0x000fe8000812187c */
        /* <DEDUP_REMOVED lines=19> */
[----:B------:R-:W3:Y:S04]  /*34200*/  LDL.LU.64 R244, [R1+0x3068] ;  /* 0x0030680001f47983 */ /* 0x000ee80000300a00 */
[----:B------:R-:W3:Y:S04]  /*34210*/  LDL.LU.64 R8, [R1+0x3060] ;  /* 0x0030600001087983 */ /* 0x000ee80000300a00 */
[----:B------:R-:W3:Y:S04]  /*34220*/  LDL.LU.64 R6, [R1+0x3058] ;  /* 0x0030580001067983 */ /* 0x000ee80000300a00 */
[----:B------:R-:W3:Y:S04]  /*34230*/  LDL.LU.64 R12, [R1+0x3050] ;  /* 0x00305000010c7983 */ /* 0x000ee80000300a00 */
[----:B------:R-:W3:Y:S04]  /*34240*/  LDL.LU.64 R4, [R1+0x3048] ;  /* 0x0030480001047983 */ /* 0x000ee80000300a00 */
[----:B----4-:R1:W-:Y:S04]  /*34250*/  LDGSTS.E [R252+0x25380], desc[UR60][R14.64], P0 ;  /* 0x253800000efc7fae */ /* 0x0103e8000812187c */
[----:B------:R-:W-:Y:S04]  /*34260*/  LDGSTS.E [R252+0x25780], desc[UR60][R174.64], P0 ;  /* 0x25780000aefc7fae */ /* 0x000fe8000812187c */
[----:B------:R-:W-:Y:S04]  /*34270*/  LDGSTS.E [R252+0x25b80], desc[UR60][R160.64], P0 ;  /* 0x25b80000a0fc7fae */ /* 0x000fe8000812187c */
[----:B------:R-:W-:Y:S01]  /*34280*/  LDGSTS.E [R252+0x25f80], desc[UR60][R146.64], P0 ;  /* 0x25f8000092fc7fae */ /* 0x000fe2000812187c */
[----:B-1----:R-:W1:Y:S03]  /*34290*/  LDC R15, c[0x0][0x230] ;  /* 0x00008c00ff0f7b82 */ /* 0x002e660000000800 */
[----:B------:R-:W-:Y:S04]  /*342a0*/  LDGSTS.E [R252+0x26380], desc[UR60][R132.64], P0 ;  /* 0x2638000084fc7fae */ /* 0x000fe8000812187c */
[----:B------:R-:W-:Y:S04]  /*342b0*/  LDGSTS.E [R252+0x26780], desc[UR60][R16.64], P0 ;  /* 0x2678000010fc7fae */ /* 0x000fe8000812187c */
[----:B------:R-:W4:Y:S04]  /*342c0*/  LDL.LU R14, [R1+0x3040] ;  /* 0x00304000010e7983 */ /* 0x000f280000300800 */
[----:B------:R-:W-:Y:S04]  /*342d0*/  LDGSTS.E [R252+0x26b80], desc[UR60][R240.64], P0 ;  /* 0x26b80000f0fc7fae */ /* 0x000fe8000812187c */
[----:B------:R-:W-:Y:S04]  /*342e0*/  LDGSTS.E [R252+0x26f80], desc[UR60][R250.64], P0 ;  /* 0x26f80000fafc7fae */ /* 0x000fe8000812187c */
[----:B------:R1:W-:Y:S04]  /*342f0*/  STL.64 [R1+0x2d68], R250 ;  /* 0x002d68fa01007387 */ /* 0x0003e80000100a00 */
[----:B-1----:R-:W4:Y:S04]  /*34300*/  LDL.LU.64 R250, [R1+0x618] ;  /* 0x0006180001fa7983 */ /* 0x002f280000300a00 */
[----:B------:R-:W4:Y:S04]  /*34310*/  LDL.LU.64 R146, [R1+0xc88] ;  /* 0x000c880001927983 */ /* 0x000f280000300a00 */
[----:B------:R-:W4:Y:S04]  /*34320*/  LDL.LU.64 R16, [R1+0xc90] ;  /* 0x000c900001107983 */ /* 0x000f280000300a00 */
[----:B--2---:R-:W-:Y:S04]  /*34330*/  LDGSTS.E [R252+0x27380], desc[UR60][R2.64], P0 ;  /* 0x2738000002fc7fae */ /* 0x004fe8000812187c */
[----:B---3--:R-:W-:Y:S04]  /*34340*/  LDGSTS.E [R252+0x27780], desc[UR60][R10.64], P0 ;  /* 0x277800000afc7fae */ /* 0x008fe8000812187c */
[----:B------:R-:W2:Y:S04]  /*34350*/  LDL.LU.64 R2, [R1+0xc98] ;  /* 0x000c980001027983 */ /* 0x000ea80000300a00 */
[----:B------:R-:W3:Y:S04]  /*34360*/  LDL.LU.64 R10, [R1+0xca0] ;  /* 0x000ca000010a7983 */ /* 0x000ee80000300a00 */
[----:B------:R1:W-:Y:S04]  /*34370*/  LDGSTS.E [R252+0x27b80], desc[UR60][R242.64], P0 ;  /* 0x27b80000f2fc7fae */ /* 0x0003e8000812187c */
[----:B------:R4:W-:Y:S01]  /*34380*/  STL.64 [R1+0x2d18], R248 ;  /* 0x002d18f801007387 */ /* 0x0009e20000100a00 */
[----:B-1----:R-:W-:-:S03]  /*34390*/  VIADD R243, R244, 0x100000 ;  /* 0x00100000f4f37836 */ /* 0x002fc60000000000 */
[----:B----4-:R-:W-:Y:S04]  /*343a0*/  LDGSTS.E [R252+0x27f80], desc[UR60][R250.64], P0 ;  /* 0x27f80000fafc7fae */ /* 0x010fe8000812187c */
[----:B------:R-:W0:Y:S01]  /*343b0*/  LDGDEPBAR ;  /* 0x00000000000079af */ /* 0x000e220000000000 */
[----:B------:R-:W-:Y:S06]  /*343c0*/  BAR.SYNC.DEFER_BLOCKING 0x0 ;  /* 0x0000000000007b1d */ /* 0x000fec0000010000 */
[----:B------:R-:W-:Y:S01]  /*343d0*/  @!PT LDS RZ, [RZ] ;  /* 0x00000000fffff984 */ /* 0x000fe20000000800 */
[----:B------:R-:W-:Y:S01]  /*343e0*/  @!PT LDS RZ, [RZ] ;  /* 0x00000000fffff984 */ /* 0x000fe20000000800 */
[----:B------:R-:W-:Y:S01]  /*343f0*/  @!PT LDS RZ, [RZ] ;  /* 0x00000000fffff984 */ /* 0x000fe20000000800 */
[----:B------:R-:W-:Y:S01]  /*34400*/  LDGSTS.E [R243+0x60000], desc[UR60][R248.64], !P5 ;  /* 0x60000000f8f37fae */ /* 0x000fe2000e92187c */
[----:B------:R-:W-:-:S02]  /*34410*/  VIADD R240, R15, 0xffffff7d ;  /* 0xffffff7d0ff07836 */ /* 0x000fc40000000000 */
[----:B------:R-:W-:Y:S01]  /*34420*/  IMAD.WIDE R160, R7, 0x4, R146 ;  /* 0x0000000407a07825 */ /* 0x000fe200078e0292 */
[----:B------:R1:W-:Y:S01]  /*34430*/  LDGSTS.E [R14+0x64000], desc[UR60][R246.64], !P5 ;  /* 0x64000000f60e7fae */ /* 0x0003e2000e92187c */
[----:B------:R-:W4:Y:S03]  /*34440*/  LDC R15, c[0x0][0x230] ;  /* 0x00008c00ff0f7b82 */ /* 0x000f260000000800 */
[----:B------:R-:W4:Y:S01]  /*34450*/  LDL.LU.64 R248, [R1+0xca8] ;  /* 0x000ca80001f87983 */ /* 0x000f220000300a00 */
[----:B------:R-:W-:-:S03]  /*34460*/  ISETP.GE.U32.AND P5, PT, R240, 0x7ffffefe, PT ;  /* 0x7ffffefef000780c */ /* 0x000fc60003fa6070 */
[----:B------:R1:W-:Y:S02]  /*34470*/  STL.64 [R1+0x2d20], R246 ;  /* 0x002d20f601007387 */ /* 0x0003e40000100a00 */
[----:B-1----:R-:W1:Y:S02]  /*34480*/  LDC R14, c[0x0][0x230] ;  /* 0x00008c00ff0e7b82 */ /* 0x002e640000000800 */
[----:B------:R-:W4:Y:S04]  /*34490*/  LDL.LU.64 R132, [R1+0xcb0] ;  /* 0x000cb00001847983 */ /* 0x000f280000300a00 */
[----:B------:R4:W-:Y:S01]  /*344a0*/  STL.64 [R1+0x2d28], R12 ;  /* 0x002d280c01007387 */ /* 0x0009e20000100a00 */
[----:B------:R-:W-:-:S03]  /*344b0*/  IMAD.WIDE R246, R7, 0x4, R16 ;  /* 0x0000000407f67825 */ /* 0x000fc600078e0210 */
[----:B------:R4:W-:Y:S04]  /*344c0*/  STL.64 [R1+0x1848], R160 ;  /* 0x001848a001007387 */ /* 0x0009e80000100a00 */
[----:B------:R-:W4:Y:S04]  /*344d0*/  LDL.LU.64 R16, [R1+0xcb8] ;  /* 0x000cb80001107983 */ /* 0x000f280000300a00 */
[----:B------:R3:W-:Y:S04]  /*344e0*/  LDGSTS.E [R6+0x60004], desc[UR60][R12.64], !P4 ;  /* 0x600040000c067fae */ /* 0x0007e8000e12187c */
[----:B------:R-:W-:Y:S01]  /*344f0*/  STL.64 [R1+0x1840], R246 ;  /* 0x001840f601007387 */ /* 0x000fe20000100a00 */
[----:B--2---:R-:W-:-:S03]  /*34500*/  IMAD.WIDE R174, R7, 0x4, R2 ;  /* 0x0000000407ae7825 */ /* 0x004fc600078e0202 */
[----:B------:R2:W-:Y:S01]  /*34510*/  LDGSTS.E [R4+0x64004], desc[UR60][R8.64], !P4 ;  /* 0x6400400008047fae */ /* 0x0005e2000e12187c */
[----:B---3--:R-:W-:-:S03]  /*34520*/  IMAD.WIDE R146, R7, 0x4, R10 ;  /* 0x0000000407927825 */ /* 0x008fc600078e020a */
[----:B------:R-:W-:Y:S01]  /*34530*/  LDGSTS.E [R243+0x60008], desc[UR60][R160.64], !P5 ;  /* 0x60008000a0f37fae */ /* 0x000fe2000e92187c */
[----:B------:R-:W-:Y:S01]  /*34540*/  IADD3 R241, R244, 0x100000, RZ ;  /* 0x00100000f4f17810 */ /* 0x000fe20007ffe0ff */
[----:B------:R-:W3:Y:S02]  /*34550*/  LDC R6, c[0x0][0x230] ;  /* 0x00008c00ff067b82 */ /* 0x000ee40000000800 */
[----:B------:R-:W3:Y:S04]  /*34560*/  LDL.LU.64 R10, [R1+0xcc0] ;  /* 0x000cc000010a7983 */ /* 0x000ee80000300a00 */
[----:B------:R-:W-:Y:S01]  /*34570*/  STL.64 [R1+0x1838], R174 ;  /* 0x001838ae01007387 */ /* 0x000fe20000100a00 */
[----:B----4-:R-:W-:-:S03]  /*34580*/  IMAD.WIDE R12, R7, 0x4, R248 ;  /* 0x00000004070c7825 */ /* 0x010fc600078e02f8 */
[----:B------:R-:W4:Y:S01]  /*34590*/  LDL.LU.64 R2, [R1+0xcc8] ;  /* 0x000cc80001027983 */ /* 0x000f220000300a00 */
[----:B--2---:R-:W-:Y:S01]  /*345a0*/  IADD3 R4, R15, -0x84, RZ ;  /* 0xffffff7c0f047810 */ /* 0x004fe20007ffe0ff */
[----:B------:R-:W2:Y:S02]  /*345b0*/  LDC R9, c[0x0][0x230] ;  /* 0x00008c00ff097b82 */ /* 0x000ea40000000800 */
[----:B------:R-:W-:Y:S04]  /*345c0*/  STL.64 [R1+0x1830], R146 ;  /* 0x0018309201007387 */ /* 0x000fe80000100a00 */
[----:B------:R-:W2:Y:S01]  /*345d0*/  LDL.LU.64 R160, [R1+0xcd0] ;  /* 0x000cd00001a07983 */ /* 0x000ea20000300a00 */
[----:B-1----:R-:W-:Y:S01]  /*345e0*/  VIADD R240, R14, 0xffffff5f ;  /* 0xffffff5f0ef07836 */ /* 0x002fe20000000000 */
[----:B------:R-:W1:Y:S02]  /*345f0*/  LDC R15, c[0x0][0x230] ;  /* 0x00008c00ff0f7b82 */ /* 0x000e640000000800 */
[----:B------:R1:W-:Y:S04]  /*34600*/  STL.64 [R1+0x1828], R12 ;  /* 0x0018280c01007387 */ /* 0x0003e80000100a00 */
[----:B------:R-:W2:Y:S02]  /*34610*/  LDL.LU.64 R248, [R1+0xcd8] ;  /* 0x000cd80001f87983 */ /* 0x000ea40000300a00 */
[----:B------:R-:W1:Y:S01]  /*34620*/  LDC R14, c[0x0][0x230] ;  /* 0x00008c00ff0e7b82 */ /* 0x000e620000000800 */
[----:B------:R-:W-:-:S02]  /*34630*/  ISETP.GE.U32.AND P4, PT, R4, 0x7ffffefd, PT ;  /* 0x7ffffefd0400780c */ /* 0x000fc40003f86070 */
[----:B------:R-:W-:Y:S01]  /*34640*/  ISETP.GE.U32.AND P0, PT, R240, 0x7ffffee0, PT ;  /* 0x7ffffee0f000780c */ /* 0x000fe20003f06070 */
[C---:B------:R-:W-:Y:S02]  /*34650*/  VIADD R242, R244.reuse, 0x100000 ;  /* 0x00100000f4f27836 */ /* 0x040fe40000000000 */
[C---:B------:R-:W-:Y:S02]  /*34660*/  VIADD R240, R244.reuse, 0x100000 ;  /* 0x00100000f4f07836 */ /* 0x040fe40000000000 */
[----:B------:R-:W-:Y:S01]  /*34670*/  VIADD R4, R244, 0x100000 ;  /* 0x00100000f4047836 */ /* 0x000fe20000000000 */
[----:B------:R-:W-:Y:S01]  /*34680*/  LDGSTS.E [R242+0x64008], desc[UR60][R246.64], !P5 ;  /* 0x64008000f6f27fae */ /* 0x000fe2000e92187c */
[----:B------:R-:W2:Y:S04]  /*34690*/  LDC R8, c[0x0][0x230] ;  /* 0x00008c00ff087b82 */ /* 0x000ea80000000800 */
[----:B------:R1:W-:Y:S04]  /*346a0*/  LDGSTS.E [R241+0x6000c], desc[UR60][R174.64], !P4 ;  /* 0x6000c000aef17fae */ /* 0x0003e8000e12187c */
[----:B------:R1:W-:Y:S04]  /*346b0*/  LDGSTS.E [R240+0x6400c], desc[UR60][R146.64], !P4 ;  /* 0x6400c00092f07fae */ /* 0x0003e8000e12187c */
[----:B------:R1:W-:Y:S02]  /*346c0*/  LDGSTS.E [R4+0x68000], desc[UR60][R12.64], !P0 ;  /* 0x680000000c047fae */ /* 0x0003e4000c12187c */
[----:B-1----:R-:W-:Y:S01]  /*346d0*/  VIADD R241, R14, 0xffffff5d ;  /* 0xffffff5d0ef17836 */ /* 0x002fe20000000000 */
[----:B------:R-:W-:Y:S01]  /*346e0*/  IADD3 R240, R15, -0xa2, RZ ;  /* 0xffffff5e0ff07810 */ /* 0x000fe20007ffe0ff */
[----:B------:R-:W-:-:S03]  /*346f0*/  IMAD.WIDE R12, R7, 0x4, R132 ;  /* 0x00000004070c7825 */ /* 0x000fc600078e0284 */
[----:B------:R-:W-:Y:S02]  /*34700*/  ISETP.GE.U32.AND P5, PT, R240, 0x7ffffedf, PT ;  /* 0x7ffffedff000780c */ /* 0x000fe40003fa6070 */
[----:B------:R1:W-:Y:S01]  /*34710*/  STL.64 [R1+0x1820], R12 ;  /* 0x0018200c01007387 */ /* 0x0003e20000100a00 */
[----:B------:R-:W-:-:S03]  /*34720*/  IMAD.WIDE R174, R7, 0x4, R16 ;  /* 0x0000000407ae7825 */ /* 0x000fc600078e0210 */
[----:B------:R1:W-:Y:S01]  /*34730*/  LDGSTS.E [R4+0x6c000], desc[UR60][R12.64], !P0 ;  /* 0x6c0000000c047fae */ /* 0x0003e2000c12187c */
[----:B------:R-:W-:-:S03]  /*34740*/  ISETP.GE.U32.AND P0, PT, R241, 0x7ffffede, PT ;  /* 0x7ffffedef100780c */ /* 0x000fc60003f06070 */
[----:B------:R-:W2:Y:S01]  /*34750*/  LDL.LU.64 R14, [R1+0xce0] ;  /* 0x000ce000010e7983 */ /* 0x000ea20000300a00 */
[----:B---3--:R-:W-:-:S03]  /*34760*/  IMAD.WIDE R10, R7, 0x4, R10 ;  /* 0x00000004070a7825 */ /* 0x008fc600078e020a */
[----:B------:R-:W3:Y:S01]  /*34770*/  LDL.LU.64 R146, [R1+0xce8] ;  /* 0x000ce80001927983 */ /* 0x000ee20000300a00 */
[----:B------:R-:W-:-:S03]  /*34780*/  IADD3 R241, R244, 0x100000, RZ ;  /* 0x00100000f4f17810 */ /* 0x000fc60007ffe0ff */
[----:B------:R-:W3:Y:S04]  /*34790*/  LDL.LU.64 R132, [R1+0xcf0] ;  /* 0x000cf00001847983 */ /* 0x000ee80000300a00 */
[----:B------:R-:W3:Y:S04]  /*347a0*/  LDL.LU.64 R16, [R1+0xcf8] ;  /* 0x000cf80001107983 */ /* 0x000ee80000300a00 */
[----:B------:R-:W-:Y:S04]  /*347b0*/  STL.64 [R1+0x1818], R174 ;  /* 0x001818ae01007387 */ /* 0x000fe80000100a00 */
[----:B------:R1:W-:Y:S04]  /*347c0*/  STL.64 [R1+0x1810], R10 ;  /* 0x0018100a01007387 */ /* 0x0003e80000100a00 */
[----:B------:R-:W-:Y:S04]  /*347d0*/  LDGSTS.E [R243+0x68004], desc[UR60][R174.64], !P5 ;  /* 0x68004000aef37fae */ /* 0x000fe8000e92187c */
[----:B------:R-:W-:Y:S01]  /*347e0*/  LDGSTS.E [R242+0x6c004], desc[UR60][R10.64], !P5 ;  /* 0x6c0040000af27fae */ /* 0x000fe2000e92187c */
[----:B----4-:R-:W-:-:S04]  /*347f0*/  IMAD.WIDE R2, R7, 0x4, R2 ;  /* 0x0000000407027825 */ /* 0x010fc800078e0202 */
[C---:B--2---:R-:W-:Y:S01]  /*34800*/  IMAD.WIDE R160, R7.reuse, 0x4, R160 ;  /* 0x0000000407a07825 */ /* 0x044fe200078e02a0 */
[----:B------:R2:W-:Y:S03]  /*34810*/  STL.64 [R1+0x1808], R2 ;  /* 0x0018080201007387 */ /* 0x0005e60000100a00 */
[----:B-1----:R-:W-:Y:S01]  /*34820*/  IMAD.WIDE R12, R7, 0x4, R248 ;  /* 0x00000004070c7825 */ /* 0x002fe200078e02f8 */
[----:B------:R-:W-:Y:S04]  /*34830*/  STL.64 [R1+0x1800], R160 ;  /* 0x001800a001007387 */ /* 0x000fe80000100a00 */
[----:B------:R1:W-:Y:S04]  /*34840*/  STL.64 [R1+0x17f8], R12 ;  /* 0x0017f80c01007387 */ /* 0x0003e80000100a00 */
[----:B------:R-:W4:Y:S04]  /*34850*/  LDL.LU.64 R10, [R1+0xd00] ;  /* 0x000d0000010a7983 */ /* 0x000f280000300a00 */
[----:B------:R-:W-:Y:S04]  /*34860*/  LDGSTS.E [R241+0x68008], desc[UR60][R2.64], !P0 ;  /* 0x6800800002f17fae */ /* 0x000fe8000c12187c */
[----:B--2---:R-:W2:Y:S01]  /*34870*/  LDL.LU.64 R2, [R1+0xd08] ;  /* 0x000d080001027983 */ /* 0x004ea20000300a00 */
[----:B------:R-:W-:-:S02]  /*34880*/  VIADD R4, R9, 0xffffff5c ;  /* 0xffffff5c09047836 */ /* 0x000fc40000000000 */
[----:B------:R-:W-:Y:S01]  /*34890*/  VIADD R240, R244, 0x100000 ;  /* 0x00100000f4f07836 */ /* 0x000fe20000000000 */
[----:B------:R-:W1:Y:S01]  /*348a0*/  LDC R9, c[0x0][0x230] ;  /* 0x00008c00ff097b82 */ /* 0x000e620000000800 */
[----:B------:R-:W2:Y:S01]  /*348b0*/  LDL.LU.64 R174, [R1+0xd68] ;  /* 0x000d680001ae7983 */ /* 0x000ea20000300a00 */
[----:B------:R-:W-:Y:S01]  /*348c0*/  ISETP.GE.U32.AND P4, PT, R4, 0x7ffffedd, PT ;  /* 0x7ffffedd0400780c */ /* 0x000fe20003f86070 */
[----:B------:R-:W-:Y:S02]  /*348d0*/  VIADD R4, R244, 0x100000 ;  /* 0x00100000f4047836 */ /* 0x000fe40000000000 */
[----:B------:R3:W-:Y:S10]  /*348e0*/  LDGSTS.E [R240+0x6c008], desc[UR60][R160.64], !P0 ;  /* 0x6c008000a0f07fae */ /* 0x0007f4000c12187c */
[----:B------:R3:W-:Y:S02]  /*348f0*/  LDGSTS.E [R4+0x6800c], desc[UR60][R12.64], !P4 ;  /* 0x6800c0000c047fae */ /* 0x0007e4000e12187c */
[----:B---3--:R-:W-:-:S02]  /*34900*/  VIADD R240, R6, 0xffffff3e ;  /* 0xffffff3e06f07836 */ /* 0x008fc40000000000 */
[----:B------:R-:W3:Y:S01]  /*34910*/  LDC R6, c[0x0][0x230] ;  /* 0x00008c00ff067b82 */ /* 0x000ee20000000800 */
[----:B------:R-:W-:Y:S01]  /*34920*/  IMAD.WIDE R14, R7, 0x4, R14 ;  /* 0x00000004070e7825 */ /* 0x000fe200078e020e */
[----:B------:R-:W-:-:S03]  /*34930*/  IADD3 R4, R8, -0xc1, RZ ;  /* 0xffffff3f08047810 */ /* 0x000fc60007ffe0ff */
[----:B------:R-:W-:-:S03]  /*34940*/  IMAD.WIDE R248, R7, 0x4, R146 ;  /* 0x0000000407f87825 */ /* 0x000fc600078e0292 */
[----:B------:R-:W3:Y:S01]  /*34950*/  LDC R8, c[0x0][0x230] ;  /* 0x00008c00ff087b82 */ /* 0x000ee20000000800 */
[----:B------:R-:W-:Y:S01]  /*34960*/  ISETP.GE.U32.AND P5, PT, R240, 0x7ffffebf, PT ;  /* 0x7ffffebff000780c */ /* 0x000fe20003fa6070 */
[----:B------:R-:W-:Y:S01]  /*34970*/  LDGSTS.E [R242+0x6c00c], desc[UR60][R14.64], !P4 ;  /* 0x6c00c0000ef27fae */ /* 0x000fe2000e12187c */
[----:B------:R-:W-:Y:S01]  /*34980*/  ISETP.GE.U32.AND P6, PT, R4, 0x7ffffec0, PT ;  /* 0x7ffffec00400780c */ /* 0x000fe20003fc6070 */
[----:B------:R-:W-:Y:S02]  /*34990*/  IMAD.WIDE R246, R7, 0x4, R132 ;  /* 0x0000000407f67825 */ /* 0x000fe400078e0284 */
[----:B------:R1:W-:Y:S02]  /*349a0*/  STL.64 [R1+0x17f0], R14 ;  /* 0x0017f00e01007387 */ /* 0x0003e40000100a00 */
[----:B-1----:R-:W-:Y:S01]  /*349b0*/  VIADD R243, R9, 0xffffff3d ;  /* 0xffffff3d09f37836 */ /* 0x002fe20000000000 */
[----:B------:R-:W1:Y:S01]  /*349c0*/  LDC R12, c[0x0][0x230] ;  /* 0x00008c00ff0c7b82 */ /* 0x000e620000000800 */
[----:B------:R-:W2:Y:S04]  /*349d0*/  LDL.LU.64 R160, [R1+0xd70] ;  /* 0x000d700001a07983 */ /* 0x000ea80000300a00 */
[----:B------:R-:W-:Y:S01]  /*349e0*/  STL.64 [R1+0x17e8], R248 ;  /* 0x0017e8f801007387 */ /* 0x000fe20000100a00 */
[----:B------:R-:W-:-:S02]  /*349f0*/  IADD3 R240, R244, 0x100000, RZ ;  /* 0x00100000f4f07810 */ /* 0x000fc40007ffe0ff */
[----:B------:R-:W1:Y:S01]  /*34a00*/  LDC R13, c[0x0][0x230] ;  /* 0x00008c00ff0d7b82 */ /* 0x000e620000000800 */
[----:B------:R-:W2:Y:S01]  /*34a10*/  LDL.LU.64 R132, [R1+0xd78] ;  /* 0x000d780001847983 */ /* 0x000ea20000300a00 */
[----:B------:R-:W-:-:S03]  /*34a20*/  IMAD.WIDE R146, R7, 0x4, R16 ;  /* 0x0000000407927825 */ /* 0x000fc600078e0210 */
[----:B------:R-:W-:Y:S01]  /*34a30*/  STL.64 [R1+0x17e0], R246 ;  /* 0x0017e0f601007387 */ /* 0x000fe20000100a00 */
[----:B------:R-:W-:-:S03]  /*34a40*/  VIADD R4, R244, 0x100000 ;  /* 0x00100000f4047836 */ /* 0x000fc60000000000 */
[----:B------:R-:W2:Y:S04]  /*34a50*/  LDL.LU.64 R16, [R1+0xd80] ;  /* 0x000d800001107983 */ /* 0x000ea80000300a00 */
[----:B------:R-:W2:Y:S04]  /*34a60*/  LDL.LU.64 R14, [R1+0x3038] ;  /* 0x00303800010e7983 */ /* 0x000ea80000300a00 */
[----:B------:R3:W-:Y:S04]  /*34a70*/  LDGSTS.E [R241+0x70000], desc[UR60][R248.64], !P6 ;  /* 0x70000000f8f17fae */ /* 0x0007e8000f12187c */
[----:B------:R4:W-:Y:S04]  /*34a80*/  STL.64 [R1+0x17d8], R146 ;  /* 0x0017d89201007387 */ /* 0x0009e80000100a00 */
[----:B------:R1:W-:Y:S04]  /*34a90*/  LDGSTS.E [R240+0x74000], desc[UR60][R246.64], !P6 ;  /* 0x74000000f6f07fae */ /* 0x0003e8000f12187c */
[----:B------:R-:W-:Y:S01]  /*34aa0*/  LDGSTS.E [R4+0x70004], desc[UR60][R146.64], !P5 ;  /* 0x7000400092047fae */ /* 0x000fe2000e92187c */
[----:B---3--:R-:W-:-:S02]  /*34ab0*/  VIADD R241, R8, 0xffffff3c ;  /* 0xffffff3c08f17836 */ /* 0x008fc40000000000 */
[----:B----4-:R-:W-:-:S05]  /*34ac0*/  IMAD.WIDE R10, R7, 0x4, R10 ;  /* 0x00000004070a7825 */ /* 0x010fca00078e020a */
[----:B------:R3:W-:Y:S04]  /*34ad0*/  STL.64 [R1+0x17d0], R10 ;  /* 0x0017d00a01007387 */ /* 0x0007e80000100a00 */
[----:B------:R-:W4:Y:S04]  /*34ae0*/  LDL.LU.64 R146, [R1+0xd88] ;  /* 0x000d880001927983 */ /* 0x000f280000300a00 */
[----:B------:R-:W-:Y:S01]  /*34af0*/  LDGSTS.E [R240+0x74004], desc[UR60][R10.64], !P5 ;  /* 0x740040000af07fae */ /* 0x000fe2000e92187c */
[----:B--2---:R-:W-:-:S05]  /*34b00*/  IMAD.WIDE R2, R7, 0x4, R2 ;  /* 0x0000000407027825 */ /* 0x004fca00078e0202 */
[----:B------:R2:W-:Y:S04]  /*34b10*/  STL.64 [R1+0x17c8], R2 ;  /* 0x0017c80201007387 */ /* 0x0005e80000100a00 */
[----:B------:R-:W4:Y:S04]  /*34b20*/  LDL.LU.64 R8, [R1+0xd90] ;  /* 0x000d900001087983 */ /* 0x000f280000300a00 */
[----:B---3--:R-:W3:Y:S01]  /*34b30*/  LDL.LU.64 R10, [R1+0xd98] ;  /* 0x000d9800010a7983 */ /* 0x008ee20000300a00 */
[----:B------:R-:W-:Y:S02]  /*34b40*/  ISETP.GE.U32.AND P0, PT, R243, 0x7ffffebe, PT ;  /* 0x7ffffebef300780c */ /* 0x000fe40003f06070 */
[----:B------:R-:W-:-:S02]  /*34b50*/  IADD3 R242, R6, -0xe1, RZ ;  /* 0xffffff1f06f27810 */ /* 0x000fc40007ffe0ff */
[----:B------:R-:W-:Y:S01]  /*34b60*/  ISETP.GE.U32.AND P5, PT, R241, 0x7ffffebd, PT ;  /* 0x7ffffebdf100780c */ /* 0x000fe20003fa6070 */
[----:B------:R-:W-:Y:S01]  /*34b70*/  IMAD.WIDE R248, R7, 0x4, R174 ;  /* 0x0000000407f87825 */ /* 0x000fe200078e02ae */
[----:B------:R-:W-:Y:S01]  /*34b80*/  ISETP.GE.U32.AND P4, PT, R242, 0x7ffffea0, PT ;  /* 0x7ffffea0f200780c */ /* 0x000fe20003f86070 */
[----:B------:R-:W3:Y:S02]  /*34b90*/  LDC R6, c[0x0][0x230] ;  /* 0x00008c00ff067b82 */ /* 0x000ee40000000800 */
[----:B------:R-:W-:Y:S01]  /*34ba0*/  VIADD R242, R244, 0x100000 ;  /* 0x00100000f4f27836 */ /* 0x000fe20000000000 */
[----:B------:R-:W-:Y:S01]  /*34bb0*/  STL.64 [R1+0x17c0], R248 ;  /* 0x0017c0f801007387 */ /* 0x000fe20000100a00 */
[----:B-1----:R-:W-:Y:S01]  /*34bc0*/  VIADD R243, R12, 0xffffff1e ;  /* 0xffffff1e0cf37836 */ /* 0x002fe20000000000 */
[----:B------:R-:W-:Y:S02]  /*34bd0*/  IADD3 R241, R244, 0x100000, RZ ;  /* 0x00100000f4f17810 */ /* 0x000fe40007ffe0ff */
[----:B------:R2:W-:Y:S01]  /*34be0*/  LDGSTS.E [R4+0x70008], desc[UR60][R2.64], !P0 ;  /* 0x7000800002047fae */ /* 0x0005e2000c12187c */
[----:B------:R-:W1:Y:S03]  /*34bf0*/  LDC R12, c[0x0][0x230] ;  /* 0x00008c00ff0c7b82 */ /* 0x000e660000000800 */
[----:B------:R-:W-:Y:S01]  /*34c00*/  LDGSTS.E [R242+0x74008], desc[UR60][R248.64], !P0 ;  /* 0x74008000f8f27fae */ /* 0x000fe2000c12187c */
[----:B------:R-:W-:-:S04]  /*34c10*/  ISETP.GE.U32.AND P0, PT, R243, 0x7ffffe9f, PT ;  /* 0x7ffffe9ff300780c */ /* 0x000fc80003f06070 */
[----:B------:R-:W1:Y:S01]  /*34c20*/  LDC R243, c[0x0][0x230] ;  /* 0x00008c00fff37b82 */ /* 0x000e620000000800 */
[----:B------:R-:W-:-:S07]  /*34c30*/  IMAD.WIDE R246, R7, 0x4, R160 ;  /* 0x0000000407f67825 */ /* 0x000fce00078e02a0 */
[----:B--2---:R-:W2:Y:S01]  /*34c40*/  LDC R3, c[0x0][0x230] ;  /* 0x00008c00ff037b82 */ /* 0x004ea20000000800 */
[----:B------:R-:W-:Y:S01]  /*34c50*/  STL.64 [R1+0x17b8], R246 ;  /* 0x0017b8f601007387 */ /* 0x000fe20000100a00 */
[----:B------:R-:W-:-:S03]  /*34c60*/  IMAD.WIDE R174, R7, 0x4, R132 ;  /* 0x0000000407ae7825 */ /* 0x000fc600078e0284 */
[----:B------:R-:W-:Y:S03]  /*34c70*/  LDGSTS.E [R241+0x7000c], desc[UR60][R246.64], !P5 ;  /* 0x7000c000f6f17fae */ /* 0x000fe6000e92187c */
[----:B------:R-:W1:Y:S01]  /*34c80*/  LDC R2, c[0x0][0x230] ;  /* 0x00008c00ff027b82 */ /* 0x000e620000000800 */
[----:B------:R-:W2:Y:S01]  /*34c90*/  LDL.LU.64 R132, [R1+0xda0] ;  /* 0x000da00001847983 */ /* 0x000ea20000300a00 */
[----:B------:R-:W-:-:S03]  /*34ca0*/  IMAD.WIDE R160, R7, 0x4, R16 ;  /* 0x0000000407a07825 */ /* 0x000fc600078e0210 */
[----:B------:R4:W-:Y:S04]  /*34cb0*/  STL.64 [R1+0x17b0], R174 ;  /* 0x0017b0ae01007387 */ /* 0x0009e80000100a00 */
[----:B------:R-:W2:Y:S04]  /*34cc0*/  LDL.LU.64 R16, [R1+0xda8] ;  /* 0x000da80001107983 */ /* 0x000ea80000300a00 */
[----:B------:R4:W-:Y:S04]  /*34cd0*/  LDGSTS.E [R240+0x7400c], desc[UR60][R174.64], !P5 ;  /* 0x7400c000aef07fae */ /* 0x0009e8000e92187c */
[----:B------:R4:W-:Y:S04]  /*34ce0*/  STL.64 [R1+0x17a8], R160 ;  /* 0x0017a8a001007387 */ /* 0x0009e80000100a00 */
[----:B------:R1:W-:Y:S01]  /*34cf0*/  LDGSTS.E [R4+0x78000], desc[UR60][R160.64], !P4 ;  /* 0x78000000a0047fae */ /* 0x0003e2000e12187c */
[----:B----4-:R-:W-:-:S05]  /*34d00*/  IMAD.WIDE R174, R7, 0x4, R146 ;  /* 0x0000000407ae7825 */ /* 0x010fca00078e0292 */
[----:B------:R-:W-:Y:S04]  /*34d10*/  STL.64 [R1+0x17a0], R174 ;  /* 0x0017a0ae01007387 */ /* 0x000fe80000100a00 */
[----:B------:R-:W4:Y:S04]  /*34d20*/  LDL.LU.64 R146, [R1+0xdb0] ;  /* 0x000db00001927983 */ /* 0x000f280000300a00 */
[----:B------:R2:W-:Y:S01]  /*34d30*/  LDGSTS.E [R241+0x7c000], desc[UR60][R174.64], !P4 ;  /* 0x7c000000aef17fae */ /* 0x0005e2000e12187c */
[----:B-1----:R-:W-:-:S04]  /*34d40*/  IMAD.WIDE R160, R7, 0x4, R8 ;  /* 0x0000000407a07825 */ /* 0x002fc800078e0208 */
[----:B---3--:R-:W-:Y:S01]  /*34d50*/  IMAD.WIDE R8, R7, 0x4, R10 ;  /* 0x0000000407087825 */ /* 0x008fe200078e020a */
[----:B------:R-:W-:Y:S04]  /*34d60*/  STL.64 [R1+0x1798], R160 ;  /* 0x001798a001007387 */ /* 0x000fe80000100a00 */
[----:B------:R-:W3:Y:S04]  /*34d70*/  LDL.LU.64 R10, [R1+0xdb8] ;  /* 0x000db800010a7983 */ /* 0x000ee80000300a00 */
[----:B------:R1:W-:Y:S04]  /*34d80*/  LDGSTS.E [R240+0x78004], desc[UR60][R160.64], !P0 ;  /* 0x78004000a0f07fae */ /* 0x0003e8000c12187c */
[----:B------:R1:W-:Y:S04]  /*34d90*/  STL.64 [R1+0x1790], R8 ;  /* 0x0017900801007387 */ /* 0x0003e80000100a00 */
[----:B------:R-:W-:Y:S04]  /*34da0*/  LDGSTS.E [R4+0x7c004], desc[UR60][R8.64], !P0 ;  /* 0x7c00400008047fae */ /* 0x000fe8000c12187c */
[----:B-1----:R-:W3:Y:S01]  /*34db0*/  LDL.LU.64 R8, [R1+0xdc0] ;  /* 0x000dc00001087983 */ /* 0x002ee20000300a00 */
[----:B------:R-:W-:-:S02]  /*34dc0*/  VIADD R242, R13, 0xffffff1d ;  /* 0xffffff1d0df27836 */ /* 0x000fc40000000000 */
[----:B--2---:R-:W-:Y:S01]  /*34dd0*/  VIADD R241, R3, 0xffffff01 ;  /* 0xffffff0103f17836 */ /* 0x004fe20000000000 */
[----:B------:R-:W2:Y:S01]  /*34de0*/  LDL.LU.64 R248, [R1+0xdc8] ;  /* 0x000dc80001f87983 */ /* 0x000ea20000300a00 */
[----:B------:R-:W1:Y:S01]  /*34df0*/  LDC R3, c[0x0][0x230] ;  /* 0x00008c00ff037b82 */ /* 0x000e620000000800 */
[----:B------:R-:W-:Y:S02]  /*34e00*/  ISETP.GE.U32.AND P5, PT, R242, 0x7ffffe9e, PT ;  /* 0x7ffffe9ef200780c */ /* 0x000fe40003fa6070 */
[----:B------:R-:W-:Y:S01]  /*34e10*/  ISETP.GE.U32.AND P0, PT, R241, 0x7ffffe82, PT ;  /* 0x7ffffe82f100780c */ /* 0x000fe20003f06070 */
[----:B------:R-:W-:Y:S02]  /*34e20*/  VIADD R241, R2, 0xffffff1c ;  /* 0xffffff1c02f17836 */ /* 0x000fe40000000000 */
[----:B------:R-:W-:-:S04]  /*34e30*/  IMAD.WIDE R174, R7, 0x4, R132 ;  /* 0x0000000407ae7825 */ /* 0x000fc800078e0284 */
[----:B------:R-:W-:Y:S01]  /*34e40*/  IMAD.WIDE R160, R7, 0x4, R16 ;  /* 0x0000000407a07825 */ /* 0x000fe200078e0210 */
[----:B------:R-:W2:Y:S01]  /*34e50*/  LDL.LU.64 R132, [R1+0xdd0] ;  /* 0x000dd00001847983 */ /* 0x000ea20000300a00 */
[----:B------:R-:W-:Y:S01]  /*34e60*/  IADD3 R242, R6, -0x86, RZ ;  /* 0xffffff7a06f27810 */ /* 0x000fe20007ffe0ff */
[----:B------:R-:W1:Y:S02]  /*34e70*/  LDC R2, c[0x0][0x230] ;  /* 0x00008c00ff027b82 */ /* 0x000e640000000800 */
[----:B------:R-:W2:Y:S01]  /*34e80*/  LDL.LU.64 R16, [R1+0xdd8] ;  /* 0x000dd80001107983 */ /* 0x000ea20000300a00 */
[----:B------:R-:W-:Y:S01]  /*34e90*/  ISETP.GE.U32.AND P6, PT, R241, 0x7ffffe9d, PT ;  /* 0x7ffffe9df100780c */ /* 0x000fe20003fc6070 */
[----:B------:R-:W-:Y:S02]  /*34ea0*/  VIADD R241, R243, 0xffffff7b ;  /* 0xffffff7bf3f17836 */ /* 0x000fe40000000000 */
[----:B------:R-:W-:Y:S01]  /*34eb0*/  STL.64 [R1+0x1788], R174 ;  /* 0x001788ae01007387 */ /* 0x000fe20000100a00 */
[----:B------:R-:W-:-:S03]  /*34ec0*/  ISETP.GE.U32.AND P4, PT, R242, 0x7ffffefb, PT ;  /* 0x7ffffefbf200780c */ /* 0x000fc60003f86070 */
[----:B------:R3:W-:Y:S01]  /*34ed0*/  LDGSTS.E [R240+0x78008], desc[UR60][R174.64], !P5 ;  /* 0x78008000aef07fae */ /* 0x0007e2000e92187c */
[C---:B------:R-:W-:Y:S01]  /*34ee0*/  VIADD R242, R244.reuse, 0x100000 ;  /* 0x00100000f4f27836 */ /* 0x040fe20000000000 */
[----:B------:R-:W1:Y:S02]  /*34ef0*/  LDC R6, c[0x0][0x230] ;  /* 0x00008c00ff067b82 */ /* 0x000e640000000800 */
[----:B------:R1:W-:Y:S04]  /*34f00*/  STL.64 [R1+0x1780], R160 ;  /* 0x001780a001007387 */ /* 0x0003e80000100a00 */
[----:B------:R2:W-:Y:S01]  /*34f10*/  LDGSTS.E [R4+0x7c008], desc[UR60][R160.64], !P5 ;  /* 0x7c008000a0047fae */ /* 0x0005e2000e92187c */
[----:B------:R-:W-:Y:S01]  /*34f20*/  ISETP.GE.U32.AND P5, PT, R241, 0x7ffffefc, PT ;  /* 0x7ffffefcf100780c */ /* 0x000fe20003fa6070 */
[----:B------:R-:W-:-:S02]  /*34f30*/  VIADD R241, R244, 0x100000 ;  /* 0x00100000f4f17836 */ /* 0x000fc40000000000 */
[----:B-1----:R-:W2:Y:S01]  /*34f40*/  LDL.LU.64 R160, [R1+0xde0] ;  /* 0x000de00001a07983 */ /* 0x002ea20000300a00 */
[----:B----4-:R-:W-:-:S05]  /*34f50*/  IMAD.WIDE R246, R7, 0x4, R146 ;  /* 0x0000000407f67825 */ /* 0x010fca00078e0292 */
[----:B------:R1:W-:Y:S01]  /*34f60*/  LDGSTS.E [R242+0x7800c], desc[UR60][R246.64], !P6 ;  /* 0x7800c000f6f27fae */ /* 0x0003e2000f12187c */
[----:B---3--:R-:W-:-:S03]  /*34f70*/  IMAD.WIDE R174, R7, 0x4, R10 ;  /* 0x0000000407ae7825 */ /* 0x008fc600078e020a */
[----:B------:R-:W3:Y:S04]  /*34f80*/  LDL.LU.64 R10, [R1+0xde8] ;  /* 0x000de800010a7983 */ /* 0x000ee80000300a00 */
[----:B------:R-:W-:Y:S04]  /*34f90*/  STL.64 [R1+0x1778], R246 ;  /* 0x001778f601007387 */ /* 0x000fe80000100a00 */
[----:B------:R4:W-:Y:S04]  /*34fa0*/  STL.64 [R1+0x1770], R174 ;  /* 0x001770ae01007387 */ /* 0x0009e80000100a00 */
[----:B------:R1:W-:Y:S01]  /*34fb0*/  LDGSTS.E [R241+0x7c00c], desc[UR60][R174.64], !P6 ;  /* 0x7c00c000aef17fae */ /* 0x0003e2000f12187c */
[----:B------:R-:W-:-:S03]  /*34fc0*/  IMAD.WIDE R146, R7, 0x4, R8 ;  /* 0x0000000407927825 */ /* 0x000fc600078e0208 */
[----:B------:R-:W3:Y:S04]  /*34fd0*/  LDL.LU.64 R8, [R1+0xdf0] ;  /* 0x000df00001087983 */ /* 0x000ee80000300a00 */
[----:B------:R1:W-:Y:S04]  /*34fe0*/  STL.64 [R1+0x1768], R146 ;  /* 0x0017689201007387 */ /* 0x0003e80000100a00 */
[----:B----4-:R-:W4:Y:S01]  /*34ff0*/  LDL.LU.64 R174, [R1+0xdf8] ;  /* 0x000df80001ae7983 */ /* 0x010f220000300a00 */
[----:B------:R-:W-:Y:S01]  /*35000*/  IADD3 R243, R12, -0xa6, RZ ;  /* 0xffffff5a0cf37810 */ /* 0x000fe20007ffe0ff */
[----:B--2---:R-:W-:Y:S01]  /*35010*/  IMAD.WIDE R12, R7, 0x4, R248 ;  /* 0x00000004070c7825 */ /* 0x004fe200078e02f8 */
[----:B------:R-:W-:-:S03]  /*35020*/  IADD3 R240, R15, 0x100000, RZ ;  /* 0x001000000ff07810 */ /* 0x000fc60007ffe0ff */
[----:B------:R-:W-:Y:S01]  /*35030*/  VIADD R4, R15, 0x100000 ;  /* 0x001000000f047836 */ /* 0x000fe20000000000 */
[----:B------:R2:W-:Y:S01]  /*35040*/  STL.64 [R1+0x1760], R12 ;  /* 0x0017600c01007387 */ /* 0x0005e20000100a00 */
[----:B-1----:R-:W-:Y:S02]  /*35050*/  VIADD R242, R3, 0xffffff79 ;  /* 0xffffff7903f27836 */ /* 0x002fe40000000000 */
[C---:B------:R-:W-:Y:S01]  /*35060*/  IMAD.WIDE R246, R7.reuse, 0x4, R16 ;  /* 0x0000000407f67825 */ /* 0x040fe200078e0210 */
[----:B------:R-:W-:Y:S01]  /*35070*/  LDGSTS.E [R240+0x60000], desc[UR60][R146.64], !P5 ;  /* 0x6000000092f07fae */ /* 0x000fe2000e92187c */
[----:B------:R-:W-:Y:S01]  /*35080*/  IADD3 R241, R6, -0x88, RZ ;  /* 0xffffff7806f17810 */ /* 0x000fe20007ffe0ff */
[----:B------:R-:W1:Y:S01]  /*35090*/  LDC R3, c[0x0][0x230] ;  /* 0x00008c00ff037b82 */ /* 0x000e620000000800 */
[C---:B------:R-:W-:Y:S01]  /*350a0*/  IMAD.WIDE R248, R7.reuse, 0x4, R132 ;  /* 0x0000000407f87825 */ /* 0x040fe200078e0284 */
[----:B------:R2:W-:Y:S04]  /*350b0*/  LDGSTS.E [R4+0x64000], desc[UR60][R12.64], !P5 ;  /* 0x640000000c047fae */ /* 0x0005e8000e92187c */
[----:B------:R-:W-:Y:S01]  /*350c0*/  STL.64 [R1+0x1758], R248 ;  /* 0x001758f801007387 */ /* 0x000fe20000100a00 */
[----:B------:R-:W-:-:S03]  /*350d0*/  IMAD.WIDE R160, R7, 0x4, R160 ;  /* 0x0000000407a07825 */ /* 0x000fc600078e02a0 */
[----:B------:R-:W2:Y:S01]  /*350e0*/  LDL.LU.64 R146, [R1+0xe00] ;  /* 0x000e000001927983 */ /* 0x000ea20000300a00 */
[----:B---3--:R-:W-:-:S03]  /*350f0*/  IMAD.WIDE R10, R7, 0x4, R10 ;  /* 0x00000004070a7825 */ /* 0x008fc600078e020a */
[----:B------:R3:W-:Y:S01]  /*35100*/  STL.64 [R1+0x1750], R246 ;  /* 0x001750f601007387 */ /* 0x0007e20000100a00 */
[----:B------:R-:W-:Y:S01]  /*35110*/  ISETP.GE.U32.AND P5, PT, R242, 0x7ffffefa, PT ;  /* 0x7ffffefaf200780c */ /* 0x000fe20003fa6070 */
[----:B------:R-:W1:Y:S02]  /*35120*/  LDC R6, c[0x0][0x230] ;  /* 0x00008c00ff067b82 */ /* 0x000e640000000800 */
[----:B------:R-:W3:Y:S04]  /*35130*/  LDL.LU.64 R132, [R1+0xe08] ;  /* 0x000e080001847983 */ /* 0x000ee80000300a00 */
[----:B------:R-:W3:Y:S01]  /*35140*/  LDL.LU.64 R16, [R1+0xe10] ;  /* 0x000e100001107983 */ /* 0x000ee20000300a00 */
[----:B------:R-:W-:Y:S02]  /*35150*/  VIADD R242, R15, 0x100000 ;  /* 0x001000000ff27836 */ /* 0x000fe40000000000 */
[----:B----4-:R-:W-:Y:S01]  /*35160*/  IMAD.WIDE R174, R7, 0x4, R174 ;  /* 0x0000000407ae7825 */ /* 0x010fe200078e02ae */
[----:B------:R-:W-:Y:S01]  /*35170*/  LDGSTS.E [R240+0x60004], desc[UR60][R248.64], !P4 ;  /* 0x60004000f8f07fae */ /* 0x000fe2000e12187c */
[----:B------:R-:W-:Y:S01]  /*35180*/  ISETP.GE.U32.AND P6, PT, R243, 0x7ffffedb, PT ;  /* 0x7ffffedbf300780c */ /* 0x000fe20003fc6070 */
[----:B--2---:R-:W2:Y:S02]  /*35190*/  LDC R13, c[0x0][0x230] ;  /* 0x00008c00ff0d7b82 */ /* 0x004ea40000000800 */
[----:B------:R3:W-:Y:S01]  /*351a0*/  LDGSTS.E [R4+0x64004], desc[UR60][R246.64], !P4 ;  /* 0x64004000f6047fae */ /* 0x0007e2000e12187c */
[----:B------:R-:W-:-:S02]  /*351b0*/  ISETP.GE.U32.AND P4, PT, R241, 0x7ffffef9, PT ;  /* 0x7ffffef9f100780c */ /* 0x000fc40003f86070 */
[----:B------:R-:W-:Y:S01]  /*351c0*/  IADD3 R241, R15, 0x100000, RZ ;  /* 0x001000000ff17810 */ /* 0x000fe20007ffe0ff */
[----:B------:R4:W-:Y:S02]  /*351d0*/  STL.64 [R1+0x1748], R160 ;  /* 0x001748a001007387 */ /* 0x0009e40000100a00 */
[----:B------:R-:W2:Y:S02]  /*351e0*/  LDC R12, c[0x0][0x230] ;  /* 0x00008c00ff0c7b82 */ /* 0x000ea40000000800 */
[----:B------:R-:W-:Y:S01]  /*351f0*/  LDGSTS.E [R242+0x60008], desc[UR60][R160.64], !P5 ;  /* 0x60008000a0f27fae */ /* 0x000fe2000e92187c */
[----:B---3--:R-:W-:-:S03]  /*35200*/  IMAD.WIDE R246, R7, 0x4, R8 ;  /* 0x0000000407f67825 */ /* 0x008fc600078e0208 */
[----:B------:R-:W-:Y:S04]  /*35210*/  LDGSTS.E [R241+0x64008], desc[UR60][R10.64], !P5 ;  /* 0x640080000af17fae */ /* 0x000fe8000e92187c */
[----:B------:R-:W3:Y:S04]  /*35220*/  LDL.LU.64 R8, [R1+0xe18] ;  /* 0x000e180001087983 */ /* 0x000ee80000300a00 */
[----:B------:R1:W-:Y:S04]  /*35230*/  STL.64 [R1+0x1740], R10 ;  /* 0x0017400a01007387 */ /* 0x0003e80000100a00 */
[----:B------:R1:W-:Y:S04]  /*35240*/  STL.64 [R1+0x1738], R246 ;  /* 0x001738f601007387 */ /* 0x0003e80000100a00 */
[----:B----4-:R-:W4:Y:S04]  /*35250*/  LDL.LU.64 R160, [R1+0xe20] ;  /* 0x000e200001a07983 */ /* 0x010f280000300a00 */
[----:B------:R2:W-:Y:S04]  /*35260*/  STL.64 [R1+0x1730], R174 ;  /* 0x001730ae01007387 */ /* 0x0005e80000100a00 */
[----:B-1----:R-:W4:Y:S01]  /*35270*/  LDL.LU.64 R10, [R1+0xe28] ;  /* 0x000e2800010a7983 */ /* 0x002f220000300a00 */
[----:B------:R-:W-:-:S02]  /*35280*/  VIADD R243, R2, 0xffffff5b ;  /* 0xffffff5b02f37836 */ /* 0x000fc40000000000 */
[----:B------:R-:W1:Y:S01]  /*35290*/  LDC R2, c[0x0][0x230] ;  /* 0x00008c00ff027b82 */ /* 0x000e620000000800 */
[----:B------:R2:W-:Y:S02]  /*352a0*/  LDGSTS.E [R240+0x6000c], desc[UR60][R246.64], !P4 ;  /* 0x6000c000f6f07fae */ /* 0x0005e4000e12187c */
[----:B------:R-:W-:Y:S02]  /*352b0*/  ISETP.GE.U32.AND P5, PT, R243, 0x7ffffedc, PT ;  /* 0x7ffffedcf300780c */ /* 0x000fe40003fa6070 */
[----:B------:R1:W-:Y:S01]  /*352c0*/  LDGSTS.E [R4+0x6400c], desc[UR60][R174.64], !P4 ;  /* 0x6400c000ae047fae */ /* 0x0003e2000e12187c */
[----:B--2---:R-:W-:-:S05]  /*352d0*/  IMAD.WIDE R246, R7, 0x4, R146 ;  /* 0x0000000407f67825 */ /* 0x004fca00078e0292 */
[----:B------:R-:W-:Y:S04]  /*352e0*/  STL.64 [R1+0x1728], R246 ;  /* 0x001728f601007387 */ /* 0x000fe80000100a00 */
[----:B------:R-:W2:Y:S04]  /*352f0*/  LDL.LU.64 R146, [R1+0xe30] ;  /* 0x000e300001927983 */ /* 0x000ea80000300a00 */
[----:B------:R-:W-:Y:S01]  /*35300*/  LDGSTS.E [R241+0x68000], desc[UR60][R246.64], !P5 ;  /* 0x68000000f6f17fae */ /* 0x000fe2000e92187c */
[----:B-1----:R-:W-:-:S04]  /*35310*/  IMAD.WIDE R174, R7, 0x4, R132 ;  /* 0x0000000407ae7825 */ /* 0x002fc800078e0284 */
[C---:B------:R-:W-:Y:S01]  /*35320*/  IMAD.WIDE R16, R7.reuse, 0x4, R16 ;  /* 0x0000000407107825 */ /* 0x040fe200078e0210 */
[----:B------:R-:W-:Y:S04]  /*35330*/  STL.64 [R1+0x1720], R174 ;  /* 0x001720ae01007387 */ /* 0x000fe80000100a00 */
[----:B------:R-:W2:Y:S04]  /*35340*/  LDL.LU.64 R132, [R1+0xe38] ;  /* 0x000e380001847983 */ /* 0x000ea80000300a00 */
[----:B------:R4:W-:Y:S04]  /*35350*/  LDGSTS.E [R240+0x6c000], desc[UR60][R174.64], !P5 ;  /* 0x6c000000aef07fae */ /* 0x0009e8000e92187c */
[----:B------:R1:W-:Y:S04]  /*35360*/  STL.64 [R1+0x1718], R16 ;  /* 0x0017181001007387 */ /* 0x0003e80000100a00 */
[----:B------:R-:W-:Y:S04]  /*35370*/  LDGSTS.E [R4+0x68004], desc[UR60][R16.64], !P6 ;  /* 0x6800400010047fae */ /* 0x000fe8000f12187c */
[----:B-1----:R-:W2:Y:S04]  /*35380*/  LDL.LU.64 R16, [R1+0xe40] ;  /* 0x000e400001107983 */ /* 0x002ea80000300a00 */
[----:B------:R-:W2:Y:S01]  /*35390*/  LDL.LU.64 R248, [R1+0xe48] ;  /* 0x000e480001f87983 */ /* 0x000ea20000300a00 */
[----:B---3--:R-:W-:-:S05]  /*353a0*/  IMAD.WIDE R8, R7, 0x4, R8 ;  /* 0x0000000407087825 */ /* 0x008fca00078e0208 */
[----:B------:R1:W-:Y:S04]  /*353b0*/  STL.64 [R1+0x1710], R8 ;  /* 0x0017100801007387 */ /* 0x0003e80000100a00 */
[----:B------:R3:W-:Y:S01]  /*353c0*/  LDGSTS.E [R241+0x6c004], desc[UR60][R8.64], !P6 ;  /* 0x6c00400008f17fae */ /* 0x0007e2000f12187c */
[----:B----4-:R-:W-:-:S04]  /*353d0*/  IMAD.WIDE R174, R7, 0x4, R160 ;  /* 0x0000000407ae7825 */ /* 0x010fc800078e02a0 */
[----:B------:R-:W-:Y:S02]  /*353e0*/  IMAD.WIDE R160, R7, 0x4, R10 ;  /* 0x0000000407a07825 */ /* 0x000fe400078e020a */
[----:B------:R-:W4:Y:S04]  /*353f0*/  LDL.LU.64 R10, [R1+0xe50] ;  /* 0x000e5000010a7983 */ /* 0x000f280000300a00 */
[----:B------:R2:W-:Y:S04]  /*35400*/  STL.64 [R1+0x1708], R174 ;  /* 0x001708ae01007387 */ /* 0x0005e80000100a00 */
[----:B-1----:R-:W4:Y:S01]  /*35410*/  LDL.LU.64 R8, [R1+0xe58] ;  /* 0x000e580001087983 */ /* 0x002f220000300a00 */
[----:B------:R-:W-:-:S02]  /*35420*/  VIADD R242, R3, 0xffffff59 ;  /* 0xffffff5903f27836 */ /* 0x000fc40000000000 */
[----:B---3--:R-:W-:Y:S01]  /*35430*/  VIADD R241, R2, 0xffffff3b ;  /* 0xffffff3b02f17836 */ /* 0x008fe20000000000 */
[----:B------:R1:W-:Y:S01]  /*35440*/  STL.64 [R1+0x1700], R160 ;  /* 0x001700a001007387 */ /* 0x0003e20000100a00 */
[----:B------:R-:W-:Y:S01]  /*35450*/  VIADD R243, R13, 0xffffff3a ;  /* 0xffffff3a0df37836 */ /* 0x000fe20000000000 */
[----:B------:R-:W-:Y:S01]  /*35460*/  ISETP.GE.U32.AND P5, PT, R242, 0x7ffffeda, PT ;  /* 0x7ffffedaf200780c */ /* 0x000fe20003fa6070 */
[----:B------:R-:W3:Y:S01]  /*35470*/  LDC R3, c[0x0][0x230] ;  /* 0x00008c00ff037b82 */ /* 0x000ee20000000800 */
[----:B------:R-:W-:-:S04]  /*35480*/  IADD3 R242, R6, -0xa8, RZ ;  /* 0xffffff5806f27810 */ /* 0x000fc80007ffe0ff */
[----:B------:R-:W-:Y:S01]  /*35490*/  ISETP.GE.U32.AND P6, PT, R242, 0x7ffffed9, PT ;  /* 0x7ffffed9f200780c */ /* 0x000fe20003fc6070 */
[----:B--2---:R-:W-:Y:S02]  /*354a0*/  IMAD.WIDE R246, R7, 0x4, R146 ;  /* 0x0000000407f67825 */ /* 0x004fe400078e0292 */
[----:B------:R-:W2:Y:S04]  /*354b0*/  LDC R2, c[0x0][0x230] ;  /* 0x00008c00ff027b82 */ /* 0x000ea80000000800 */
[----:B------:R-:W-:Y:S04]  /*354c0*/  LDGSTS.E [R240+0x68008], desc[UR60][R174.64], !P5 ;  /* 0x68008000aef07fae */ /* 0x000fe8000e92187c */
[----:B------:R1:W-:Y:S01]  /*354d0*/  LDGSTS.E [R4+0x6c008], desc[UR60][R160.64], !P5 ;  /* 0x6c008000a0047fae */ /* 0x0003e2000e92187c */
[----:B------:R-:W-:Y:S01]  /*354e0*/  IADD3 R242, R15, 0x100000, RZ ;  /* 0x001000000ff27810 */ /* 0x000fe20007ffe0ff */
[----:B------:R-:W3:Y:S02]  /*354f0*/  LDC R6, c[0x0][0x230] ;  /* 0x00008c00ff067b82 */ /* 0x000ee40000000800 */
[----:B------:R-:W2:Y:S04]  /*35500*/  LDL.LU.64 R174, [R1+0xe60] ;  /* 0x000e600001ae7983 */ /* 0x000ea80000300a00 */
[----:B------:R-:W2:Y:S04]  /*35510*/  LDL.LU.64 R146, [R1+0xe68] ;  /* 0x000e680001927983 */ /* 0x000ea80000300a00 */
[----:B------:R3:W-:Y:S01]  /*35520*/  STL.64 [R1+0x16f8], R246 ;  /* 0x0016f8f601007387 */ /* 0x0007e20000100a00 */
[----:B------:R-:W-:-:S03]  /*35530*/  ISETP.GE.U32.AND P5, PT, R241, 0x7ffffebc, PT ;  /* 0x7ffffebcf100780c */ /* 0x000fc60003fa6070 */
[----:B------:R4:W-:Y:S01]  /*35540*/  LDGSTS.E [R242+0x6800c], desc[UR60][R246.64], !P6 ;  /* 0x6800c000f6f27fae */ /* 0x0009e2000f12187c */
[----:B------:R-:W-:Y:S01]  /*35550*/  ISETP.GE.U32.AND P4, PT, R243, 0x7ffffebb, PT ;  /* 0x7ffffebbf300780c */ /* 0x000fe20003f86070 */
[----:B------:R-:W-:Y:S02]  /*35560*/  VIADD R243, R12, 0xffffff1a ;  /* 0xffffff1a0cf37836 */ /* 0x000fe40000000000 */
[----:B------:R-:W-:Y:S02]  /*35570*/  VIADD R241, R15, 0x100000 ;  /* 0x001000000ff17836 */ /* 0x000fe40000000000 */
[----:B-1----:R-:W-:-:S05]  /*35580*/  IMAD.WIDE R160, R7, 0x4, R132 ;  /* 0x0000000407a07825 */ /* 0x002fca00078e0284 */
[----:B------:R1:W-:Y:S04]  /*35590*/  STL.64 [R1+0x16f0], R160 ;  /* 0x0016f0a001007387 */ /* 0x0003e80000100a00 */
[----:B------:R-:W2:Y:S04]  /*355a0*/  LDL.LU.64 R132, [R1+0xe70] ;  /* 0x000e700001847983 */ /* 0x000ea80000300a00 */
[----:B------:R1:W-:Y:S01]  /*355b0*/  LDGSTS.E [R241+0x6c00c], desc[UR60][R160.64], !P6 ;  /* 0x6c00c000a0f17fae */ /* 0x0003e2000f12187c */
[----:B------:R-:W-:-:S05]  /*355c0*/  IMAD.WIDE R16, R7, 0x4, R16 ;  /* 0x0000000407107825 */ /* 0x000fca00078e0210 */
[----:B------:R1:W-:Y:S04]  /*355d0*/  STL.64 [R1+0x16e8], R16 ;  /* 0x0016e81001007387 */ /* 0x0003e80000100a00 */
[----:B---3--:R-:W3:Y:S01]  /*355e0*/  LDL.LU.64 R246, [R1+0xe78] ;  /* 0x000e780001f67983 */ /* 0x008ee20000300a00 */
[----:B------:R-:W-:-:S03]  /*355f0*/  IMAD.WIDE R12, R7, 0x4, R248 ;  /* 0x00000004070c7825 */ /* 0x000fc600078e02f8 */
[----:B------:R-:W-:Y:S04]  /*35600*/  LDGSTS.E [R240+0x70000], desc[UR60][R16.64], !P5 ;  /* 0x7000000010f07fae */ /* 0x000fe8000e92187c */
[----:B------:R1:W-:Y:S01]  /*35610*/  STL.64 [R1+0x16e0], R12 ;  /* 0x0016e00c01007387 */ /* 0x0003e20000100a00 */
[----:B----4-:R-:W-:-:S03]  /*35620*/  IMAD.WIDE R10, R7, 0x4, R10 ;  /* 0x00000004070a7825 */ /* 0x010fc600078e020a */
[----:B------:R4:W-:Y:S04]  /*35630*/  LDGSTS.E [R4+0x74000], desc[UR60][R12.64], !P5 ;  /* 0x740000000c047fae */ /* 0x0009e8000e92187c */
[----:B------:R4:W-:Y:S01]  /*35640*/  STL.64 [R1+0x16d8], R10 ;  /* 0x0016d80a01007387 */ /* 0x0009e20000100a00 */
[----:B------:R-:W-:-:S03]  /*35650*/  IMAD.WIDE R248, R7, 0x4, R8 ;  /* 0x0000000407f87825 */ /* 0x000fc600078e0208 */
[----:B-1----:R-:W3:Y:S04]  /*35660*/  LDL.LU.64 R160, [R1+0xe80] ;  /* 0x000e800001a07983 */ /* 0x002ee80000300a00 */
[----:B------:R1:W-:Y:S01]  /*35670*/  STL.64 [R1+0x16d0], R248 ;  /* 0x0016d0f801007387 */ /* 0x0003e20000100a00 */
[----:B------:R-:W-:Y:S01]  /*35680*/  VIADD R242, R3, 0xffffff39 ;  /* 0xffffff3903f27836 */ /* 0x000fe20000000000 */
[----:B------:R-:W-:Y:S01]  /*35690*/  IADD3 R241, R6, -0xc8, RZ ;  /* 0xffffff3806f17810 */ /* 0x000fe20007ffe0ff */
[----:B------:R-:W3:Y:S01]  /*356a0*/  LDC R3, c[0x0][0x230] ;  /* 0x00008c00ff037b82 */ /* 0x000ee20000000800 */
[----:B------:R-:W3:Y:S04]  /*356b0*/  LDL.LU.64 R16, [R1+0xe88] ;  /* 0x000e880001107983 */ /* 0x000ee80000300a00 */
[----:B------:R-:W3:Y:S01]  /*356c0*/  LDL.LU.64 R8, [R1+0xe90] ;  /* 0x000e900001087983 */ /* 0x000ee20000300a00 */
[----:B------:R-:W-:Y:S01]  /*356d0*/  ISETP.GE.U32.AND P5, PT, R242, 0x7ffffeba, PT ;  /* 0x7ffffebaf200780c */ /* 0x000fe20003fa6070 */
[----:B------:R-:W-:Y:S01]  /*356e0*/  VIADD R242, R15, 0x100000 ;  /* 0x001000000ff27836 */ /* 0x000fe20000000000 */
[----:B------:R-:W-:Y:S01]  /*356f0*/  ISETP.GE.U32.AND P6, PT, R243, 0x7ffffe9b, PT ;  /* 0x7ffffe9bf300780c */ /* 0x000fe20003fc6070 */
[----:B------:R-:W-:Y:S01]  /*35700*/  LDGSTS.E [R240+0x70004], desc[UR60][R10.64], !P4 ;  /* 0x700040000af07fae */ /* 0x000fe2000e12187c */
[----:B------:R-:W3:Y:S03]  /*35710*/  LDC R6, c[0x0][0x230] ;  /* 0x00008c00ff067b82 */ /* 0x000ee60000000800 */
[----:B------:R1:W-:Y:S01]  /*35720*/  LDGSTS.E [R4+0x74004], desc[UR60][R248.64], !P4 ;  /* 0x74004000f8047fae */ /* 0x0003e2000e12187c */
[----:B------:R-:W-:-:S02]  /*35730*/  ISETP.GE.U32.AND P4, PT, R241, 0x7ffffeb9, PT ;  /* 0x7ffffeb9f100780c */ /* 0x000fc40003f86070 */
[----:B------:R-:W-:Y:S02]  /*35740*/  IADD3 R241, R15, 0x100000, RZ ;  /* 0x001000000ff17810 */ /* 0x000fe40007ffe0ff */
[----:B----4-:R-:W4:Y:S01]  /*35750*/  LDC R13, c[0x0][0x230] ;  /* 0x00008c00ff0d7b82 */ /* 0x010f220000000800 */
[----:B------:R-:W4:Y:S01]  /*35760*/  LDL.LU.64 R10, [R1+0x3030] ;  /* 0x00303000010a7983 */ /* 0x000f220000300a00 */
[----:B--2---:R-:W-:-:S06]  /*35770*/  IMAD.WIDE R174, R7, 0x4, R174 ;  /* 0x0000000407ae7825 */ /* 0x004fcc00078e02ae */
[----:B------:R-:W2:Y:S01]  /*35780*/  LDC R12, c[0x0][0x230] ;  /* 0x00008c00ff0c7b82 */ /* 0x000ea20000000800 */
[----:B------:R-:W-:Y:S01]  /*35790*/  IMAD.WIDE R146, R7, 0x4, R146 ;  /* 0x0000000407927825 */ /* 0x000fe200078e0292 */
[----:B------:R1:W-:Y:S04]  /*357a0*/  STL.64 [R1+0x16c8], R174 ;  /* 0x0016c8ae01007387 */ /* 0x0003e80000100a00 */
[----:B------:R-:W-:Y:S01]  /*357b0*/  LDGSTS.E [R242+0x70008], desc[UR60][R174.64], !P5 ;  /* 0x70008000aef27fae */ /* 0x000fe2000e92187c */
[----:B------:R-:W-:Y:S02]  /*357c0*/  VIADD R243, R2, 0xffffff1b ;  /* 0xffffff1b02f37836 */ /* 0x000fe40000000000 */
[----:B------:R-:W2:Y:S01]  /*357d0*/  LDC R2, c[0x0][0x230] ;  /* 0x00008c00ff027b82 */ /* 0x000ea20000000800 */
[----:B------:R-:W-:Y:S02]  /*357e0*/  LDGSTS.E [R241+0x74008], desc[UR60][R146.64], !P5 ;  /* 0x7400800092f17fae */ /* 0x000fe4000e92187c */
[----:B------:R-:W-:Y:S01]  /*357f0*/  ISETP.GE.U32.AND P5, PT, R243, 0x7ffffe9c, PT ;  /* 0x7ffffe9cf300780c */ /* 0x000fe20003fa6070 */
[----:B-1----:R-:W-:-:S02]  /*35800*/  IMAD.WIDE R248, R7, 0x4, R132 ;  /* 0x0000000407f87825 */ /* 0x002fc400078e0284 */
[----:B------:R-:W2:Y:S04]  /*35810*/  LDL.LU.64 R132, [R1+0xe98] ;  /* 0x000e980001847983 */ /* 0x000ea80000300a00 */
[----:B------:R1:W-:Y:S04]  /*35820*/  STL.64 [R1+0x16c0], R146 ;  /* 0x0016c09201007387 */ /* 0x0003e80000100a00 */
[----:B------:R1:W-:Y:S04]  /*35830*/  STL.64 [R1+0x16b8], R248 ;  /* 0x0016b8f801007387 */ /* 0x0003e80000100a00 */
[----:B------:R-:W2:Y:S04]  /*35840*/  LDL.LU.64 R174, [R1+0xea0] ;  /* 0x000ea00001ae7983 */ /* 0x000ea80000300a00 */
[----:B------:R1:W-:Y:S01]  /*35850*/  LDGSTS.E [R240+0x7000c], desc[UR60][R248.64], !P4 ;  /* 0x7000c000f8f07fae */ /* 0x0003e2000e12187c */
[----:B---3--:R-:W-:-:S05]  /*35860*/  IMAD.WIDE R246, R7, 0x4, R246 ;  /* 0x0000000407f67825 */ /* 0x008fca00078e02f6 */
[----:B------:R3:W-:Y:S04]  /*35870*/  STL.64 [R1+0x16b0], R246 ;  /* 0x0016b0f601007387 */ /* 0x0007e80000100a00 */
[----:B-1----:R-:W2:Y:S04]  /*35880*/  LDL.LU.64 R146, [R1+0xea8] ;  /* 0x000ea80001927983 */ /* 0x002ea80000300a00 */
[----:B------:R3:W-:Y:S01]  /*35890*/  LDGSTS.E [R4+0x7400c], desc[UR60][R246.64], !P4 ;  /* 0x7400c000f6047fae */ /* 0x0007e2000e12187c */
[----:B------:R-:W-:-:S05]  /*358a0*/  IMAD.WIDE R248, R7, 0x4, R160 ;  /* 0x0000000407f87825 */ /* 0x000fca00078e02a0 */
[----:B------:R-:W-:Y:S01]  /*358b0*/  STL.64 [R1+0x16a8], R248 ;  /* 0x0016a8f801007387 */ /* 0x000fe20000100a00 */
[----:B---3--:R-:W-:-:S03]  /*358c0*/  IMAD.WIDE R246, R7, 0x4, R16 ;  /* 0x0000000407f67825 */ /* 0x008fc600078e0210 */
[----:B------:R-:W3:Y:S01]  /*358d0*/  LDL.LU.64 R160, [R1+0xeb0] ;  /* 0x000eb00001a07983 */ /* 0x000ee20000300a00 */
[----:B------:R-:W-:-:S03]  /*358e0*/  IMAD.WIDE R8, R7, 0x4, R8 ;  /* 0x0000000407087825 */ /* 0x000fc600078e0208 */
[----:B------:R-:W-:Y:S04]  /*358f0*/  STL.64 [R1+0x16a0], R246 ;  /* 0x0016a0f601007387 */ /* 0x000fe80000100a00 */
[----:B------:R-:W3:Y:S04]  /*35900*/  LDL.LU.64 R16, [R1+0xeb8] ;  /* 0x000eb80001107983 */ /* 0x000ee80000300a00 */
[----:B------:R-:W-:Y:S04]  /*35910*/  LDGSTS.E [R241+0x78000], desc[UR60][R248.64], !P5 ;  /* 0x78000000f8f17fae */ /* 0x000fe8000e92187c */
[----:B------:R1:W-:Y:S04]  /*35920*/  LDGSTS.E [R240+0x7c000], desc[UR60][R246.64], !P5 ;  /* 0x7c000000f6f07fae */ /* 0x0003e8000e92187c */
[----:B------:R4:W-:Y:S04]  /*35930*/  STL.64 [R1+0x1698], R8 ;  /* 0x0016980801007387 */ /* 0x0009e80000100a00 */
[----:B------:R-:W-:Y:S04]  /*35940*/  LDGSTS.E [R4+0x78004], desc[UR60][R8.64], !P6 ;  /* 0x7800400008047fae */ /* 0x000fe8000f12187c */
[----:B----4-:R-:W4:Y:S04]  /*35950*/  LDL.LU.64 R8, [R1+0xec0] ;  /* 0x000ec00001087983 */ /* 0x010f280000300a00 */
[----:B------:R-:W3:Y:S01]  /*35960*/  LDL.LU.64 R248, [R1+0xec8] ;  /* 0x000ec80001f87983 */ /* 0x000ee20000300a00 */
[----:B------:R-:W-:-:S02]  /*35970*/  VIADD R242, R3, 0xffffff19 ;  /* 0xffffff1903f27836 */ /* 0x000fc40000000000 */
[----:B------:R-:W-:Y:S01]  /*35980*/  VIADD R243, R13, 0xffffff76 ;  /* 0xffffff760df37836 */ /* 0x000fe20000000000 */
[----:B------:R-:W4:Y:S02]  /*35990*/  LDC R3, c[0x0][0x230] ;  /* 0x00008c00ff037b82 */ /* 0x000f240000000800 */
[----:B------:R-:W-:Y:S02]  /*359a0*/  ISETP.GE.U32.AND P5, PT, R242, 0x7ffffe9a, PT ;  /* 0x7ffffe9af200780c */ /* 0x000fe40003fa6070 */
[----:B------:R-:W-:Y:S02]  /*359b0*/  IADD3 R242, R6, -0xe8, RZ ;  /* 0xffffff1806f27810 */ /* 0x000fe40007ffe0ff */
[----:B------:R-:W-:Y:S01]  /*359c0*/  ISETP.GE.U32.AND P4, PT, R243, 0x7ffffef7, PT ;  /* 0x7ffffef7f300780c */ /* 0x000fe20003f86070 */
[----:B--2---:R-:W-:Y:S01]  /*359d0*/  VIADD R243, R12, 0xffffff56 ;  /* 0xffffff560cf37836 */ /* 0x004fe20000000000 */
[----:B------:R-:W2:Y:S01]  /*359e0*/  LDC R6, c[0x0][0x230] ;  /* 0x00008c00ff067b82 */ /* 0x000ea20000000800 */
[----:B------:R-:W-:-:S05]  /*359f0*/  IMAD.WIDE R132, R7, 0x4, R132 ;  /* 0x0000000407847825 */ /* 0x000fca00078e0284 */
[----:B------:R2:W-:Y:S04]  /*35a00*/  STL.64 [R1+0x1690], R132 ;  /* 0x0016908401007387 */ /* 0x0005e80000100a00 */
[----:B------:R2:W-:Y:S01]  /*35a10*/  LDGSTS.E [R241+0x7c004], desc[UR60][R132.64], !P6 ;  /* 0x7c00400084f17fae */ /* 0x0005e2000f12187c */
[----:B-1----:R-:W-:-:S05]  /*35a20*/  IMAD.WIDE R246, R7, 0x4, R174 ;  /* 0x0000000407f67825 */ /* 0x002fca00078e02ae */
[----:B------:R1:W-:Y:S01]  /*35a30*/  LDGSTS.E [R240+0x78008], desc[UR60][R246.64], !P5 ;  /* 0x78008000f6f07fae */ /* 0x0003e2000e92187c */
[----:B------:R-:W-:-:S03]  /*35a40*/  IMAD.WIDE R174, R7, 0x4, R146 ;  /* 0x0000000407ae7825 */ /* 0x000fc600078e0292 */
[----:B------:R-:W4:Y:S04]  /*35a50*/  LDL.LU.64 R146, [R1+0xed0] ;  /* 0x000ed00001927983 */ /* 0x000f280000300a00 */
[----:B------:R1:W-:Y:S04]  /*35a60*/  STL.64 [R1+0x1688], R246 ;  /* 0x001688f601007387 */ /* 0x0003e80000100a00 */
[----:B--2---:R-:W2:Y:S01]  /*35a70*/  LDL.LU.64 R132, [R1+0xed8] ;  /* 0x000ed80001847983 */ /* 0x004ea20000300a00 */
[----:B------:R-:W-:Y:S01]  /*35a80*/  VIADD R241, R2, 0xffffff77 ;  /* 0xffffff7702f17836 */ /* 0x000fe20000000000 */
[----:B------:R-:W-:Y:S01]  /*35a90*/  ISETP.GE.U32.AND P6, PT, R242, 0x7ffffe99, PT ;  /* 0x7ffffe99f200780c */ /* 0x000fe20003fc6070 */
[C---:B---3--:R-:W-:Y:S01]  /*35aa0*/  IMAD.WIDE R12, R7.reuse, 0x4, R248 ;  /* 0x00000004070c7825 */ /* 0x048fe200078e02f8 */
[----:B------:R3:W-:Y:S03]  /*35ab0*/  STL.64 [R1+0x1680], R174 ;  /* 0x001680ae01007387 */ /* 0x0007e60000100a00 */
[C---:B-1----:R-:W-:Y:S01]  /*35ac0*/  IMAD.WIDE R246, R7.reuse, 0x4, R160 ;  /* 0x0000000407f67825 */ /* 0x042fe200078e02a0 */
[----:B------:R1:W-:Y:S01]  /*35ad0*/  LDGSTS.E [R4+0x7c008], desc[UR60][R174.64], !P5 ;  /* 0x7c008000ae047fae */ /* 0x0003e2000e92187c */
[----:B------:R-:W2:Y:S02]  /*35ae0*/  LDC R2, c[0x0][0x230] ;  /* 0x00008c00ff027b82 */ /* 0x000ea40000000800 */
[----:B------:R-:W-:Y:S01]  /*35af0*/  IMAD.WIDE R160, R7, 0x4, R16 ;  /* 0x0000000407a07825 */ /* 0x000fe200078e0210 */
[----:B------:R4:W-:Y:S01]  /*35b00*/  STL.64 [R1+0x2d30], R14 ;  /* 0x002d300e01007387 */ /* 0x0009e20000100a00 */
[----:B------:R-:W-:-:S02]  /*35b10*/  ISETP.GE.U32.AND P5, PT, R241, 0x7ffffef8, PT ;  /* 0x7ffffef8f100780c */ /* 0x000fc40003fa6070 */
[C---:B------:R-:W-:Y:S01]  /*35b20*/  IADD3 R242, R15.reuse, 0x100000, RZ ;  /* 0x001000000ff27810 */ /* 0x040fe20007ffe0ff */
[----:B------:R-:W-:Y:S01]  /*35b30*/  VIADD R241, R15, 0x100000 ;  /* 0x001000000ff17836 */ /* 0x000fe20000000000 */
[----:B---3--:R-:W3:Y:S04]  /*35b40*/  LDL.LU.64 R174, [R1+0xee0] ;  /* 0x000ee00001ae7983 */ /* 0x008ee80000300a00 */
[----:B------:R-:W2:Y:S01]  /*35b50*/  LDL.LU.64 R16, [R1+0xee8] ;  /* 0x000ee80001107983 */ /* 0x000ea20000300a00 */
[----:B----4-:R-:W-:-:S03]  /*35b60*/  IMAD.WIDE R14, R7, 0x4, R8 ;  /* 0x00000004070e7825 */ /* 0x010fc600078e0208 */
[----:B------:R4:W-:Y:S04]  /*35b70*/  STL.64 [R1+0x1678], R246 ;  /* 0x001678f601007387 */ /* 0x0009e80000100a00 */
[----:B------:R2:W-:Y:S04]  /*35b80*/  STL.64 [R1+0x1670], R160 ;  /* 0x001670a001007387 */ /* 0x0005e80000100a00 */
[----:B------:R-:W2:Y:S04]  /*35b90*/  LDL.LU.64 R8, [R1+0xef0] ;  /* 0x000ef00001087983 */ /* 0x000ea80000300a00 */
[----:B------:R2:W-:Y:S04]  /*35ba0*/  STL.64 [R1+0x1668], R14 ;  /* 0x0016680e01007387 */ /* 0x0005e80000100a00 */
[----:B------:R-:W2:Y:S01]  /*35bb0*/  LDL.LU.64 R248, [R1+0xef8] ;  /* 0x000ef80001f87983 */ /* 0x000ea20000300a00 */
[----:B------:R-:W-:-:S03]  /*35bc0*/  VIADD R240, R10, 0x100000 ;  /* 0x001000000af07836 */ /* 0x000fc60000000000 */
[----:B------:R1:W-:Y:S04]  /*35bd0*/  LDGSTS.E [R242+0x7800c], desc[UR60][R246.64], !P6 ;  /* 0x7800c000f6f27fae */ /* 0x0003e8000f12187c */
[----:B------:R1:W-:Y:S04]  /*35be0*/  LDGSTS.E [R241+0x7c00c], desc[UR60][R160.64], !P6 ;  /* 0x7c00c000a0f17fae */ /* 0x0003e8000f12187c */
[----:B------:R2:W-:Y:S01]  /*35bf0*/  LDGSTS.E [R240+0x60000], desc[UR60][R14.64], !P5 ;  /* 0x600000000ef07fae */ /* 0x0005e2000e92187c */
[----:B-1----:R-:W-:-:S03]  /*35c00*/  IADD3 R4, R10, 0x100000, RZ ;  /* 0x001000000a047810 */ /* 0x002fc60007ffe0ff */
[----:B------:R-:W-:Y:S01]  /*35c10*/  STL.64 [R1+0x1660], R12 ;  /* 0x0016600c01007387 */ /* 0x000fe20000100a00 */
[----:B------:R-:W-:Y:S02]  /*35c20*/  VIADD R242, R3, 0xffffff75 ;  /* 0xffffff7503f27836 */ /* 0x000fe40000000000 */
[----:B------:R-:W-:Y:S01]  /*35c30*/  VIADD R241, R6, 0xffffff74 ;  /* 0xffffff7406f17836 */ /* 0x000fe20000000000 */
[----:B------:R-:W-:Y:S02]  /*35c40*/  LDGSTS.E [R4+0x64000], desc[UR60][R12.64], !P5 ;  /* 0x640000000c047fae */ /* 0x000fe4000e92187c */
[----:B------:R-:W-:Y:S01]  /*35c50*/  ISETP.GE.U32.AND P5, PT, R242, 0x7ffffef6, PT ;  /* 0x7ffffef6f200780c */ /* 0x000fe20003fa6070 */
[----:B------:R-:W-:Y:S02]  /*35c60*/  VIADD R242, R10, 0x100000 ;  /* 0x001000000af27836 */ /* 0x000fe40000000000 */
[----:B----4-:R-:W-:-:S04]  /*35c70*/  IMAD.WIDE R246, R7, 0x4, R146 ;  /* 0x0000000407f67825 */ /* 0x010fc800078e0292 */
[C---:B---3--:R-:W-:Y:S01]  /*35c80*/  IMAD.WIDE R174, R7.reuse, 0x4, R174 ;  /* 0x0000000407ae7825 */ /* 0x048fe200078e02ae */
[----:B------:R1:W-:Y:S03]  /*35c90*/  STL.64 [R1+0x1658], R246 ;  /* 0x001658f601007387 */ /* 0x0003e60000100a00 */
[----:B--2---:R-:W-:Y:S01]  /*35ca0*/  IMAD.WIDE R16, R7, 0x4, R16 ;  /* 0x0000000407107825 */ /* 0x004fe200078e0210 */
[----:B------:R-:W2:Y:S01]  /*35cb0*/  LDL.LU.64 R160, [R1+0xf00] ;  /* 0x000f000001a07983 */ /* 0x000ea20000300a00 */
[----:B------:R-:W-:Y:S01]  /*35cc0*/  ISETP.GE.U32.AND P6, PT, R243, 0x7ffffed7, PT ;  /* 0x7ffffed7f300780c */ /* 0x000fe20003fc6070 */
[----:B------:R-:W3:Y:S01]  /*35cd0*/  LDC R3, c[0x0][0x230] ;  /* 0x00008c00ff037b82 */ /* 0x000ee20000000800 */
[C---:B------:R-:W-:Y:S01]  /*35ce0*/  IMAD.WIDE R14, R7.reuse, 0x4, R132 ;  /* 0x00000004070e7825 */ /* 0x040fe200078e0284 */
[----:B------:R1:W-:Y:S04]  /*35cf0*/  LDGSTS.E [R240+0x60004], desc[UR60][R246.64], !P4 ;  /* 0x60004000f6f07fae */ /* 0x0003e8000e12187c */
[----:B------:R4:W-:Y:S02]  /*35d00*/  STL.64 [R1+0x1650], R14 ;  /* 0x0016500e01007387 */ /* 0x0009e40000100a00 */
[----:B------:R-:W3:Y:S02]  /*35d10*/  LDC R6, c[0x0][0x230] ;  /* 0x00008c00ff067b82 */ /* 0x000ee40000000800 */
[----:B------:R-:W3:Y:S04]  /*35d20*/  LDL.LU.64 R132, [R1+0xf08] ;  /* 0x000f080001847983 */ /* 0x000ee80000300a00 */
[----:B------:R-:W3:Y:S01]  /*35d30*/  LDL.LU.64 R146, [R1+0xf10] ;  /* 0x000f100001927983 */ /* 0x000ee20000300a00 */
[----:B-1----:R-:W-:Y:S01]  /*35d40*/  IMAD.WIDE R246, R7, 0x4, R8 ;  /* 0x0000000407f67825 */ /* 0x002fe200078e0208 */
[----:B------:R-:W1:Y:S02]  /*35d50*/  LDC R13, c[0x0][0x230] ;  /* 0x00008c00ff0d7b82 */ /* 0x000e640000000800 */
[----:B------:R4:W-:Y:S04]  /*35d60*/  STL.64 [R1+0x1648], R174 ;  /* 0x001648ae01007387 */ /* 0x0009e80000100a00 */
[----:B------:R4:W-:Y:S01]  /*35d70*/  LDGSTS.E [R4+0x64004], desc[UR60][R14.64], !P4 ;  /* 0x640040000e047fae */ /* 0x0009e2000e12187c */
[----:B------:R-:W-:Y:S01]  /*35d80*/  ISETP.GE.U32.AND P4, PT, R241, 0x7ffffef5, PT ;  /* 0x7ffffef5f100780c */ /* 0x000fe20003f86070 */
[----:B------:R-:W-:Y:S01]  /*35d90*/  VIADD R241, R10, 0x100000 ;  /* 0x001000000af17836 */ /* 0x000fe20000000000 */
[----:B------:R-:W1:Y:S01]  /*35da0*/  LDC R12, c[0x0][0x230] ;  /* 0x00008c00ff0c7b82 */ /* 0x000e620000000800 */
[----:B------:R-:W3:Y:S04]  /*35db0*/  LDL.LU.64 R8, [R1+0xf18] ;  /* 0x000f180001087983 */ /* 0x000ee80000300a00 */
[----:B------:R4:W-:Y:S02]  /*35dc0*/  STL.64 [R1+0x1640], R16 ;  /* 0x0016401001007387 */ /* 0x0009e40000100a00 */
[----:B----4-:R-:W-:-:S02]  /*35dd0*/  IMAD.WIDE R14, R7, 0x4, R248 ;  /* 0x00000004070e7825 */ /* 0x010fc400078e02f8 */
[----:B------:R-:W-:Y:S04]  /*35de0*/  LDGSTS.E [R242+0x60008], desc[UR60][R174.64], !P5 ;  /* 0x60008000aef27fae */ /* 0x000fe8000e92187c */
[----:B------:R2:W-:Y:S04]  /*35df0*/  STL.64 [R1+0x1638], R246 ;  /* 0x001638f601007387 */ /* 0x0005e80000100a00 */
[----:B------:R-:W-:Y:S04]  /*35e00*/  LDGSTS.E [R241+0x64008], desc[UR60][R16.64], !P5 ;  /* 0x6400800010f17fae */ /* 0x000fe8000e92187c */
[----:B------:R-:W4:Y:S04]  /*35e10*/  LDL.LU.64 R174, [R1+0xf20] ;  /* 0x000f200001ae7983 */ /* 0x000f280000300a00 */
[----:B------:R3:W-:Y:S04]  /*35e20*/  STL.64 [R1+0x1630], R14 ;  /* 0x0016300e01007387 */ /* 0x0007e80000100a00 */
[----:B------:R-:W4:Y:S01]  /*35e30*/  LDL.LU.64 R16, [R1+0xf28] ;  /* 0x000f280001107983 */ /* 0x000f220000300a00 */
[----:B------:R-:W-:-:S02]  /*35e40*/  IADD3 R243, R2, -0xa9, RZ ;  /* 0xffffff5702f37810 */ /* 0x000fc40007ffe0ff */
[----:B------:R-:W1:Y:S01]  /*35e50*/  LDC R2, c[0x0][0x230] ;  /* 0x00008c00ff027b82 */ /* 0x000e620000000800 */
[----:B------:R2:W-:Y:S01]  /*35e60*/  LDGSTS.E [R240+0x6000c], desc[UR60][R246.64], !P4 ;  /* 0x6000c000f6f07fae */ /* 0x0005e2000e12187c */
[----:B------:R-:W-:-:S03]  /*35e70*/  ISETP.GE.U32.AND P5, PT, R243, 0x7ffffed8, PT ;  /* 0x7ffffed8f300780c */ /* 0x000fc60003fa6070 */
[----:B------:R3:W-:Y:S01]  /*35e80*/  LDGSTS.E [R4+0x6400c], desc[UR60][R14.64], !P4 ;  /* 0x6400c0000e047fae */ /* 0x0007e2000e12187c */
[----:B--2---:R-:W-:-:S05]  /*35e90*/  IMAD.WIDE R246, R7, 0x4, R160 ;  /* 0x0000000407f67825 */ /* 0x004fca00078e02a0 */
[----:B------:R-:W-:Y:S04]  /*35ea0*/  STL.64 [R1+0x1628], R246 ;  /* 0x001628f601007387 */ /* 0x000fe80000100a00 */
[----:B------:R-:W2:Y:S01]  /*35eb0*/  LDL.LU.64 R160, [R1+0xf30] ;  /* 0x000f300001a07983 */ /* 0x000ea20000300a00 */
[----:B---3--:R-:W-:-:S03]  /*35ec0*/  IMAD.WIDE R132, R7, 0x4, R132 ;  /* 0x0000000407847825 */ /* 0x008fc600078e0284 */
[----:B------:R-:W-:Y:S01]  /*35ed0*/  LDGSTS.E [R241+0x68000], desc[UR60][R246.64], !P5 ;  /* 0x68000000f6f17fae */ /* 0x000fe2000e92187c */
[----:B------:R-:W-:-:S03]  /*35ee0*/  IMAD.WIDE R14, R7, 0x4, R146 ;  /* 0x00000004070e7825 */ /* 0x000fc600078e0292 */
[----:B------:R3:W-:Y:S04]  /*35ef0*/  STL.64 [R1+0x1620], R132 ;  /* 0x0016208401007387 */ /* 0x0007e80000100a00 */
[----:B------:R-:W2:Y:S04]  /*35f00*/  LDL.LU.64 R146, [R1+0xf38] ;  /* 0x000f380001927983 */ /* 0x000ea80000300a00 */
[----:B------:R1:W-:Y:S04]  /*35f10*/  STL.64 [R1+0x1618], R14 ;  /* 0x0016180e01007387 */ /* 0x0003e80000100a00 */
[----:B------:R-:W-:Y:S01]  /*35f20*/  LDGSTS.E [R240+0x6c000], desc[UR60][R132.64], !P5 ;  /* 0x6c00000084f07fae */ /* 0x000fe2000e92187c */
[----:B------:R-:W-:-:S03]  /*35f30*/  IMAD.WIDE R8, R7, 0x4, R8 ;  /* 0x0000000407087825 */ /* 0x000fc600078e0208 */
[----:B------:R1:W-:Y:S04]  /*35f40*/  LDGSTS.E [R4+0x68004], desc[UR60][R14.64], !P6 ;  /* 0x680040000e047fae */ /* 0x0003e8000f12187c */
[----:B------:R1:W-:Y:S04]  /*35f50*/  LDGSTS.E [R241+0x6c004], desc[UR60][R8.64], !P6 ;  /* 0x6c00400008f17fae */ /* 0x0003e8000f12187c */
[----:B---3--:R-:W3:Y:S04]  /*35f60*/  LDL.LU.64 R132, [R1+0xf40] ;  /* 0x000f400001847983 */ /* 0x008ee80000300a00 */
[----:B------:R-:W3:Y:S01]  /*35f70*/  LDL.LU.64 R246, [R1+0xf48] ;  /* 0x000f480001f67983 */ /* 0x000ee20000300a00 */
[----:B----4-:R-:W-:-:S03]  /*35f80*/  IMAD.WIDE R174, R7, 0x4, R174 ;  /* 0x0000000407ae7825 */ /* 0x010fc600078e02ae */
[----:B------:R4:W-:Y:S01]  /*35f90*/  STL.64 [R1+0x1610], R8 ;  /* 0x0016100801007387 */ /* 0x0009e20000100a00 */
[----:B-1----:R-:W-:-:S03]  /*35fa0*/  IMAD.WIDE R14, R7, 0x4, R16 ;  /* 0x00000004070e7825 */ /* 0x002fc600078e0210 */
[----:B----4-:R-:W4:Y:S04]  /*35fb0*/  LDL.LU.64 R8, [R1+0xf50] ;  /* 0x000f500001087983 */ /* 0x010f280000300a00 */
[----:B------:R1:W-:Y:S04]  /*35fc0*/  STL.64 [R1+0x1608], R174 ;  /* 0x001608ae01007387 */ /* 0x0003e80000100a00 */
[----:B------:R-:W4:Y:S01]  /*35fd0*/  LDL.LU.64 R16, [R1+0xf58] ;  /* 0x000f580001107983 */ /* 0x000f220000300a00 */
[----:B------:R-:W-:Y:S01]  /*35fe0*/  VIADD R242, R3, 0xffffff55 ;  /* 0xffffff5503f27836 */ /* 0x000fe20000000000 */
[----:B------:R-:W-:Y:S01]  /*35ff0*/  IADD3 R241, R2, -0xc9, RZ ;  /* 0xffffff3702f17810 */ /* 0x000fe20007ffe0ff */
[----:B------:R-:W4:Y:S03]  /*36000*/  LDC R3, c[0x0][0x230] ;  /* 0x00008c00ff037b82 */ /* 0x000f260000000800 */
[----:B------:R-:W-:Y:S01]  /*36010*/  ISETP.GE.U32.AND P5, PT, R242, 0x7ffffed6, PT ;  /* 0x7ffffed6f200780c */ /* 0x000fe20003fa6070 */
[----:B------:R-:W-:Y:S01]  /*36020*/  VIADD R242, R6, 0xffffff54 ;  /* 0xffffff5406f27836 */ /* 0x000fe20000000000 */
[----:B------:R2:W-:Y:S01]  /*36030*/  STL.64 [R1+0x1600], R14 ;  /* 0x0016000e01007387 */ /* 0x0005e20000100a00 */
[----:B------:R-:W-:-:S02]  /*36040*/  IADD3 R243, R13, -0xca, RZ ;  /* 0xffffff360df37810 */ /* 0x000fc40007ffe0ff */
[----:B------:R-:W4:Y:S01]  /*36050*/  LDC R6, c[0x0][0x230] ;  /* 0x00008c00ff067b82 */ /* 0x000f220000000800 */
[----:B------:R-:W-:Y:S01]  /*36060*/  ISETP.GE.U32.AND P6, PT, R242, 0x7ffffed5, PT ;  /* 0x7ffffed5f200780c */ /* 0x000fe20003fc6070 */
[----:B------:R-:W-:Y:S01]  /*36070*/  VIADD R242, R10, 0x100000 ;  /* 0x001000000af27836 */ /* 0x000fe20000000000 */
[----:B------:R-:W4:Y:S05]  /*36080*/  LDL.LU.64 R248, [R1+0xf60] ;  /* 0x000f600001f87983 */ /* 0x000f2a0000300a00 */
[----:B------:R-:W-:Y:S01]  /*36090*/  LDGSTS.E [R240+0x68008], desc[UR60][R174.64], !P5 ;  /* 0x68008000aef07fae */ /* 0x000fe2000e92187c */
[----:B------:R-:W4:Y:S03]  /*360a0*/  LDC R2, c[0x0][0x230] ;  /* 0x00008c00ff027b82 */ /* 0x000f260000000800 */
[----:B------:R2:W-:Y:S01]  /*360b0*/  LDGSTS.E [R4+0x6c008], desc[UR60][R14.64], !P5 ;  /* 0x6c0080000e047fae */ /* 0x0005e2000e92187c */
[----:B------:R-:W-:-:S02]  /*360c0*/  ISETP.GE.U32.AND P5, PT, R241, 0x7ffffeb8, PT ;  /* 0x7ffffeb8f100780c */ /* 0x000fc40003fa6070 */
[----:B------:R-:W-:Y:S01]  /*360d0*/  IADD3 R241, R10, 0x100000, RZ ;  /* 0x001000000af17810 */ /* 0x000fe20007ffe0ff */
[----:B-1----:R-:W4:Y:S01]  /*360e0*/  LDL.LU.64 R174, [R1+0xf68] ;  /* 0x000f680001ae7983 */ /* 0x002f220000300a00 */
[----:B------:R-:W-:Y:S01]  /*360f0*/  ISETP.GE.U32.AND P4, PT, R243, 0x7ffffeb7, PT ;  /* 0x7ffffeb7f300780c */ /* 0x000fe20003f86070 */
[----:B------:R-:W-:Y:S02]  /*36100*/  VIADD R243, R12, 0xffffff16 ;  /* 0xffffff160cf37836 */ /* 0x000fe40000000000 */
[----:B--2---:R-:W-:-:S05]  /*36110*/  IMAD.WIDE R160, R7, 0x4, R160 ;  /* 0x0000000407a07825 */ /* 0x004fca00078e02a0 */
[----:B------:R-:W-:Y:S04]  /*36120*/  STL.64 [R1+0x15f8], R160 ;  /* 0x0015f8a001007387 */ /* 0x000fe80000100a00 */
[----:B------:R1:W-:Y:S01]  /*36130*/  LDGSTS.E [R242+0x6800c], desc[UR60][R160.64], !P6 ;  /* 0x6800c000a0f27fae */ /* 0x0003e2000f12187c */
[----:B------:R-:W-:-:S05]  /*36140*/  IMAD.WIDE R14, R7, 0x4, R146 ;  /* 0x00000004070e7825 */ /* 0x000fca00078e0292 */
[----:B------:R2:W-:Y:S04]  /*36150*/  STL.64 [R1+0x15f0], R14 ;  /* 0x0015f00e01007387 */ /* 0x0005e80000100a00 */
[----:B------:R1:W-:Y:S01]  /*36160*/  LDGSTS.E [R241+0x6c00c], desc[UR60][R14.64], !P6 ;  /* 0x6c00c0000ef17fae */ /* 0x0003e2000f12187c */
[----:B---3--:R-:W-:-:S03]  /*36170*/  IMAD.WIDE R146, R7, 0x4, R132 ;  /* 0x0000000407927825 */ /* 0x008fc600078e0284 */
[----:B------:R-:W3:Y:S04]  /*36180*/  LDL.LU.64 R132, [R1+0xf70] ;  /* 0x000f700001847983 */ /* 0x000ee80000300a00 */
[----:B------:R1:W-:Y:S04]  /*36190*/  STL.64 [R1+0x15e8], R146 ;  /* 0x0015e89201007387 */ /* 0x0003e80000100a00 */
[----:B--2---:R-:W2:Y:S01]  /*361a0*/  LDL.LU.64 R14, [R1+0xf78] ;  /* 0x000f7800010e7983 */ /* 0x004ea20000300a00 */
[----:B------:R-:W-:-:S03]  /*361b0*/  IMAD.WIDE R12, R7, 0x4, R246 ;  /* 0x00000004070c7825 */ /* 0x000fc600078e02f6 */
[----:B------:R-:W-:Y:S01]  /*361c0*/  LDGSTS.E [R240+0x70000], desc[UR60][R146.64], !P5 ;  /* 0x7000000092f07fae */ /* 0x000fe2000e92187c */
[----:B----4-:R-:W-:-:S03]  /*361d0*/  IMAD.WIDE R8, R7, 0x4, R8 ;  /* 0x0000000407087825 */ /* 0x010fc600078e0208 */
[----:B------:R-:W-:Y:S04]  /*361e0*/  STL.64 [R1+0x15e0], R12 ;  /* 0x0015e00c01007387 */ /* 0x000fe80000100a00 */
[----:B------:R4:W-:Y:S01]  /*361f0*/  STL.64 [R1+0x15d8], R8 ;  /* 0x0015d80801007387 */ /* 0x0009e20000100a00 */
[----:B------:R-:W-:-:S03]  /*36200*/  IMAD.WIDE R246, R7, 0x4, R16 ;  /* 0x0000000407f67825 */ /* 0x000fc600078e0210 */
[----:B------:R-:W2:Y:S04]  /*36210*/  LDL.LU.64 R160, [R1+0xf80] ;  /* 0x000f800001a07983 */ /* 0x000ea80000300a00 */
[----:B------:R4:W-:Y:S04]  /*36220*/  STL.64 [R1+0x15d0], R246 ;  /* 0x0015d0f601007387 */ /* 0x0009e80000100a00 */
[----:B-1----:R-:W2:Y:S04]  /*36230*/  LDL.LU.64 R146, [R1+0xf88] ;  /* 0x000f880001927983 */ /* 0x002ea80000300a00 */
[----:B------:R-:W2:Y:S01]  /*36240*/  LDL.LU.64 R16, [R1+0xf90] ;  /* 0x000f900001107983 */ /* 0x000ea20000300a00 */
[----:B------:R-:W-:-:S02]  /*36250*/  VIADD R242, R3, 0xffffff35 ;  /* 0xffffff3503f27836 */ /* 0x000fc40000000000 */
[----:B------:R-:W-:Y:S01]  /*36260*/  VIADD R241, R6, 0xffffff34 ;  /* 0xffffff3406f17836 */ /* 0x000fe20000000000 */
[----:B------:R-:W-:Y:S01]  /*36270*/  LDGSTS.E [R4+0x74000], desc[UR60][R12.64], !P5 ;  /* 0x740000000c047fae */ /* 0x000fe2000e92187c */
[----:B------:R-:W-:Y:S01]  /*36280*/  ISETP.GE.U32.AND P6, PT, R243, 0x7ffffe97, PT ;  /* 0x7ffffe97f300780c */ /* 0x000fe20003fc6070 */
[----:B------:R-:W1:Y:S01]  /*36290*/  LDC R3, c[0x0][0x230] ;  /* 0x00008c00ff037b82 */ /* 0x000e620000000800 */
[----:B------:R-:W-:Y:S01]  /*362a0*/  ISETP.GE.U32.AND P5, PT, R242, 0x7ffffeb6, PT ;  /* 0x7ffffeb6f200780c */ /* 0x000fe20003fa6070 */
[----:B------:R-:W-:Y:S04]  /*362b0*/  LDGSTS.E [R240+0x70004], desc[UR60][R8.64], !P4 ;  /* 0x7000400008f07fae */ /* 0x000fe8000e12187c */
[----:B------:R4:W-:Y:S01]  /*362c0*/  LDGSTS.E [R4+0x74004], desc[UR60][R246.64], !P4 ;  /* 0x74004000f6047fae */ /* 0x0009e2000e12187c */
[----:B------:R-:W-:Y:S01]  /*362d0*/  VIADD R242, R10, 0x100000 ;  /* 0x001000000af27836 */ /* 0x000fe20000000000 */
[----:B------:R-:W-:Y:S01]  /*362e0*/  ISETP.GE.U32.AND P4, PT, R241, 0x7ffffeb5, PT ;  /* 0x7ffffeb5f100780c */ /* 0x000fe20003f86070 */
[C---:B------:R-:W-:Y:S01]  /*362f0*/  IMAD.WIDE R174, R7.reuse, 0x4, R174 ;  /* 0x0000000407ae7825 */ /* 0x040fe200078e02ae */
[----:B------:R-:W1:Y:S01]  /*36300*/  LDC R6, c[0x0][0x230] ;  /* 0x00008c00ff067b82 */ /* 0x000e620000000800 */
[----:B----4-:R-:W4:Y:S02]  /*36310*/  LDL.LU.64 R8, [R1+0x3028] ;  /* 0x0030280001087983 */ /* 0x010f240000300a00 */
[----:B------:R-:W-:-:S05]  /*36320*/  IMAD.WIDE R246, R7, 0x4, R248 ;  /* 0x0000000407f67825 */ /* 0x000fca00078e02f8 */
[----:B------:R-:W1:Y:S01]  /*36330*/  LDC R13, c[0x0][0x230] ;  /* 0x00008c00ff0d7b82 */ /* 0x000e620000000800 */
[----:B------:R-:W-:Y:S01]  /*36340*/  VIADD R241, R10, 0x100000 ;  /* 0x001000000af17836 */ /* 0x000fe20000000000 */
[----:B------:R2:W-:Y:S01]  /*36350*/  STL.64 [R1+0x15c8], R246 ;  /* 0x0015c8f601007387 */ /* 0x0005e20000100a00 */
[----:B------:R-:W-:-:S03]  /*36360*/  IADD3 R243, R2, -0xe9, RZ ;  /* 0xffffff1702f37810 */ /* 0x000fc60007ffe0ff */
[----:B------:R-:W-:Y:S02]  /*36370*/  LDGSTS.E [R242+0x70008], desc[UR60][R246.64], !P5 ;  /* 0x70008000f6f27fae */ /* 0x000fe4000e92187c */
[----:B------:R-:W1:Y:S02]  /*36380*/  LDC R12, c[0x0][0x230] ;  /* 0x00008c00ff0c7b82 */ /* 0x000e640000000800 */
[----:B------:R-:W-:Y:S01]  /*36390*/  LDGSTS.E [R241+0x74008], desc[UR60][R174.64], !P5 ;  /* 0x74008000aef17fae */ /* 0x000fe2000e92187c */
[----:B------:R-:W-:-:S05]  /*363a0*/  ISETP.GE.U32.AND P5, PT, R243, 0x7ffffe98, PT ;  /* 0x7ffffe98f300780c */ /* 0x000fca0003fa6070 */
[----:B------:R-:W4:Y:S01]  /*363b0*/  LDC R2, c[0x0][0x230] ;  /* 0x00008c00ff027b82 */ /* 0x000f220000000800 */
[C---:B---3--:R-:W-:Y:S02]  /*363c0*/  IMAD.WIDE R248, R7.reuse, 0x4, R132 ;  /* 0x0000000407f87825 */ /* 0x048fe400078e0284 */
[----:B------:R-:W3:Y:S04]  /*363d0*/  LDL.LU.64 R132, [R1+0xf98] ;  /* 0x000f980001847983 */ /* 0x000ee80000300a00 */
[----:B------:R1:W-:Y:S01]  /*363e0*/  STL.64 [R1+0x15c0], R174 ;  /* 0x0015c0ae01007387 */ /* 0x0003e20000100a00 */
[----:B--2---:R-:W-:-:S03]  /*363f0*/  IMAD.WIDE R14, R7, 0x4, R14 ;  /* 0x00000004070e7825 */ /* 0x004fc600078e020e */
[----:B------:R2:W-:Y:S04]  /*36400*/  STL.64 [R1+0x15b8], R248 ;  /* 0x0015b8f801007387 */ /* 0x0005e80000100a00 */
[----:B------:R-:W4:Y:S04]  /*36410*/  LDL.LU.64 R246, [R1+0xfa0] ;  /* 0x000fa00001f67983 */ /* 0x000f280000300a00 */
[----:B------:R2:W-:Y:S04]  /*36420*/  STL.64 [R1+0x15b0], R14 ;  /* 0x0015b00e01007387 */ /* 0x0005e80000100a00 */
[----:B-1----:R-:W4:Y:S04]  /*36430*/  LDL.LU.64 R174, [R1+0xfa8] ;  /* 0x000fa80001ae7983 */ /* 0x002f280000300a00 */
[----:B------:R2:W-:Y:S04]  /*36440*/  LDGSTS.E [R240+0x7000c], desc[UR60][R248.64], !P4 ;  /* 0x7000c000f8f07fae */ /* 0x0005e8000e12187c */
[----:B------:R1:W-:Y:S01]  /*36450*/  LDGSTS.E [R4+0x7400c], desc[UR60][R14.64], !P4 ;  /* 0x7400c0000e047fae */ /* 0x0003e2000e12187c */
[----:B------:R-:W-:-:S04]  /*36460*/  IMAD.WIDE R146, R7, 0x4, R146 ;  /* 0x0000000407927825 */ /* 0x000fc800078e0292 */
[----:B--2---:R-:W-:-:S04]  /*36470*/  IMAD.WIDE R248, R7, 0x4, R160 ;  /* 0x0000000407f87825 */ /* 0x004fc800078e02a0 */
[----:B-1----:R-:W-:Y:S01]  /*36480*/  IMAD.WIDE R14, R7, 0x4, R16 ;  /* 0x00000004070e7825 */ /* 0x002fe200078e0210 */
[----:B------:R-:W-:Y:S04]  /*36490*/  STL.64 [R1+0x15a8], R248 ;  /* 0x0015a8f801007387 */ /* 0x000fe80000100a00 */
[----:B------:R-:W2:Y:S04]  /*364a0*/  LDL.LU.64 R160, [R1+0xfb0] ;  /* 0x000fb00001a07983 */ /* 0x000ea80000300a00 */
[----:B------:R1:W-:Y:S04]  /*364b0*/  STL.64 [R1+0x15a0], R146 ;  /* 0x0015a09201007387 */ /* 0x0003e80000100a00 */
[----:B------:R-:W2:Y:S04]  /*364c0*/  LDL.LU.64 R16, [R1+0xfb8] ;  /* 0x000fb80001107983 */ /* 0x000ea80000300a00 */
[----:B------:R-:W-:Y:S04]  /*364d0*/  LDGSTS.E [R241+0x78000], desc[UR60][R248.64], !P5 ;  /* 0x78000000f8f17fae */ /* 0x000fe8000e92187c */
[----:B------:R4:W-:Y:S04]  /*364e0*/  STL.64 [R1+0x1598], R14 ;  /* 0x0015980e01007387 */ /* 0x0009e80000100a00 */
[----:B------:R-:W-:Y:S01]  /*364f0*/  LDGSTS.E [R240+0x7c000], desc[UR60][R146.64], !P5 ;  /* 0x7c00000092f07fae */ /* 0x000fe2000e92187c */
[----:B------:R-:W-:Y:S01]  /*36500*/  VIADD R242, R3, 0xffffff15 ;  /* 0xffffff1503f27836 */ /* 0x000fe20000000000 */
[----:B------:R-:W-:Y:S01]  /*36510*/  IADD3 R243, R13, -0x8e, RZ ;  /* 0xffffff720df37810 */ /* 0x000fe20007ffe0ff */
[----:B------:R-:W2:Y:S01]  /*36520*/  LDC R3, c[0x0][0x230] ;  /* 0x00008c00ff037b82 */ /* 0x000ea20000000800 */
[----:B------:R4:W-:Y:S04]  /*36530*/  LDGSTS.E [R4+0x78004], desc[UR60][R14.64], !P6 ;  /* 0x780040000e047fae */ /* 0x0009e8000f12187c */
[----:B-1----:R-:W2:Y:S01]  /*36540*/  LDL.LU.64 R146, [R1+0xfc0] ;  /* 0x000fc00001927983 */ /* 0x002ea20000300a00 */
[----:B------:R-:W-:-:S03]  /*36550*/  ISETP.GE.U32.AND P5, PT, R242, 0x7ffffe96, PT ;  /* 0x7ffffe96f200780c */ /* 0x000fc60003fa6070 */
[----:B------:R-:W2:Y:S01]  /*36560*/  LDL.LU.64 R248, [R1+0xfc8] ;  /* 0x000fc80001f87983 */ /* 0x000ea20000300a00 */
[----:B------:R-:W-:Y:S01]  /*36570*/  VIADD R242, R6, 0xffffff14 ;  /* 0xffffff1406f27836 */ /* 0x000fe20000000000 */
[----:B------:R-:W-:Y:S01]  /*36580*/  ISETP.GE.U32.AND P4, PT, R243, 0x7ffffef3, PT ;  /* 0x7ffffef3f300780c */ /* 0x000fe20003f86070 */
[----:B------:R-:W-:Y:S01]  /*36590*/  VIADD R243, R12, 0xffffff52 ;  /* 0xffffff520cf37836 */ /* 0x000fe20000000000 */
[----:B------:R-:W1:Y:S01]  /*365a0*/  LDC R6, c[0x0][0x230] ;  /* 0x00008c00ff067b82 */ /* 0x000e620000000800 */
[----:B---3--:R-:W-:-:S05]  /*365b0*/  IMAD.WIDE R132, R7, 0x4, R132 ;  /* 0x0000000407847825 */ /* 0x008fca00078e0284 */
[----:B------:R3:W-:Y:S04]  /*365c0*/  STL.64 [R1+0x1590], R132 ;  /* 0x0015908401007387 */ /* 0x0007e80000100a00 */
[----:B------:R-:W-:Y:S01]  /*365d0*/  LDGSTS.E [R241+0x7c004], desc[UR60][R132.64], !P6 ;  /* 0x7c00400084f17fae */ /* 0x000fe2000f12187c */
[----:B----4-:R-:W-:-:S04]  /*365e0*/  IMAD.WIDE R246, R7, 0x4, R246 ;  /* 0x0000000407f67825 */ /* 0x010fc800078e02f6 */
[----:B------:R-:W-:Y:S01]  /*365f0*/  IMAD.WIDE R14, R7, 0x4, R174 ;  /* 0x00000004070e7825 */ /* 0x000fe200078e02ae */
[----:B------:R-:W-:Y:S01]  /*36600*/  ISETP.GE.U32.AND P6, PT, R242, 0x7ffffe95, PT ;  /* 0x7ffffe95f200780c */ /* 0x000fe20003fc6070 */
[----:B------:R-:W4:Y:S04]  /*36610*/  LDL.LU.64 R174, [R1+0xfd0] ;  /* 0x000fd00001ae7983 */ /* 0x000f280000300a00 */
[----:B------:R2:W-:Y:S04]  /*36620*/  STL.64 [R1+0x1588], R246 ;  /* 0x001588f601007387 */ /* 0x0005e80000100a00 */
[----:B---3--:R-:W3:Y:S04]  /*36630*/  LDL.LU.64 R132, [R1+0xfd8] ;  /* 0x000fd80001847983 */ /* 0x008ee80000300a00 */
[----:B------:R2:W-:Y:S04]  /*36640*/  LDGSTS.E [R240+0x78008], desc[UR60][R246.64], !P5 ;  /* 0x78008000f6f07fae */ /* 0x0005e8000e92187c */
[----:B------:R1:W-:Y:S04]  /*36650*/  STL.64 [R1+0x1580], R14 ;  /* 0x0015800e01007387 */ /* 0x0003e80000100a00 */
[----:B------:R1:W-:Y:S01]  /*36660*/  LDGSTS.E [R4+0x7c008], desc[UR60][R14.64], !P5 ;  /* 0x7c0080000e047fae */ /* 0x0003e2000e92187c */
[----:B------:R-:W-:-:S02]  /*36670*/  VIADD R242, R10, 0x100000 ;  /* 0x001000000af27836 */ /* 0x000fc40000000000 */
[C---:B--2---:R-:W-:Y:S01]  /*36680*/  IMAD.WIDE R246, R7.reuse, 0x4, R160 ;  /* 0x0000000407f67825 */ /* 0x044fe200078e02a0 */
[----:B------:R-:W-:Y:S04]  /*36690*/  STL.64 [R1+0x2d38], R10 ;  /* 0x002d380a01007387 */ /* 0x000fe80000100a00 */
[----:B------:R2:W-:Y:S01]  /*366a0*/  LDGSTS.E [R242+0x7800c], desc[UR60][R246.64], !P6 ;  /* 0x7800c000f6f27fae */ /* 0x0005e2000f12187c */
[----:B-1----:R-:W-:-:S03]  /*366b0*/  IMAD.WIDE R14, R7, 0x4, R16 ;  /* 0x00000004070e7825 */ /* 0x002fc600078e0210 */
[----:B------:R-:W3:Y:S04]  /*366c0*/  LDL.LU.64 R16, [R1+0xfe0] ;  /* 0x000fe00001107983 */ /* 0x000ee80000300a00 */
[----:B------:R-:W3:Y:S04]  /*366d0*/  LDL.LU.64 R160, [R1+0xfe8] ;  /* 0x000fe80001a07983 */ /* 0x000ee80000300a00 */
[----:B------:R1:W-:Y:S04]  /*366e0*/  STL.64 [R1+0x1578], R246 ;  /* 0x001578f601007387 */ /* 0x0003e80000100a00 */
[----:B------:R-:W-:Y:S01]  /*366f0*/  STL.64 [R1+0x1570], R14 ;  /* 0x0015700e01007387 */ /* 0x000fe20000100a00 */
[----:B------:R-:W-:-:S03]  /*36700*/  IMAD.WIDE R12, R7, 0x4, R146 ;  /* 0x00000004070c7825 */ /* 0x000fc600078e0292 */
[----:B------:R-:W3:Y:S04]  /*36710*/  LDL.LU.64 R146, [R1+0xff0] ;  /* 0x000ff00001927983 */ /* 0x000ee80000300a00 */
[----:B------:R2:W-:Y:S04]  /*36720*/  STL.64 [R1+0x1568], R12 ;  /* 0x0015680c01007387 */ /* 0x0005e80000100a00 */
[----:B-1----:R-:W3:Y:S01]  /*36730*/  LDL.LU.64 R246, [R1+0xff8] ;  /* 0x000ff80001f67983 */ /* 0x002ee20000300a00 */
[----:B------:R-:W-:Y:S02]  /*36740*/  IADD3 R241, R2, -0x8d, RZ ;  /* 0xffffff7302f17810 */ /* 0x000fe40007ffe0ff */
[----:B------:R-:W1:Y:S02]  /*36750*/  LDC R2, c[0x0][0x230] ;  /* 0x00008c00ff027b82 */ /* 0x000e640000000800 */
[----:B------:R-:W-:-:S02]  /*36760*/  ISETP.GE.U32.AND P5, PT, R241, 0x7ffffef4, PT ;  /* 0x7ffffef4f100780c */ /* 0x000fc40003fa6070 */
[----:B------:R-:W-:Y:S01]  /*36770*/  IADD3 R241, R10, 0x100000, RZ ;  /* 0x001000000af17810 */ /* 0x000fe20007ffe0ff */
[----:B------:R-:W-:-:S04]  /*36780*/  IMAD.WIDE R10, R7, 0x4, R248 ;  /* 0x00000004070a7825 */ /* 0x000fc800078e02f8 */
[----:B------:R1:W-:Y:S01]  /*36790*/  LDGSTS.E [R241+0x7c00c], desc[UR60][R14.64], !P6 ;  /* 0x7c00c0000ef17fae */ /* 0x0003e2000f12187c */
[C---:B------:R-:W-:Y:S02]  /*367a0*/  VIADD R240, R8.reuse, 0x100000 ;  /* 0x0010000008f07836 */ /* 0x040fe40000000000 */
[----:B------:R-:W-:Y:S01]  /*367b0*/  VIADD R4, R8, 0x100000 ;  /* 0x0010000008047836 */ /* 0x000fe20000000000 */
[----:B------:R3:W-:Y:S01]  /*367c0*/  STL.64 [R1+0x1560], R10 ;  /* 0x0015600a01007387 */ /* 0x0007e20000100a00 */
[----:B--2---:R-:W-:-:S03]  /*367d0*/  IADD3 R242, R3, -0x8f, RZ ;  /* 0xffffff7103f27810 */ /* 0x004fc60007ffe0ff */
[----:B------:R2:W-:Y:S04]  /*367e0*/  LDGSTS.E [R240+0x60000], desc[UR60][R12.64], !P5 ;  /* 0x600000000cf07fae */ /* 0x0005e8000e92187c */
[----:B------:R3:W-:Y:S01]  /*367f0*/  LDGSTS.E [R4+0x64000], desc[UR60][R10.64], !P5 ;  /* 0x640000000a047fae */ /* 0x0007e2000e92187c */
[----:B------:R-:W-:Y:S01]  /*36800*/  ISETP.GE.U32.AND P5, PT, R242, 0x7ffffef2, PT ;  /* 0x7ffffef2f200780c */ /* 0x000fe20003fa6070 */
[----:B-1----:R-:W-:Y:S01]  /*36810*/  VIADD R241, R2, 0xffffff70 ;  /* 0xffffff7002f17836 */ /* 0x002fe20000000000 */
[----:B------:R-:W-:Y:S01]  /*36820*/  IADD3 R242, R8, 0x100000, RZ ;  /* 0x0010000008f27810 */ /* 0x000fe20007ffe0ff */
[----:B--2---:R-:W1:Y:S01]  /*36830*/  LDC R12, c[0x0][0x230] ;  /* 0x00008c00ff0c7b82 */ /* 0x004e620000000800 */
[----:B----4-:R-:W-:-:S04]  /*36840*/  IMAD.WIDE R248, R7, 0x4, R174 ;  /* 0x0000000407f87825 */ /* 0x010fc800078e02ae */
[C---:B---3--:R-:W-:Y:S01]  /*36850*/  IMAD.WIDE R14, R7.reuse, 0x4, R132 ;  /* 0x00000004070e7825 */ /* 0x048fe200078e0284 */
[----:B------:R2:W-:Y:S03]  /*36860*/  STL.64 [R1+0x1558], R248 ;  /* 0x001558f801007387 */ /* 0x0005e60000100a00 */
[C---:B------:R-:W-:Y:S01]  /*36870*/  IMAD.WIDE R16, R7.reuse, 0x4, R16 ;  /* 0x0000000407107825 */ /* 0x040fe200078e0210 */
[----:B------:R-:W3:Y:S03]  /*36880*/  LDL.LU.64 R174, [R1+0x1000] ;  /* 0x0010000001ae7983 */ /* 0x000ee60000300a00 */
[C---:B------:R-:W-:Y:S01]  /*36890*/  IMAD.WIDE R160, R7.reuse, 0x4, R160 ;  /* 0x0000000407a07825 */ /* 0x040fe200078e02a0 */
[----:B------:R4:W-:Y:S03]  /*368a0*/  STL.64 [R1+0x1548], R14 ;  /* 0x0015480e01007387 */ /* 0x0009e60000100a00 */
[----:B------:R-:W-:Y:S01]  /*368b0*/  IMAD.WIDE R246, R7, 0x4, R246 ;  /* 0x0000000407f67825 */ /* 0x000fe200078e02f6 */
[----:B------:R-:W3:Y:S01]  /*368c0*/  LDL.LU.64 R132, [R1+0x1008] ;  /* 0x0010080001847983 */ /* 0x000ee20000300a00 */
[----:B------:R-:W-:Y:S01]  /*368d0*/  ISETP.GE.U32.AND P6, PT, R243, 0x7ffffed3, PT ;  /* 0x7ffffed3f300780c */ /* 0x000fe20003fc6070 */
[----:B------:R-:W1:Y:S02]  /*368e0*/  LDC R10, c[0x0][0x230] ;  /* 0x00008c00ff0a7b82 */ /* 0x000e640000000800 */
[----:B------:R-:W3:Y:S04]  /*368f0*/  LDL.LU.64 R2, [R1+0x1010] ;  /* 0x0010100001027983 */ /* 0x000ee80000300a00 */
[----:B------:R2:W-:Y:S02]  /*36900*/  LDGSTS.E [R240+0x60004], desc[UR60][R248.64], !P4 ;  /* 0x60004000f8f07fae */ /* 0x0005e4000e12187c */
[----:B------:R-:W3:Y:S02]  /*36910*/  LDC R11, c[0x0][0x230] ;  /* 0x00008c00ff0b7b82 */ /* 0x000ee40000000800 */
[----:B------:R4:W-:Y:S01]  /*36920*/  LDGSTS.E [R4+0x64004], desc[UR60][R14.64], !P4 ;  /* 0x640040000e047fae */ /* 0x0009e2000e12187c */
[----:B------:R-:W-:Y:S01]  /*36930*/  ISETP.GE.U32.AND P4, PT, R241, 0x7ffffef1, PT ;  /* 0x7ffffef1f100780c */ /* 0x000fe20003f86070 */
[----:B------:R-:W-:-:S02]  /*36940*/  VIADD R241, R8, 0x100000 ;  /* 0x0010000008f17836 */ /* 0x000fc40000000000 */
[----:B------:R1:W-:Y:S01]  /*36950*/  STL.64 [R1+0x1540], R16 ;  /* 0x0015401001007387 */ /* 0x0003e20000100a00 */
[----:B--2---:R-:W-:-:S03]  /*36960*/  IMAD.WIDE R248, R7, 0x4, R146 ;  /* 0x0000000407f87825 */ /* 0x004fc600078e0292 */
[----:B------:R1:W-:Y:S01]  /*36970*/  LDGSTS.E [R242+0x60008], desc[UR60][R16.64], !P5 ;  /* 0x6000800010f27fae */ /* 0x0003e2000e92187c */
[----:B------:R-:W-:-:S03]  /*36980*/  VIADD R243, R6, 0xffffff53 ;  /* 0xffffff5306f37836 */ /* 0x000fc60000000000 */
[----:B------:R-:W2:Y:S01]  /*36990*/  LDL.LU.64 R146, [R1+0x1018] ;  /* 0x0010180001927983 */ /* 0x000ea20000300a00 */
[----:B----4-:R-:W4:Y:S03]  /*369a0*/  LDC R14, c[0x0][0x230] ;  /* 0x00008c00ff0e7b82 */ /* 0x010f260000000800 */
[----:B------:R1:W-:Y:S04]  /*369b0*/  STL.64 [R1+0x1538], R160 ;  /* 0x001538a001007387 */ /* 0x0003e80000100a00 */
[----:B------:R-:W-:Y:S01]  /*369c0*/  STL.64 [R1+0x1530], R248 ;  /* 0x001530f801007387 */ /* 0x000fe20000100a00 */
[----:B-1----:R-:W-:Y:S01]  /*369d0*/  IADD3 R242, R10, -0xaf, RZ ;  /* 0xffffff510af27810 */ /* 0x002fe20007ffe0ff */
[----:B------:R-:W1:Y:S02]  /*369e0*/  LDC R6, c[0x0][0x230] ;  /* 0x00008c00ff067b82 */ /* 0x000e640000000800 */
[----:B------:R-:W4:Y:S04]  /*369f0*/  LDL.LU.64 R16, [R1+0x1020] ;  /* 0x0010200001107983 */ /* 0x000f280000300a00 */
[----:B------:R-:W-:Y:S02]  /*36a00*/  LDGSTS.E [R241+0x64008], desc[UR60][R160.64], !P5 ;  /* 0x64008000a0f17fae */ /* 0x000fe4000e92187c */
[----:B------:R-:W1:Y:S02]  /*36a10*/  LDC R10, c[0x0][0x230] ;  /* 0x00008c00ff0a7b82 */ /* 0x000e640000000800 */
[----:B------:R3:W-:Y:S01]  /*36a20*/  STL.64 [R1+0x1528], R246 ;  /* 0x001528f601007387 */ /* 0x0007e20000100a00 */
[----:B------:R-:W-:-:S03]  /*36a30*/  ISETP.GE.U32.AND P5, PT, R243, 0x7ffffed4, PT ;  /* 0x7ffffed4f300780c */ /* 0x000fc60003fa6070 */
[----:B------:R-:W-:Y:S04]  /*36a40*/  LDGSTS.E [R240+0x6000c], desc[UR60][R248.64], !P4 ;  /* 0x6000c000f8f07fae */ /* 0x000fe8000e12187c */
[----:B------:R-:W4:Y:S04]  /*36a50*/  LDL.LU.64 R160, [R1+0x1028] ;  /* 0x0010280001a07983 */ /* 0x000f280000300a00 */
[----:B------:R3:W-:Y:S01]  /*36a60*/  LDGSTS.E [R4+0x6400c], desc[UR60][R246.64], !P4 ;  /* 0x6400c000f6047fae */ /* 0x0007e2000e12187c */
[----:B------:R-:W-:Y:S02]  /*36a70*/  VIADD R243, R12, 0xffffff32 ;  /* 0xffffff320cf37836 */ /* 0x000fe40000000000 */
[----:B---3--:R-:W-:-:S05]  /*36a80*/  IMAD.WIDE R246, R7, 0x4, R174 ;  /* 0x0000000407f67825 */ /* 0x008fca00078e02ae */
[----:B------:R-:W-:Y:S04]  /*36a90*/  STL.64 [R1+0x1520], R246 ;  /* 0x001520f601007387 */ /* 0x000fe80000100a00 */
[----:B------:R-:W-:Y:S01]  /*36aa0*/  LDGSTS.E [R241+0x68000], desc[UR60][R246.64], !P5 ;  /* 0x68000000f6f17fae */ /* 0x000fe2000e92187c */
[----:B------:R-:W-:-:S03]  /*36ab0*/  IMAD.WIDE R174, R7, 0x4, R132 ;  /* 0x0000000407ae7825 */ /* 0x000fc600078e0284 */
[----:B------:R-:W3:Y:S01]  /*36ac0*/  LDL.LU.64 R132, [R1+0x1030] ;  /* 0x0010300001847983 */ /* 0x000ee20000300a00 */
[----:B------:R-:W-:-:S03]  /*36ad0*/  IMAD.WIDE R12, R7, 0x4, R2 ;  /* 0x00000004070c7825 */ /* 0x000fc600078e0202 */
[----:B------:R-:W-:Y:S04]  /*36ae0*/  STL.64 [R1+0x1518], R174 ;  /* 0x001518ae01007387 */ /* 0x000fe80000100a00 */
[----:B------:R-:W3:Y:S04]  /*36af0*/  LDL.LU.64 R2, [R1+0x1038] ;  /* 0x0010380001027983 */ /* 0x000ee80000300a00 */
[----:B------:R-:W-:Y:S04]  /*36b00*/  LDGSTS.E [R240+0x6c000], desc[UR60][R174.64], !P5 ;  /* 0x6c000000aef07fae */ /* 0x000fe8000e92187c */
[----:B------:R1:W-:Y:S04]  /*36b10*/  STL.64 [R1+0x1510], R12 ;  /* 0x0015100c01007387 */ /* 0x0003e80000100a00 */
[----:B------:R-:W-:Y:S01]  /*36b20*/  LDGSTS.E [R4+0x68004], desc[UR60][R12.64], !P6 ;  /* 0x680040000c047fae */ /* 0x000fe2000f12187c */
[----:B--2---:R-:W-:Y:S01]  /*36b30*/  IMAD.WIDE R146, R7, 0x4, R146 ;  /* 0x0000000407927825 */ /* 0x004fe200078e0292 */
[----:B------:R-:W-:-:S02]  /*36b40*/  ISETP.GE.U32.AND P5, PT, R242, 0x7ffffed2, PT ;  /* 0x7ffffed2f200780c */ /* 0x000fc40003fa6070 */
[----:B-1----:R-:W2:Y:S04]  /*36b50*/  LDL.LU.64 R12, [R1+0x1040] ;  /* 0x00104000010c7983 */ /* 0x002ea80000300a00 */
[----:B------:R-:W2:Y:S01]  /*36b60*/  LDL.LU.64 R248, [R1+0x1048] ;  /* 0x0010480001f87983 */ /* 0x000ea20000300a00 */
[----:B----4-:R-:W-:-:S03]  /*36b70*/  IMAD.WIDE R16, R7, 0x4, R16 ;  /* 0x0000000407107825 */ /* 0x010fc600078e0210 */
[----:B------:R1:W-:Y:S01]  /*36b80*/  STL.64 [R1+0x1508], R146 ;  /* 0x0015089201007387 */ /* 0x0003e20000100a00 */
[----:B------:R-:W-:-:S03]  /*36b90*/  VIADD R242, R14, 0xffffff50 ;  /* 0xffffff500ef27836 */ /* 0x000fc60000000000 */
[----:B------:R4:W-:Y:S01]  /*36ba0*/  LDGSTS.E [R241+0x6c004], desc[UR60][R146.64], !P6 ;  /* 0x6c00400092f17fae */ /* 0x0009e2000f12187c */
[----:B------:R-:W-:Y:S01]  /*36bb0*/  IMAD.WIDE R14, R7, 0x4, R160 ;  /* 0x00000004070e7825 */ /* 0x000fe200078e02a0 */
[----:B------:R-:W-:Y:S02]  /*36bc0*/  ISETP.GE.U32.AND P6, PT, R242, 0x7ffffed1, PT ;  /* 0x7ffffed1f200780c */ /* 0x000fe40003fc6070 */
[----:B------:R-:W2:Y:S04]  /*36bd0*/  LDL.LU.64 R160, [R1+0x1050] ;  /* 0x0010500001a07983 */ /* 0x000ea80000300a00 */
[----:B------:R4:W-:Y:S04]  /*36be0*/  STL.64 [R1+0x1500], R16 ;  /* 0x0015001001007387 */ /* 0x0009e80000100a00 */
[----:B-1----:R-:W2:Y:S01]  /*36bf0*/  LDL.LU.64 R146, [R1+0x1058] ;  /* 0x0010580001927983 */ /* 0x002ea20000300a00 */
[----:B----4-:R-:W-:-:S03]  /*36c00*/  VIADD R241, R6, 0xffffff33 ;  /* 0xffffff3306f17836 */ /* 0x010fc60000000000 */
[----:B------:R1:W-:Y:S01]  /*36c10*/  LDGSTS.E [R240+0x68008], desc[UR60][R16.64], !P5 ;  /* 0x6800800010f07fae */ /* 0x0003e2000e92187c */
[----:B------:R-:W-:Y:S01]  /*36c20*/  VIADD R242, R8, 0x100000 ;  /* 0x0010000008f27836 */ /* 0x000fe20000000000 */
[----:B------:R-:W-:Y:S01]  /*36c30*/  ISETP.GE.U32.AND P4, PT, R243, 0x7ffffeb3, PT ;  /* 0x7ffffeb3f300780c */ /* 0x000fe20003f86070 */
[----:B------:R-:W4:Y:S01]  /*36c40*/  LDC R6, c[0x0][0x230] ;  /* 0x00008c00ff067b82 */ /* 0x000f220000000800 */
[----:B------:R2:W-:Y:S01]  /*36c50*/  LDGSTS.E [R4+0x6c008], desc[UR60][R14.64], !P5 ;  /* 0x6c0080000e047fae */ /* 0x0005e2000e92187c */
[----:B------:R-:W-:-:S06]  /*36c60*/  ISETP.GE.U32.AND P5, PT, R241, 0x7ffffeb4, PT ;  /* 0x7ffffeb4f100780c */ /* 0x000fcc0003fa6070 */
[----:B-1----:R-:W1:Y:S01]  /*36c70*/  LDC R16, c[0x0][0x230] ;  /* 0x00008c00ff107b82 */ /* 0x002e620000000800 */
[----:B------:R2:W-:Y:S01]  /*36c80*/  STL.64 [R1+0x14f8], R14 ;  /* 0x0014f80e01007387 */ /* 0x0005e20000100a00 */
[----:B------:R-:W-:Y:S01]  /*36c90*/  VIADD R241, R8, 0x100000 ;  /* 0x0010000008f17836 */ /* 0x000fe20000000000 */
[----:B------:R-:W-:Y:S01]  /*36ca0*/  IADD3 R243, R11, -0xee, RZ ;  /* 0xffffff120bf37810 */ /* 0x000fe20007ffe0ff */
[C---:B---3--:R-:W-:Y:S02]  /*36cb0*/  IMAD.WIDE R246, R7.reuse, 0x4, R132 ;  /* 0x0000000407f67825 */ /* 0x048fe400078e0284 */
[----:B------:R-:W3:Y:S04]  /*36cc0*/  LDL.LU.64 R132, [R1+0x13f8] ;  /* 0x0013f80001847983 */ /* 0x000ee80000300a00 */
[----:B------:R4:W-:Y:S01]  /*36cd0*/  LDGSTS.E [R242+0x6800c], desc[UR60][R246.64], !P6 ;  /* 0x6800c000f6f27fae */ /* 0x0009e2000f12187c */
[----:B------:R-:W-:-:S03]  /*36ce0*/  IMAD.WIDE R174, R7, 0x4, R2 ;  /* 0x0000000407ae7825 */ /* 0x000fc600078e0202 */
[----:B------:R-:W3:Y:S04]  /*36cf0*/  LDL.LU.64 R2, [R1+0x1458] ;  /* 0x0014580001027983 */ /* 0x000ee80000300a00 */
[----:B------:R1:W-:Y:S04]  /*36d00*/  STL.64 [R1+0x14f0], R246 ;  /* 0x0014f0f601007387 */ /* 0x0003e80000100a00 */
[----:B------:R-:W-:Y:S01]  /*36d10*/  STL.64 [R1+0x14e8], R174 ;  /* 0x0014e8ae01007387 */ /* 0x000fe20000100a00 */
[----:B--2---:R-:W-:-:S03]  /*36d20*/  IMAD.WIDE R14, R7, 0x4, R12 ;  /* 0x00000004070e7825 */ /* 0x004fc600078e020c */
[----:B-1----:R-:W2:Y:S01]  /*36d30*/  LDL.LU.64 R246, [R1+0x1460] ;  /* 0x0014600001f67983 */ /* 0x002ea20000300a00 */
[----:B------:R-:W-:-:S03]  /*36d40*/  IMAD.WIDE R12, R7, 0x4, R248 ;  /* 0x00000004070c7825 */ /* 0x000fc600078e02f8 */
[----:B------:R1:W-:Y:S04]  /*36d50*/  STL.64 [R1+0x14e0], R14 ;  /* 0x0014e00e01007387 */ /* 0x0003e80000100a00 */
[----:B------:R1:W-:Y:S04]  /*36d60*/  STL.64 [R1+0x14d8], R12 ;  /* 0x0014d80c01007387 */ /* 0x0003e80000100a00 */
[----:B------:R-:W2:Y:S01]  /*36d70*/  LDL.LU.64 R248, [R1+0x1468] ;  /* 0x0014680001f87983 */ /* 0x000ea20000300a00 */
[----:B----4-:R-:W-:-:S03]  /*36d80*/  IADD3 R242, R10, -0xcf, RZ ;  /* 0xffffff310af27810 */ /* 0x010fc60007ffe0ff */
[----:B------:R-:W-:Y:S04]  /*36d90*/  LDGSTS.E [R241+0x6c00c], desc[UR60][R174.64], !P6 ;  /* 0x6c00c000aef17fae */ /* 0x000fe8000f12187c */
[----:B------:R1:W-:Y:S04]  /*36da0*/  LDGSTS.E [R240+0x70000], desc[UR60][R14.64], !P5 ;  /* 0x700000000ef07fae */ /* 0x0003e8000e92187c */
[----:B------:R4:W-:Y:S01]  /*36db0*/  LDGSTS.E [R4+0x74000], desc[UR60][R12.64], !P5 ;  /* 0x740000000c047fae */ /* 0x0009e2000e92187c */
[----:B------:R-:W-:-:S04]  /*36dc0*/  IMAD.WIDE R10, R7, 0x4, R146 ;  /* 0x00000004070a7825 */ /* 0x000fc800078e0292 */
[----:B-1----:R-:W-:-:S04]  /*36dd0*/  IMAD.WIDE R14, R7, 0x4, R160 ;  /* 0x00000004070e7825 */ /* 0x002fc800078e02a0 */
[----:B------:R-:W-:Y:S01]  /*36de0*/  VIADD R241, R16, 0xffffff30 ;  /* 0xffffff3010f17836 */ /* 0x000fe20000000000 */
[----:B------:R-:W-:Y:S01]  /*36df0*/  STL.64 [R1+0x14d0], R14 ;  /* 0x0014d00e01007387 */ /* 0x000fe20000100a00 */
[----:B----4-:R-:W1:Y:S03]  /*36e00*/  LDC R13, c[0x0][0x230] ;  /* 0x00008c00ff0d7b82 */ /* 0x010e660000000800 */
[----:B------:R-:W4:Y:S04]  /*36e10*/  LDL.LU.64 R16, [R1+0x1438] ;  /* 0x0014380001107983 */ /* 0x000f280000300a00 */
[----:B------:R1:W-:Y:S01]  /*36e20*/  STL.64 [R1+0x14c8], R10 ;  /* 0x0014c80a01007387 */ /* 0x0003e20000100a00 */
[----:B------:R-:W2:Y:S03]  /*36e30*/  LDC R12, c[0x0][0x230] ;  /* 0x00008c00ff0c7b82 */ /* 0x000ea60000000800 */
[----:B------:R-:W4:Y:S04]  /*36e40*/  LDL.LU.64 R174, [R1+0x1440] ;  /* 0x0014400001ae7983 */ /* 0x000f280000300a00 */
[----:B------:R-:W4:Y:S01]  /*36e50*/  LDL.LU.64 R160, [R1+0x1448] ;  /* 0x0014480001a07983 */ /* 0x000f220000300a00 */
[----:B------:R-:W-:-:S02]  /*36e60*/  ISETP.GE.U32.AND P5, PT, R242, 0x7ffffeb2, PT ;  /* 0x7ffffeb2f200780c */ /* 0x000fc40003fa6070 */
[C---:B------:R-:W-:Y:S01]  /*36e70*/  IADD3 R242, R8.reuse, 0x100000, RZ ;  /* 0x0010000008f27810 */ /* 0x040fe20007ffe0ff */
[----:B------:R-:W-:Y:S04]  /*36e80*/  LDGSTS.E [R240+0x70004], desc[UR60][R14.64], !P4 ;  /* 0x700040000ef07fae */ /* 0x000fe8000e12187c */
[----:B------:R1:W-:Y:S01]  /*36e90*/  LDGSTS.E [R4+0x74004], desc[UR60][R10.64], !P4 ;  /* 0x740040000a047fae */ /* 0x0003e2000e12187c */
[----:B------:R-:W-:Y:S01]  /*36ea0*/  ISETP.GE.U32.AND P4, PT, R241, 0x7ffffeb1, PT ;  /* 0x7ffffeb1f100780c */ /* 0x000fe20003f86070 */
[----:B------:R-:W-:Y:S01]  /*36eb0*/  VIADD R241, R8, 0x100000 ;  /* 0x0010000008f17836 */ /* 0x000fe20000000000 */
[----:B------:R-:W-:Y:S01]  /*36ec0*/  ISETP.GE.U32.AND P6, PT, R243, 0x7ffffe93, PT ;  /* 0x7ffffe93f300780c */ /* 0x000fe20003fc6070 */
[----:B------:R-:W-:Y:S02]  /*36ed0*/  VIADD R243, R6, 0xffffff13 ;  /* 0xffffff1306f37836 */ /* 0x000fe40000000000 */
[----:B------:R-:W4:Y:S08]  /*36ee0*/  LDC R6, c[0x0][0x230] ;  /* 0x00008c00ff067b82 */ /* 0x000f300000000800 */
[----:B-1----:R-:W1:Y:S08]  /*36ef0*/  LDC R10, c[0x0][0x230] ;  /* 0x00008c00ff0a7b82 */ /* 0x002e700000000800 */
[----:B------:R-:W1:Y:S01]  /*36f00*/  LDC R11, c[0x0][0x230] ;  /* 0x00008c00ff0b7b82 */ /* 0x000e620000000800 */
[----:B---3--:R-:W-:-:S02]  /*36f10*/  IMAD.WIDE R146, R7, 0x4, R132 ;  /* 0x0000000407927825 */ /* 0x008fc400078e0284 */
[----:B------:R-:W3:Y:S02]  /*36f20*/  LDL.LU.64 R132, [R1+0x1420] ;  /* 0x0014200001847983 */ /* 0x000ee40000300a00 */
[C---:B------:R-:W-:Y:S02]  /*36f30*/  IMAD.WIDE R2, R7.reuse, 0x4, R2 ;  /* 0x0000000407027825 */ /* 0x040fe400078e0202 */
[----:B------:R1:W-:Y:S04]  /*36f40*/  STL.64 [R1+0x14c0], R146 ;  /* 0x0014c09201007387 */ /* 0x0003e80000100a00 */
[----:B------:R1:W-:Y:S04]  /*36f50*/  STL.64 [R1+0x14b8], R2 ;  /* 0x0014b80201007387 */ /* 0x0003e80000100a00 */
[----:B------:R1:W-:Y:S04]  /*36f60*/  LDGSTS.E [R242+0x70008], desc[UR60][R146.64], !P5 ;  /* 0x7000800092f27fae */ /* 0x0003e8000e92187c */
[----:B------:R-:W-:Y:S01]  /*36f70*/  LDGSTS.E [R241+0x74008], desc[UR60][R2.64], !P5 ;  /* 0x7400800002f17fae */ /* 0x000fe2000e92187c */
[----:B--2---:R-:W-:Y:S01]  /*36f80*/  IMAD.WIDE R246, R7, 0x4, R246 ;  /* 0x0000000407f67825 */ /* 0x004fe200078e02f6 */
[----:B------:R-:W-:-:S04]  /*36f90*/  ISETP.GE.U32.AND P5, PT, R243, 0x7ffffe94, PT ;  /* 0x7ffffe94f300780c */ /* 0x000fc80003fa6070 */
[----:B------:R-:W-:Y:S01]  /*36fa0*/  LDGSTS.E [R240+0x7000c], desc[UR60][R246.64], !P4 ;  /* 0x7000c000f6f07fae */ /* 0x000fe2000e12187c */
[----:B------:R-:W-:-:S03]  /*36fb0*/  IMAD.WIDE R14, R7, 0x4, R248 ;  /* 0x00000004070e7825 */ /* 0x000fc600078e02f8 */
[----:B------:R-:W2:Y:S04]  /*36fc0*/  LDL.LU.64 R248, [R1+0x1428] ;  /* 0x0014280001f87983 */ /* 0x000ea80000300a00 */
[----:B------:R-:W-:Y:S04]  /*36fd0*/  STL.64 [R1+0x14b0], R246 ;  /* 0x0014b0f601007387 */ /* 0x000fe80000100a00 */
[----:B-1----:R-:W2:Y:S01]  /*36fe0*/  LDL.LU.64 R146, [R1+0x1430] ;  /* 0x0014300001927983 */ /* 0x002ea20000300a00 */
[----:B------:R-:W-:-:S03]  /*36ff0*/  VIADD R243, R13, 0xffffff6e ;  /* 0xffffff6e0df37836 */ /* 0x000fc60000000000 */
[----:B------:R1:W-:Y:S01]  /*37000*/  STL.64 [R1+0x14a8], R14 ;  /* 0x0014a80e01007387 */ /* 0x0003e20000100a00 */
[----:B------:R-:W-:-:S03]  /*37010*/  IADD3 R242, R12, -0xef, RZ ;  /* 0xffffff110cf27810 */ /* 0x000fc60007ffe0ff */
[----:B------:R1:W-:Y:S04]  /*37020*/  LDGSTS.E [R4+0x7400c], desc[UR60][R14.64], !P4 ;  /* 0x7400c0000e047fae */ /* 0x0003e8000e12187c */
[----:B------:R-:W2:Y:S01]  /*37030*/  LDL.LU.64 R2, [R1+0x3020] ;  /* 0x0030200001027983 */ /* 0x000ea20000300a00 */
[----:B----4-:R-:W-:-:S05]  /*37040*/  IMAD.WIDE R16, R7, 0x4, R16 ;  /* 0x0000000407107825 */ /* 0x010fca00078e0210 */
[----:B------:R4:W-:Y:S01]  /*37050*/  STL.64 [R1+0x14a0], R16 ;  /* 0x0014a01001007387 */ /* 0x0009e20000100a00 */
[----:B-1----:R-:W-:-:S03]  /*37060*/  IMAD.WIDE R14, R7, 0x4, R174 ;  /* 0x00000004070e7825 */ /* 0x002fc600078e02ae */
[----:B------:R-:W-:Y:S01]  /*37070*/  LDGSTS.E [R241+0x78000], desc[UR60][R16.64], !P5 ;  /* 0x7800000010f17fae */ /* 0x000fe2000e92187c */
[----:B------:R-:W-:-:S03]  /*37080*/  IMAD.WIDE R12, R7, 0x4, R160 ;  /* 0x00000004070c7825 */ /* 0x000fc600078e02a0 */
[----:B------:R-:W2:Y:S04]  /*37090*/  LDL.LU.64 R174, [R1+0x1400] ;  /* 0x0014000001ae7983 */ /* 0x000ea80000300a00 */
[----:B------:R-:W-:Y:S04]  /*370a0*/  STL.64 [R1+0x1498], R14 ;  /* 0x0014980e01007387 */ /* 0x000fe80000100a00 */
[----:B------:R-:W2:Y:S04]  /*370b0*/  LDL.LU.64 R160, [R1+0x1408] ;  /* 0x0014080001a07983 */ /* 0x000ea80000300a00 */
[----:B------:R1:W-:Y:S04]  /*370c0*/  STL.64 [R1+0x1490], R12 ;  /* 0x0014900c01007387 */ /* 0x0003e80000100a00 */
[----:B----4-:R-:W4:Y:S04]  /*370d0*/  LDL.LU.64 R16, [R1+0x1410] ;  /* 0x0014100001107983 */ /* 0x010f280000300a00 */
[----:B------:R-:W-:Y:S01]  /*370e0*/  LDGSTS.E [R240+0x7c000], desc[UR60][R14.64], !P5 ;  /* 0x7c0000000ef07fae */ /* 0x000fe2000e92187c */
[----:B------:R-:W-:Y:S01]  /*370f0*/  ISETP.GE.U32.AND P5, PT, R242, 0x7ffffe92, PT ;  /* 0x7ffffe92f200780c */ /* 0x000fe20003fa6070 */
[----:B------:R-:W-:-:S02]  /*37100*/  VIADD R242, R10, 0xffffff10 ;  /* 0xffffff100af27836 */ /* 0x000fc40000000000 */
[----:B------:R1:W-:Y:S01]  /*37110*/  LDGSTS.E [R4+0x78004], desc[UR60][R12.64], !P6 ;  /* 0x780040000c047fae */ /* 0x0003e2000f12187c */
[----:B------:R-:W4:Y:S08]  /*37120*/  LDC R10, c[0x0][0x230] ;  /* 0x00008c00ff0a7b82 */ /* 0x000f300000000800 */
[----:B-1----:R-:W1:Y:S01]  /*37130*/  LDC R12, c[0x0][0x230] ;  /* 0x00008c00ff0c7b82 */ /* 0x002e620000000800 */
[----:B---3--:R-:W-:-:S05]  /*37140*/  IMAD.WIDE R132, R7, 0x4, R132 ;  /* 0x0000000407847825 */ /* 0x008fca00078e0284 */
[----:B------:R3:W-:Y:S04]  /*37150*/  LDGSTS.E [R241+0x7c004], desc[UR60][R132.64], !P6 ;  /* 0x7c00400084f17fae */ /* 0x0007e8000f12187c */
[----:B------:R1:W-:Y:S01]  /*37160*/  STL.64 [R1+0x1488], R132 ;  /* 0x0014888401007387 */ /* 0x0003e20000100a00 */
[----:B------:R-:W-:Y:S01]  /*37170*/  ISETP.GE.U32.AND P6, PT, R242, 0x7ffffe91, PT ;  /* 0x7ffffe91f200780c */ /* 0x000fe20003fc6070 */
[----:B------:R-:W-:Y:S02]  /*37180*/  VIADD R242, R8, 0x100000 ;  /* 0x0010000008f27836 */ /* 0x000fe40000000000 */
[----:B---3--:R-:W-:Y:S02]  /*37190*/  VIADD R241, R6, 0xffffff6f ;  /* 0xffffff6f06f17836 */ /* 0x008fe40000000000 */
[----:B--2---:R-:W-:Y:S01]  /*371a0*/  IMAD.WIDE R246, R7, 0x4, R248 ;  /* 0x0000000407f67825 */ /* 0x004fe200078e02f8 */
[----:B------:R-:W-:Y:S01]  /*371b0*/  ISETP.GE.U32.AND P4, PT, R243, 0x7ffffeef, PT ;  /* 0x7ffffeeff300780c */ /* 0x000fe20003f86070 */
[----:B------:R-:W2:Y:S03]  /*371c0*/  LDC R6, c[0x0][0x230] ;  /* 0x00008c00ff067b82 */ /* 0x000ea60000000800 */
[----:B------:R-:W-:Y:S01]  /*371d0*/  LDGSTS.E [R240+0x78008], desc[UR60][R246.64], !P5 ;  /* 0x78008000f6f07fae */ /* 0x000fe2000e92187c */
[----:B------:R-:W-:-:S03]  /*371e0*/  IMAD.WIDE R14, R7, 0x4, R146 ;  /* 0x00000004070e7825 */ /* 0x000fc600078e0292 */
[----:B------:R-:W3:Y:S04]  /*371f0*/  LDL.LU.64 R146, [R1+0x1208] ;  /* 0x0012080001927983 */ /* 0x000ee80000300a00 */
[----:B------:R-:W-:Y:S04]  /*37200*/  STL.64 [R1+0x1480], R246 ;  /* 0x001480f601007387 */ /* 0x000fe80000100a00 */
[----:B-1----:R-:W2:Y:S04]  /*37210*/  LDL.LU.64 R132, [R1+0x13e8] ;  /* 0x0013e80001847983 */ /* 0x002ea80000300a00 */
[----:B------:R4:W-:Y:S01]  /*37220*/  LDGSTS.E [R4+0x7c008], desc[UR60][R14.64], !P5 ;  /* 0x7c0080000e047fae */ /* 0x0009e2000e92187c */
[----:B------:R-:W-:Y:S01]  /*37230*/  ISETP.GE.U32.AND P5, PT, R241, 0x7ffffef0, PT ;  /* 0x7ffffef0f100780c */ /* 0x000fe20003fa6070 */
[----:B------:R-:W-:-:S02]  /*37240*/  VIADD R241, R8, 0x100000 ;  /* 0x0010000008f17836 */ /* 0x000fc40000000000 */
[----:B------:R-:W-:Y:S04]  /*37250*/  STL.64 [R1+0x1478], R14 ;  /* 0x0014780e01007387 */ /* 0x000fe80000100a00 */
[----:B------:R1:W-:Y:S04]  /*37260*/  STL.64 [R1+0x2d40], R8 ;  /* 0x002d400801007387 */ /* 0x0003e80000100a00 */
[----:B-1----:R-:W2:Y:S01]  /*37270*/  LDL.LU.64 R8, [R1+0x1418] ;  /* 0x0014180001087983 */ /* 0x002ea20000300a00 */
[----:B------:R-:W-:-:S03]  /*37280*/  IMAD.WIDE R248, R7, 0x4, R174 ;  /* 0x0000000407f87825 */ /* 0x000fc600078e02ae */
[----:B------:R-:W2:Y:S01]  /*37290*/  LDL.LU.64 R246, [R1+0x13f0] ;  /* 0x0013f00001f67983 */ /* 0x000ea20000300a00 */
[----:B------:R-:W-:-:S03]  /*372a0*/  IMAD.WIDE R174, R7, 0x4, R160 ;  /* 0x0000000407ae7825 */ /* 0x000fc600078e02a0 */
[----:B------:R-:W2:Y:S04]  /*372b0*/  LDL.LU.64 R160, [R1+0x1300] ;  /* 0x0013000001a07983 */ /* 0x000ea80000300a00 */
[----:B------:R1:W-:Y:S01]  /*372c0*/  STL.64 [R1+0x1470], R248 ;  /* 0x001470f801007387 */ /* 0x0003e20000100a00 */
[----:B----4-:R-:W-:-:S03]  /*372d0*/  IMAD.WIDE R14, R7, 0x4, R16 ;  /* 0x00000004070e7825 */ /* 0x010fc600078e0210 */
[----:B------:R-:W-:Y:S04]  /*372e0*/  STL.64 [R1+0x1468], R174 ;  /* 0x001468ae01007387 */ /* 0x000fe80000100a00 */
[----:B------:R-:W4:Y:S04]  /*372f0*/  LDL.LU.64 R16, [R1+0x1308] ;  /* 0x0013080001107983 */ /* 0x000f280000300a00 */
[----:B------:R1:W-:Y:S04]  /*37300*/  LDGSTS.E [R242+0x7800c], desc[UR60][R248.64], !P6 ;  /* 0x7800c000f8f27fae */ /* 0x0003e8000f12187c */
[----:B------:R3:W-:Y:S01]  /*37310*/  STL.64 [R1+0x1460], R14 ;  /* 0x0014600e01007387 */ /* 0x0007e20000100a00 */
[C---:B------:R-:W-:Y:S01]  /*37320*/  IADD3 R240, R5.reuse, 0x100000, RZ ;  /* 0x0010000005f07810 */ /* 0x040fe20007ffe0ff */
[----:B------:R-:W-:-:S02]  /*37330*/  VIADD R4, R5, 0x100000 ;  /* 0x0010000005047836 */ /* 0x000fc40000000000 */
[----:B------:R1:W-:Y:S04]  /*37340*/  LDGSTS.E [R241+0x7c00c], desc[UR60][R174.64], !P6 ;  /* 0x7c00c000aef17fae */ /* 0x0003e8000f12187c */
[----:B-1----:R-:W4:Y:S01]  /*37350*/  LDL.LU.64 R248, [R1+0x1310] ;  /* 0x0013100001f87983 */ /* 0x002f220000300a00 */
[----:B------:R-:W-:-:S03]  /*37360*/  VIADD R242, R12, 0xffffff6d ;  /* 0xffffff6d0cf27836 */ /* 0x000fc60000000000 */
[----:B------:R3:W-:Y:S01]  /*37370*/  LDGSTS.E [R240+0x60000], desc[UR60][R14.64], !P5 ;  /* 0x600000000ef07fae */ /* 0x0007e2000e92187c */
[----:B------:R-:W-:Y:S02]  /*37380*/  IADD3 R241, R10, -0x94, RZ ;  /* 0xffffff6c0af17810 */ /* 0x000fe40007ffe0ff */
[----:B------:R-:W-:Y:S01]  /*37390*/  IADD3 R243, R11, -0xb2, RZ ;  /* 0xffffff4e0bf37810 */ /* 0x000fe20007ffe0ff */
[----:B------:R-:W1:Y:S01]  /*373a0*/  LDC R10, c[0x0][0x230] ;  /* 0x00008c00ff0a7b82 */ /* 0x000e620000000800 */
[----:B---3--:R-:W-:-:S04]  /*373b0*/  IMAD.WIDE R14, R7, 0x4, R146 ;  /* 0x00000004070e7825 */ /* 0x008fc800078e0292 */
[----:B--2---:R-:W-:-:S04]  /*373c0*/  IMAD.WIDE R12, R7, 0x4, R132 ;  /* 0x00000004070c7825 */ /* 0x004fc800078e0284 */
[----:B------:R-:W-:Y:S01]  /*373d0*/  IMAD.WIDE R8, R7, 0x4, R8 ;  /* 0x0000000407087825 */ /* 0x000fe200078e0208 */
[----:B------:R-:W2:Y:S04]  /*373e0*/  LDC R11, c[0x0][0x230] ;  /* 0x00008c00ff0b7b82 */ /* 0x000ea80000000800 */
[----:B------:R3:W-:Y:S04]  /*373f0*/  STL.64 [R1+0x1458], R8 ;  /* 0x0014580801007387 */ /* 0x0007e80000100a00 */
[----:B------:R3:W-:Y:S01]  /*37400*/  LDGSTS.E [R4+0x64000], desc[UR60][R8.64], !P5 ;  /* 0x6400000008047fae */ /* 0x0007e2000e92187c */
[----:B------:R-:W-:-:S03]  /*37410*/  ISETP.GE.U32.AND P5, PT, R242, 0x7ffffeee, PT ;  /* 0x7ffffeeef200780c */ /* 0x000fc60003fa6070 */
[----:B------:R4:W-:Y:S04]  /*37420*/  STL.64 [R1+0x1448], R14 ;  /* 0x0014480e01007387 */ /* 0x0009e80000100a00 */
[----:B------:R-:W2:Y:S04]  /*37430*/  LDL.LU.64 R132, [R1+0x1318] ;  /* 0x0013180001847983 */ /* 0x000ea80000300a00 */
[----:B------:R1:W-:Y:S01]  /*37440*/  STL.64 [R1+0x1440], R12 ;  /* 0x0014400c01007387 */ /* 0x0003e20000100a00 */
[----:B------:R-:W-:-:S04]  /*37450*/  IMAD.WIDE R246, R7, 0x4, R246 ;  /* 0x0000000407f67825 */ /* 0x000fc800078e02f6 */
[----:B------:R-:W-:Y:S01]  /*37460*/  IMAD.WIDE R160, R7, 0x4, R160 ;  /* 0x0000000407a07825 */ /* 0x000fe200078e02a0 */
[----:B------:R-:W2:Y:S01]  /*37470*/  LDL.LU.64 R174, [R1+0x1320] ;  /* 0x0013200001ae7983 */ /* 0x000ea20000300a00 */
[----:B------:R-:W-:Y:S01]  /*37480*/  ISETP.GE.U32.AND P6, PT, R243, 0x7ffffecf, PT ;  /* 0x7ffffecff300780c */ /* 0x000fe20003fc6070 */
[----:B---3--:R-:W3:Y:S02]  /*37490*/  LDC R8, c[0x0][0x230] ;  /* 0x00008c00ff087b82 */ /* 0x008ee40000000800 */
[----:B------:R-:W3:Y:S01]  /*374a0*/  LDL.LU.64 R146, [R1+0x1328] ;  /* 0x0013280001927983 */ /* 0x000ee20000300a00 */
[----:B------:R-:W-:-:S03]  /*374b0*/  VIADD R242, R5, 0x100000 ;  /* 0x0010000005f27836 */ /* 0x000fc60000000000 */
[----:B------:R4:W-:Y:S02]  /*374c0*/  LDGSTS.E [R240+0x60004], desc[UR60][R14.64], !P4 ;  /* 0x600040000ef07fae */ /* 0x0009e4000e12187c */
[----:B------:R-:W3:Y:S02]  /*374d0*/  LDC R9, c[0x0][0x230] ;  /* 0x00008c00ff097b82 */ /* 0x000ee40000000800 */
[----:B------:R1:W-:Y:S01]  /*374e0*/  LDGSTS.E [R4+0x64004], desc[UR60][R12.64], !P4 ;  /* 0x640040000c047fae */ /* 0x0003e2000e12187c */
[----:B------:R-:W-:Y:S02]  /*374f0*/  ISETP.GE.U32.AND P4, PT, R241, 0x7ffffeed, PT ;  /* 0x7ffffeedf100780c */ /* 0x000fe40003f86070 */
[----:B------:R-:W-:Y:S01]  /*37500*/  IADD3 R241, R5, 0x100000, RZ ;  /* 0x0010000005f17810 */ /* 0x000fe20007ffe0ff */
[----:B------:R1:W-:Y:S01]  /*37510*/  STL.64 [R1+0x1438], R246 ;  /* 0x001438f601007387 */ /* 0x0003e20000100a00 */
[----:B----4-:R-:W-:-:S03]  /*37520*/  IMAD.WIDE R14, R7, 0x4, R16 ;  /* 0x00000004070e7825 */ /* 0x010fc600078e0210 */
[----:B------:R-:W-:Y:S01]  /*37530*/  LDGSTS.E [R242+0x60008], desc[UR60][R246.64], !P5 ;  /* 0x60008000f6f27fae */ /* 0x000fe2000e92187c */
[----:B-1----:R-:W-:-:S03]  /*37540*/  IMAD.WIDE R12, R7, 0x4, R248 ;  /* 0x00000004070c7825 */ /* 0x002fc600078e02f8 */
[----:B------:R-:W4:Y:S04]  /*37550*/  LDL.LU.64 R16, [R1+0x1330] ;  /* 0x0013300001107983 */ /* 0x000f280000300a00 */
[----:B------:R1:W-:Y:S04]  /*37560*/  STL.64 [R1+0x1430], R160 ;  /* 0x001430a001007387 */ /* 0x0003e80000100a00 */
[----:B------:R2:W-:Y:S04]  /*37570*/  STL.64 [R1+0x1428], R14 ;  /* 0x0014280e01007387 */ /* 0x0005e80000100a00 */
[----:B------:R-:W4:Y:S04]  /*37580*/  LDL.LU.64 R246, [R1+0x1338] ;  /* 0x0013380001f67983 */ /* 0x000f280000300a00 */
[----:B------:R-:W-:Y:S04]  /*37590*/  LDGSTS.E [R241+0x64008], desc[UR60][R160.64], !P5 ;  /* 0x64008000a0f17fae */ /* 0x000fe8000e92187c */
[----:B------:R3:W-:Y:S01]  /*375a0*/  STL.64 [R1+0x1420], R12 ;  /* 0x0014200c01007387 */ /* 0x0007e20000100a00 */
[----:B------:R-:W-:-:S02]  /*375b0*/  VIADD R243, R6, 0xffffff4f ;  /* 0xffffff4f06f37836 */ /* 0x000fc40000000000 */
[----:B------:R-:W4:Y:S01]  /*375c0*/  LDC R6, c[0x0][0x230] ;  /* 0x00008c00ff067b82 */ /* 0x000f220000000800 */
[----:B------:R2:W-:Y:S04]  /*375d0*/  LDGSTS.E [R240+0x6000c], desc[UR60][R14.64], !P4 ;  /* 0x6000c0000ef07fae */ /* 0x0005e8000e12187c */
[----:B-1----:R-:W4:Y:S01]  /*375e0*/  LDL.LU.64 R160, [R1+0x1340] ;  /* 0x0013400001a07983 */ /* 0x002f220000300a00 */
[----:B------:R-:W-:-:S03]  /*375f0*/  ISETP.GE.U32.AND P5, PT, R243, 0x7ffffed0, PT ;  /* 0x7ffffed0f300780c */ /* 0x000fc60003fa6070 */
[----:B------:R3:W-:Y:S01]  /*37600*/  LDGSTS.E [R4+0x6400c], desc[UR60][R12.64], !P4 ;  /* 0x6400c0000c047fae */ /* 0x0007e2000e12187c */
[----:B--2---:R-:W-:-:S05]  /*37610*/  IMAD.WIDE R132, R7, 0x4, R132 ;  /* 0x0000000407847825 */ /* 0x004fca00078e0284 */
[----:B------:R1:W-:Y:S04]  /*37620*/  STL.64 [R1+0x1418], R132 ;  /* 0x0014188401007387 */ /* 0x0003e80000100a00 */
[----:B------:R-:W-:Y:S01]  /*37630*/  LDGSTS.E [R241+0x68000], desc[UR60][R132.64], !P5 ;  /* 0x6800000084f17fae */ /* 0x000fe2000e92187c */
[----:B------:R-:W-:-:S03]  /*37640*/  IMAD.WIDE R14, R7, 0x4, R174 ;  /* 0x00000004070e7825 */ /* 0x000fc600078e02ae */
[----:B------:R-:W2:Y:S01]  /*37650*/  LDL.LU.64 R174, [R1+0x1348] ;  /* 0x0013480001ae7983 */ /* 0x000ea20000300a00 */
[----:B---3--:R-:W-:-:S03]  /*37660*/  IMAD.WIDE R12, R7, 0x4, R146 ;  /* 0x00000004070c7825 */ /* 0x008fc600078e0292 */
[----:B------:R3:W-:Y:S04]  /*37670*/  STL.64 [R1+0x1410], R14 ;  /* 0x0014100e01007387 */ /* 0x0007e80000100a00 */
[----:B------:R-:W2:Y:S04]  /*37680*/  LDL.LU.64 R146, [R1+0x1350] ;  /* 0x0013500001927983 */ /* 0x000ea80000300a00 */
[----:B------:R3:W-:Y:S04]  /*37690*/  STL.64 [R1+0x1408], R12 ;  /* 0x0014080c01007387 */ /* 0x0007e80000100a00 */
[----:B-1----:R-:W2:Y:S04]  /*376a0*/  LDL.LU.64 R132, [R1+0x1358] ;  /* 0x0013580001847983 */ /* 0x002ea80000300a00 */
[----:B------:R3:W-:Y:S01]  /*376b0*/  LDGSTS.E [R240+0x6c000], desc[UR60][R14.64], !P5 ;  /* 0x6c0000000ef07fae */ /* 0x0007e2000e92187c */
[----:B----4-:R-:W-:-:S03]  /*376c0*/  IMAD.WIDE R16, R7, 0x4, R16 ;  /* 0x0000000407107825 */ /* 0x010fc600078e0210 */
[----:B------:R1:W-:Y:S04]  /*376d0*/  LDGSTS.E [R4+0x68004], desc[UR60][R12.64], !P6 ;  /* 0x680040000c047fae */ /* 0x0003e8000f12187c */
[----:B------:R-:W4:Y:S01]  /*376e0*/  LDL.LU.64 R248, [R1+0x1360] ;  /* 0x0013600001f87983 */ /* 0x000f220000300a00 */
[----:B---3--:R-:W-:-:S03]  /*376f0*/  IMAD.WIDE R14, R7, 0x4, R246 ;  /* 0x00000004070e7825 */ /* 0x008fc600078e02f6 */
[----:B------:R3:W-:Y:S04]  /*37700*/  STL.64 [R1+0x1400], R16 ;  /* 0x0014001001007387 */ /* 0x0007e80000100a00 */
[----:B------:R3:W-:Y:S01]  /*37710*/  LDGSTS.E [R241+0x6c004], desc[UR60][R16.64], !P6 ;  /* 0x6c00400010f17fae */ /* 0x0007e2000f12187c */
[----:B-1----:R-:W-:-:S03]  /*37720*/  IMAD.WIDE R12, R7, 0x4, R160 ;  /* 0x00000004070c7825 */ /* 0x002fc600078e02a0 */
[----:B------:R-:W4:Y:S04]  /*37730*/  LDL.LU.64 R160, [R1+0x1368] ;  /* 0x0013680001a07983 */ /* 0x000f280000300a00 */
[----:B------:R1:W-:Y:S04]  /*37740*/  STL.64 [R1+0x13f8], R14 ;  /* 0x0013f80e01007387 */ /* 0x0003e80000100a00 */
[----:B---3--:R-:W3:Y:S01]  /*37750*/  LDL.LU.64 R16, [R1+0x1370] ;  /* 0x0013700001107983 */ /* 0x008ee20000300a00 */
[----:B------:R-:W-:Y:S02]  /*37760*/  VIADD R242, R8, 0xffffff4d ;  /* 0xffffff4d08f27836 */ /* 0x000fe40000000000 */
[----:B------:R-:W-:Y:S01]  /*37770*/  VIADD R241, R6, 0xffffff2f ;  /* 0xffffff2f06f17836 */ /* 0x000fe20000000000 */
[----:B------:R1:W-:Y:S01]  /*37780*/  STL.64 [R1+0x13f0], R12 ;  /* 0x0013f00c01007387 */ /* 0x0003e20000100a00 */
[----:B------:R-:W-:Y:S01]  /*37790*/  VIADD R243, R11, 0xffffff2e ;  /* 0xffffff2e0bf37836 */ /* 0x000fe20000000000 */
[----:B------:R-:W-:Y:S01]  /*377a0*/  ISETP.GE.U32.AND P5, PT, R242, 0x7ffffece, PT ;  /* 0x7ffffecef200780c */ /* 0x000fe20003fa6070 */
[----:B------:R-:W4:Y:S01]  /*377b0*/  LDC R8, c[0x0][0x230] ;  /* 0x00008c00ff087b82 */ /* 0x000f220000000800 */
[----:B------:R-:W-:Y:S01]  /*377c0*/  IADD3 R242, R9, -0xb4, RZ ;  /* 0xffffff4c09f27810 */ /* 0x000fe20007ffe0ff */
[----:B------:R-:W3:Y:S03]  /*377d0*/  LDL.LU.64 R246, [R1+0x1378] ;  /* 0x0013780001f67983 */ /* 0x000ee60000300a00 */
[----:B------:R-:W-:-:S03]  /*377e0*/  ISETP.GE.U32.AND P6, PT, R242, 0x7ffffecd, PT ;  /* 0x7ffffecdf200780c */ /* 0x000fc60003fc6070 */
[----:B------:R-:W3:Y:S04]  /*377f0*/  LDC R6, c[0x0][0x230] ;  /* 0x00008c00ff067b82 */ /* 0x000ee80000000800 */
[----:B------:R1:W-:Y:S04]  /*37800*/  LDGSTS.E [R240+0x68008], desc[UR60][R14.64], !P5 ;  /* 0x680080000ef07fae */ /* 0x0003e8000e92187c */
[----:B------:R1:W-:Y:S01]  /*37810*/  LDGSTS.E [R4+0x6c008], desc[UR60][R12.64], !P5 ;  /* 0x6c0080000c047fae */ /* 0x0003e2000e92187c */
[----:B------:R-:W-:Y:S01]  /*37820*/  ISETP.GE.U32.AND P5, PT, R241, 0x7ffffeb0, PT ;  /* 0x7ffffeb0f100780c */ /* 0x000fe20003fa6070 */
[C---:B------:R-:W-:Y:S01]  /*37830*/  VIADD R241, R5.reuse, 0x100000 ;  /* 0x0010000005f17836 */ /* 0x040fe20000000000 */
[----:B------:R-:W-:Y:S01]  /*37840*/  IADD3 R242, R5, 0x100000, RZ ;  /* 0x0010000005f27810 */ /* 0x000fe20007ffe0ff */
[----:B------:R-:W4:Y:S01]  /*37850*/  LDC R9, c[0x0][0x230] ;  /* 0x00008c00ff097b82 */ /* 0x000f220000000800 */
[----:B------:R-:W-:Y:S01]  /*37860*/  ISETP.GE.U32.AND P4, PT, R243, 0x7ffffeaf, PT ;  /* 0x7ffffeaff300780c */ /* 0x000fe20003f86070 */
[----:B------:R-:W-:-:S02]  /*37870*/  VIADD R243, R10, 0xffffff0e ;  /* 0xffffff0e0af37836 */ /* 0x000fc40000000000 */
[----:B--2---:R-:W-:-:S05]  /*37880*/  IMAD.WIDE R174, R7, 0x4, R174 ;  /* 0x0000000407ae7825 */ /* 0x004fca00078e02ae */
[----:B------:R2:W-:Y:S01]  /*37890*/  LDGSTS.E [R242+0x6800c], desc[UR60][R174.64], !P6 ;  /* 0x6800c000aef27fae */ /* 0x0005e2000f12187c */
[----:B-1----:R-:W-:-:S03]  /*378a0*/  IMAD.WIDE R14, R7, 0x4, R146 ;  /* 0x00000004070e7825 */ /* 0x002fc600078e0292 */
[----:B------:R-:W3:Y:S04]  /*378b0*/  LDL.LU.64 R146, [R1+0x1380] ;  /* 0x0013800001927983 */ /* 0x000ee80000300a00 */
[----:B------:R-:W-:Y:S01]  /*378c0*/  STL.64 [R1+0x13e8], R174 ;  /* 0x0013e8ae01007387 */ /* 0x000fe20000100a00 */
[----:B------:R-:W-:-:S03]  /*378d0*/  IMAD.WIDE R12, R7, 0x4, R132 ;  /* 0x00000004070c7825 */ /* 0x000fc600078e0284 */
[----:B------:R1:W-:Y:S04]  /*378e0*/  STL.64 [R1+0x1348], R14 ;  /* 0x0013480e01007387 */ /* 0x0003e80000100a00 */
[----:B------:R-:W3:Y:S04]  /*378f0*/  LDL.LU.64 R132, [R1+0x1388] ;  /* 0x0013880001847983 */ /* 0x000ee80000300a00 */
[----:B------:R3:W-:Y:S01]  /*37900*/  STL.64 [R1+0x1340], R12 ;  /* 0x0013400c01007387 */ /* 0x0007e20000100a00 */
[----:B----4-:R-:W-:-:S03]  /*37910*/  IMAD.WIDE R10, R7, 0x4, R248 ;  /* 0x00000004070a7825 */ /* 0x010fc600078e02f8 */
[----:B------:R1:W-:Y:S04]  /*37920*/  LDGSTS.E [R241+0x6c00c], desc[UR60][R14.64], !P6 ;  /* 0x6c00c0000ef17fae */ /* 0x0003e8000f12187c */
[----:B------:R-:W4:Y:S04]  /*37930*/  LDL.LU.64 R248, [R1+0x1390] ;  /* 0x0013900001f87983 */ /* 0x000f280000300a00 */
[----:B------:R3:W-:Y:S04]  /*37940*/  LDGSTS.E [R240+0x70000], desc[UR60][R12.64], !P5 ;  /* 0x700000000cf07fae */ /* 0x0007e8000e92187c */
[----:B------:R3:W-:Y:S01]  /*37950*/  STL.64 [R1+0x1338], R10 ;  /* 0x0013380a01007387 */ /* 0x0007e20000100a00 */
[----:B--2---:R-:W-:-:S02]  /*37960*/  VIADD R242, R8, 0xffffff2d ;  /* 0xffffff2d08f27836 */ /* 0x004fc40000000000 */
[----:B-1----:R-:W-:Y:S01]  /*37970*/  IMAD.WIDE R14, R7, 0x4, R160 ;  /* 0x00000004070e7825 */ /* 0x002fe200078e02a0 */
[----:B------:R1:W-:Y:S01]  /*37980*/  LDGSTS.E [R4+0x74000], desc[UR60][R10.64], !P5 ;  /* 0x740000000a047fae */ /* 0x0003e2000e92187c */
[----:B------:R-:W-:Y:S01]  /*37990*/  IADD3 R241, R9, -0xd4, RZ ;  /* 0xffffff2c09f17810 */ /* 0x000fe20007ffe0ff */
[----:B------:R-:W2:Y:S02]  /*379a0*/  LDC R8, c[0x0][0x230] ;  /* 0x00008c00ff087b82 */ /* 0x000ea40000000800 */
[----:B------:R2:W-:Y:S01]  /*379b0*/  STL.64 [R1+0x1330], R14 ;  /* 0x0013300e01007387 */ /* 0x0005e20000100a00 */
[----:B---3--:R-:W-:Y:S01]  /*379c0*/  IMAD.WIDE R12, R7, 0x4, R16 ;  /* 0x00000004070c7825 */ /* 0x008fe200078e0210 */
[----:B------:R-:W-:Y:S02]  /*379d0*/  ISETP.GE.U32.AND P5, PT, R242, 0x7ffffeae, PT ;  /* 0x7ffffeaef200780c */ /* 0x000fe40003fa6070 */
[----:B------:R-:W3:Y:S01]  /*379e0*/  LDL.LU.64 R16, [R1+0x1398] ;  /* 0x0013980001107983 */ /* 0x000ee20000300a00 */
[----:B------:R-:W-:Y:S01]  /*379f0*/  ISETP.GE.U32.AND P6, PT, R243, 0x7ffffe8f, PT ;  /* 0x7ffffe8ff300780c */ /* 0x000fe20003fc6070 */
[----:B------:R-:W3:Y:S02]  /*37a00*/  LDC R9, c[0x0][0x230] ;  /* 0x00008c00ff097b82 */ /* 0x000ee40000000800 */
[----:B------:R4:W-:Y:S04]  /*37a10*/  STL.64 [R1+0x1328], R12 ;  /* 0x0013280c01007387 */ /* 0x0009e80000100a00 */
[----:B------:R-:W3:Y:S01]  /*37a20*/  LDL.LU.64 R174, [R1+0x13a0] ;  /* 0x0013a00001ae7983 */ /* 0x000ee20000300a00 */
[----:B------:R-:W-:Y:S01]  /*37a30*/  IMAD.WIDE R246, R7, 0x4, R246 ;  /* 0x0000000407f67825 */ /* 0x000fe200078e02f6 */
[----:B-1----:R-:W1:Y:S02]  /*37a40*/  LDC R11, c[0x0][0x230] ;  /* 0x00008c00ff0b7b82 */ /* 0x002e640000000800 */
[----:B------:R-:W3:Y:S04]  /*37a50*/  LDL.LU.64 R160, [R1+0x13a8] ;  /* 0x0013a80001a07983 */ /* 0x000ee80000300a00 */
[----:B------:R2:W-:Y:S01]  /*37a60*/  LDGSTS.E [R240+0x70004], desc[UR60][R14.64], !P4 ;  /* 0x700040000ef07fae */ /* 0x0005e2000e12187c */
[----:B------:R-:W-:Y:S01]  /*37a70*/  VIADD R242, R5, 0x100000 ;  /* 0x0010000005f27836 */ /* 0x000fe20000000000 */
[----:B------:R-:W1:Y:S02]  /*37a80*/  LDC R10, c[0x0][0x230] ;  /* 0x00008c00ff0a7b82 */ /* 0x000e640000000800 */
[----:B------:R4:W-:Y:S01]  /*37a90*/  LDGSTS.E [R4+0x74004], desc[UR60][R12.64], !P4 ;  /* 0x740040000c047fae */ /* 0x0009e2000e12187c */
[----:B------:R-:W-:Y:S01]  /*37aa0*/  ISETP.GE.U32.AND P4, PT, R241, 0x7ffffead, PT ;  /* 0x7ffffeadf100780c */ /* 0x000fe20003f86070 */
[----:B------:R-:W-:Y:S01]  /*37ab0*/  VIADD R243, R6, 0xffffff0f ;  /* 0xffffff0f06f37836 */ /* 0x000fe20000000000 */
[----:B------:R-:W-:Y:S01]  /*37ac0*/  IADD3 R241, R5, 0x100000, RZ ;  /* 0x0010000005f17810 */ /* 0x000fe20007ffe0ff */
[----:B------:R4:W-:Y:S02]  /*37ad0*/  STL.64 [R1+0x1320], R246 ;  /* 0x001320f601007387 */ /* 0x0009e40000100a00 */
[----:B------:R-:W1:Y:S02]  /*37ae0*/  LDC R6, c[0x0][0x230] ;  /* 0x00008c00ff067b82 */ /* 0x000e640000000800 */
[----:B------:R-:W-:Y:S01]  /*37af0*/  LDGSTS.E [R242+0x70008], desc[UR60][R246.64], !P5 ;  /* 0x70008000f6f27fae */ /* 0x000fe2000e92187c */
[----:B------:R-:W-:-:S05]  /*37b00*/  IMAD.WIDE R146, R7, 0x4, R146 ;  /* 0x0000000407927825 */ /* 0x000fca00078e0292 */
[----:B------:R-:W-:Y:S01]  /*37b10*/  LDGSTS.E [R241+0x74008], desc[UR60][R146.64], !P5 ;  /* 0x7400800092f17fae */ /* 0x000fe2000e92187c */
[----:B--2---:R-:W-:-:S03]  /*37b20*/  IMAD.WIDE R14, R7, 0x4, R132 ;  /* 0x00000004070e7825 */ /* 0x004fc600078e0284 */
[----:B------:R-:W2:Y:S01]  /*37b30*/  LDL.LU.64 R132, [R1+0x13b0] ;  /* 0x0013b00001847983 */ /* 0x000ea20000300a00 */
[----:B------:R-:W-:-:S03]  /*37b40*/  ISETP.GE.U32.AND P5, PT, R243, 0x7ffffe90, PT ;  /* 0x7ffffe90f300780c */ /* 0x000fc60003fa6070 */
[----:B------:R1:W-:Y:S04]  /*37b50*/  STL.64 [R1+0x1318], R146 ;  /* 0x0013189201007387 */ /* 0x0003e80000100a00 */
[----:B------:R3:W-:Y:S01]  /*37b60*/  STL.64 [R1+0x1310], R14 ;  /* 0x0013100e01007387 */ /* 0x0007e20000100a00 */
[----:B----4-:R-:W-:-:S03]  /*37b70*/  IMAD.WIDE R12, R7, 0x4, R248 ;  /* 0x00000004070c7825 */ /* 0x010fc600078e02f8 */
[----:B------:R-:W4:Y:S04]  /*37b80*/  LDL.LU.64 R246, [R1+0x13b8] ;  /* 0x0013b80001f67983 */ /* 0x000f280000300a00 */
[----:B------:R3:W-:Y:S04]  /*37b90*/  STL.64 [R1+0x1308], R12 ;  /* 0x0013080c01007387 */ /* 0x0007e80000100a00 */
[----:B-1----:R-:W4:Y:S04]  /*37ba0*/  LDL.LU.64 R146, [R1+0x13c0] ;  /* 0x0013c00001927983 */ /* 0x002f280000300a00 */
[----:B------:R1:W-:Y:S04]  /*37bb0*/  LDGSTS.E [R240+0x7000c], desc[UR60][R14.64], !P4 ;  /* 0x7000c0000ef07fae */ /* 0x0003e8000e12187c */
[----:B------:R1:W-:Y:S01]  /*37bc0*/  LDGSTS.E [R4+0x7400c], desc[UR60][R12.64], !P4 ;  /* 0x7400c0000c047fae */ /* 0x0003e2000e12187c */
[----:B---3--:R-:W-:-:S05]  /*37bd0*/  IMAD.WIDE R16, R7, 0x4, R16 ;  /* 0x0000000407107825 */ /* 0x008fca00078e0210 */
[----:B------:R3:W-:Y:S01]  /*37be0*/  STL.64 [R1+0x1300], R16 ;  /* 0x0013001001007387 */ /* 0x0007e20000100a00 */
[----:B-1----:R-:W-:-:S03]  /*37bf0*/  IMAD.WIDE R14, R7, 0x4, R174 ;  /* 0x00000004070e7825 */ /* 0x002fc600078e02ae */
[----:B------:R-:W-:Y:S01]  /*37c00*/  LDGSTS.E [R241+0x78000], desc[UR60][R16.64], !P5 ;  /* 0x7800000010f17fae */ /* 0x000fe2000e92187c */
[----:B------:R-:W-:-:S03]  /*37c10*/  IMAD.WIDE R12, R7, 0x4, R160 ;  /* 0x00000004070c7825 */ /* 0x000fc600078e02a0 */
[----:B------:R-:W4:Y:S04]  /*37c20*/  LDL.LU.64 R174, [R1+0x13c8] ;  /* 0x0013c80001ae7983 */ /* 0x000f280000300a00 */
[----:B------:R4:W-:Y:S04]  /*37c30*/  STL.64 [R1+0x1208], R14 ;  /* 0x0012080e01007387 */ /* 0x0009e80000100a00 */
[----:B------:R-:W4:Y:S04]  /*37c40*/  LDL.LU.64 R160, [R1+0x13d0] ;  /* 0x0013d00001a07983 */ /* 0x000f280000300a00 */
[----:B------:R1:W-:Y:S04]  /*37c50*/  STL.64 [R1+0x1058], R12 ;  /* 0x0010580c01007387 */ /* 0x0003e80000100a00 */
[----:B---3--:R-:W3:Y:S04]  /*37c60*/  LDL.LU.64 R16, [R1+0x13d8] ;  /* 0x0013d80001107983 */ /* 0x008ee80000300a00 */
[----:B------:R-:W3:Y:S01]  /*37c70*/  LDL.LU.64 R248, [R1+0x13e0] ;  /* 0x0013e00001f87983 */ /* 0x000ee20000300a00 */
[----:B------:R-:W-:-:S02]  /*37c80*/  VIADD R242, R8, 0xffffff0d ;  /* 0xffffff0d08f27836 */ /* 0x000fc40000000000 */
[----:B------:R-:W-:Y:S01]  /*37c90*/  VIADD R243, R11, 0xffffff6a ;  /* 0xffffff6a0bf37836 */ /* 0x000fe20000000000 */
[----:B------:R4:W-:Y:S01]  /*37ca0*/  LDGSTS.E [R240+0x7c000], desc[UR60][R14.64], !P5 ;  /* 0x7c0000000ef07fae */ /* 0x0009e2000e92187c */
[----:B------:R-:W3:Y:S01]  /*37cb0*/  LDC R8, c[0x0][0x230] ;  /* 0x00008c00ff087b82 */ /* 0x000ee20000000800 */
[----:B------:R-:W-:Y:S02]  /*37cc0*/  ISETP.GE.U32.AND P5, PT, R242, 0x7ffffe8e, PT ;  /* 0x7ffffe8ef200780c */ /* 0x000fe40003fa6070 */
[----:B------:R1:W-:Y:S01]  /*37cd0*/  LDGSTS.E [R4+0x78004], desc[UR60][R12.64], !P6 ;  /* 0x780040000c047fae */ /* 0x0003e2000f12187c */
[----:B------:R-:W-:Y:S01]  /*37ce0*/  ISETP.GE.U32.AND P4, PT, R243, 0x7ffffeeb, PT ;  /* 0x7ffffeebf300780c */ /* 0x000fe20003f86070 */
[----:B------:R-:W-:Y:S02]  /*37cf0*/  VIADD R243, R10, 0xffffff4a ;  /* 0xffffff4a0af37836 */ /* 0x000fe40000000000 */
[----:B--2---:R-:W-:-:S05]  /*37d00*/  IMAD.WIDE R132, R7, 0x4, R132 ;  /* 0x0000000407847825 */ /* 0x004fca00078e0284 */
[----:B------:R2:W-:Y:S04]  /*37d10*/  STL.64 [R1+0x1050], R132 ;  /* 0x0010508401007387 */ /* 0x0005e80000100a00 */
[----:B------:R-:W-:Y:S01]  /*37d20*/  LDGSTS.E [R241+0x7c004], desc[UR60][R132.64], !P6 ;  /* 0x7c00400084f17fae */ /* 0x000fe2000f12187c */
[----:B----4-:R-:W-:-:S05]  /*37d30*/  IMAD.WIDE R14, R7, 0x4, R246 ;  /* 0x00000004070e7825 */ /* 0x010fca00078e02f6 */
[----:B------:R4:W-:Y:S01]  /*37d40*/  LDGSTS.E [R240+0x78008], desc[UR60][R14.64], !P5 ;  /* 0x780080000ef07fae */ /* 0x0009e2000e92187c */
[----:B-1----:R-:W-:-:S03]  /*37d50*/  IMAD.WIDE R12, R7, 0x4, R146 ;  /* 0x00000004070c7825 */ /* 0x002fc600078e0292 */
[----:B------:R-:W3:Y:S04]  /*37d60*/  LDL.LU.64 R146, [R1+0x1210] ;  /* 0x0012100001927983 */ /* 0x000ee80000300a00 */
[----:B------:R4:W-:Y:S04]  /*37d70*/  STL.64 [R1+0x1048], R14 ;  /* 0x0010480e01007387 */ /* 0x0009e80000100a00 */
[----:B--2---:R-:W2:Y:S04]  /*37d80*/  LDL.LU.64 R132, [R1+0x1218] ;  /* 0x0012180001847983 */ /* 0x004ea80000300a00 */
[----:B------:R3:W-:Y:S04]  /*37d90*/  STL.64 [R1+0x1040], R12 ;  /* 0x0010400c01007387 */ /* 0x0007e80000100a00 */
[----:B------:R3:W-:Y:S04]  /*37da0*/  LDGSTS.E [R4+0x7c008], desc[UR60][R12.64], !P5 ;  /* 0x7c0080000c047fae */ /* 0x0007e8000e92187c */
[----:B------:R-:W2:Y:S01]  /*37db0*/  LDL.LU.64 R246, [R1+0x1220] ;  /* 0x0012200001f67983 */ /* 0x000ea20000300a00 */
[----:B------:R-:W-:-:S04]  /*37dc0*/  IMAD.WIDE R174, R7, 0x4, R174 ;  /* 0x0000000407ae7825 */ /* 0x000fc800078e02ae */
[C---:B----4-:R-:W-:Y:S02]  /*37dd0*/  IMAD.WIDE R14, R7.reuse, 0x4, R160 ;  /* 0x00000004070e7825 */ /* 0x050fe400078e02a0 */
[----:B------:R-:W4:Y:S04]  /*37de0*/  LDL.LU.64 R160, [R1+0x1228] ;  /* 0x0012280001a07983 */ /* 0x000f280000300a00 */
[----:B------:R-:W-:Y:S01]  /*37df0*/  STL.64 [R1+0x1038], R174 ;  /* 0x001038ae01007387 */ /* 0x000fe20000100a00 */
[----:B---3--:R-:W-:-:S03]  /*37e00*/  IMAD.WIDE R12, R7, 0x4, R16 ;  /* 0x00000004070c7825 */ /* 0x008fc600078e0210 */
[----:B------:R1:W-:Y:S01]  /*37e10*/  STL.64 [R1+0x1030], R14 ;  /* 0x0010300e01007387 */ /* 0x0003e20000100a00 */
[----:B------:R-:W-:-:S03]  /*37e20*/  IMAD.WIDE R10, R7, 0x4, R248 ;  /* 0x00000004070a7825 */ /* 0x000fc600078e02f8 */
[----:B------:R-:W3:Y:S04]  /*37e30*/  LDL.LU.64 R16, [R1+0x1230] ;  /* 0x0012300001107983 */ /* 0x000ee80000300a00 */
[----:B------:R4:W-:Y:S04]  /*37e40*/  STL.64 [R1+0x1028], R12 ;  /* 0x0010280c01007387 */ /* 0x0009e80000100a00 */
[----:B------:R-:W3:Y:S01]  /*37e50*/  LDL.LU.64 R248, [R1+0x1238] ;  /* 0x0012380001f87983 */ /* 0x000ee20000300a00 */
[----:B------:R-:W-:Y:S01]  /*37e60*/  IADD3 R242, R9, -0xf4, RZ ;  /* 0xffffff0c09f27810 */ /* 0x000fe20007ffe0ff */
[----:B------:R-:W-:Y:S01]  /*37e70*/  VIADD R241, R6, 0xffffff6b ;  /* 0xffffff6b06f17836 */ /* 0x000fe20000000000 */
[----:B------:R-:W1:Y:S02]  /*37e80*/  LDC R9, c[0x0][0x230] ;  /* 0x00008c00ff097b82 */ /* 0x000e640000000800 */
[----:B------:R-:W-:-:S02]  /*37e90*/  ISETP.GE.U32.AND P6, PT, R242, 0x7ffffe8d, PT ;  /* 0x7ffffe8df200780c */ /* 0x000fc40003fc6070 */
[----:B------:R-:W-:Y:S01]  /*37ea0*/  ISETP.GE.U32.AND P5, PT, R241, 0x7ffffeec, PT ;  /* 0x7ffffeecf100780c */ /* 0x000fe20003fa6070 */
[C---:B------:R-:W-:Y:S01]  /*37eb0*/  VIADD R241, R5.reuse, 0x100000 ;  /* 0x0010000005f17836 */ /* 0x040fe20000000000 */
[----:B------:R-:W-:Y:S01]  /*37ec0*/  IADD3 R242, R5, 0x100000, RZ ;  /* 0x0010000005f27810 */ /* 0x000fe20007ffe0ff */
[C---:B------:R-:W-:Y:S01]  /*37ed0*/  VIADD R240, R3.reuse, 0x100000 ;  /* 0x0010000003f07836 */ /* 0x040fe20000000000 */
[----:B------:R-:W-:Y:S01]  /*37ee0*/  IADD3 R4, R3, 0x100000, RZ ;  /* 0x0010000003047810 */ /* 0x000fe20007ffe0ff */
[----:B------:R-:W-:Y:S01]  /*37ef0*/  STL.64 [R1+0x1020], R10 ;  /* 0x0010200a01007387 */ /* 0x000fe20000100a00 */
[----:B------:R-:W3:Y:S05]  /*37f00*/  LDC R6, c[0x0][0x230] ;  /* 0x00008c00ff067b82 */ /* 0x000eea0000000800 */
[----:B------:R1:W-:Y:S04]  /*37f10*/  LDGSTS.E [R242+0x7800c], desc[UR60][R174.64], !P6 ;  /* 0x7800c000aef27fae */ /* 0x0003e8000f12187c */
[----:B------:R1:W-:Y:S04]  /*37f20*/  LDGSTS.E [R241+0x7c00c], desc[UR60][R14.64], !P6 ;  /* 0x7c00c0000ef17fae */ /* 0x0003e8000f12187c */
[----:B------:R4:W-:Y:S01]  /*37f30*/  LDGSTS.E [R240+0x60000], desc[UR60][R12.64], !P5 ;  /* 0x600000000cf07fae */ /* 0x0009e2000e92187c */
[----:B-1----:R-:W-:-:S03]  /*37f40*/  VIADD R242, R8, 0xffffff69 ;  /* 0xffffff6908f27836 */ /* 0x002fc60000000000 */
[----:B------:R-:W-:Y:S01]  /*37f50*/  LDGSTS.E [R4+0x64000], desc[UR60][R10.64], !P5 ;  /* 0x640000000a047fae */ /* 0x000fe2000e92187c */
[----:B------:R-:W-:Y:S01]  /*37f60*/  VIADD R241, R9, 0xffffff68 ;  /* 0xffffff6809f17836 */ /* 0x000fe20000000000 */
[----:B------:R-:W-:Y:S01]  /*37f70*/  ISETP.GE.U32.AND P5, PT, R242, 0x7ffffeea, PT ;  /* 0x7ffffeeaf200780c */ /* 0x000fe20003fa6070 */
[----:B------:R-:W-:Y:S02]  /*37f80*/  VIADD R242, R3, 0x100000 ;  /* 0x0010000003f27836 */ /* 0x000fe40000000000 */
[----:B------:R-:W-:-:S04]  /*37f90*/  IMAD.WIDE R14, R7, 0x4, R146 ;  /* 0x00000004070e7825 */ /* 0x000fc800078e0292 */
[C---:B--2---:R-:W-:Y:S01]  /*37fa0*/  IMAD.WIDE R246, R7.reuse, 0x4, R246 ;  /* 0x0000000407f67825 */ /* 0x044fe200078e02f6 */
[----:B------:R3:W-:Y:S03]  /*37fb0*/  STL.64 [R1+0x1018], R14 ;  /* 0x0010180e01007387 */ /* 0x0007e60000100a00 */
[----:B----4-:R-:W-:Y:S01]  /*37fc0*/  IMAD.WIDE R160, R7, 0x4, R160 ;  /* 0x0000000407a07825 */ /* 0x010fe200078e02a0 */
[----:B------:R3:W-:Y:S01]  /*37fd0*/  LDGSTS.E [R240+0x60004], desc[UR60][R14.64], !P4 ;  /* 0x600040000ef07fae */ /* 0x0007e2000e12187c */
[----:B------:R-:W-:Y:S01]  /*37fe0*/  ISETP.GE.U32.AND P6, PT, R243, 0x7ffffecb, PT ;  /* 0x7ffffecbf300780c */ /* 0x000fe20003fc6070 */
[----:B------:R-:W1:Y:S01]  /*37ff0*/  LDC R8, c[0x0][0x230] ;  /* 0x00008c00ff087b82 */ /* 0x000e620000000800 */
[C---:B------:R-:W-:Y:S02]  /*38000*/  IMAD.WIDE R12, R7.reuse, 0x4, R132 ;  /* 0x00000004070c7825 */ /* 0x040fe400078e0284 */
[----:B------:R-:W2:Y:S04]  /*38010*/  LDL.LU.64 R132, [R1+0x1240] ;  /* 0x0012400001847983 */ /* 0x000ea80000300a00 */
[----:B------:R4:W-:Y:S01]  /*38020*/  STL.64 [R1+0x1010], R12 ;  /* 0x0010100c01007387 */ /* 0x0009e20000100a00 */
[----:B------:R-:W1:Y:S03]  /*38030*/  LDC R9, c[0x0][0x230] ;  /* 0x00008c00ff097b82 */ /* 0x000e660000000800 */
[----:B------:R-:W2:Y:S01]  /*38040*/  LDL.LU.64 R174, [R1+0x1248] ;  /* 0x0012480001ae7983 */ /* 0x000ea20000300a00 */
[----:B---3--:R-:W-:-:S03]  /*38050*/  IMAD.WIDE R14, R7, 0x4, R16 ;  /* 0x00000004070e7825 */ /* 0x008fc600078e0210 */
[----:B------:R-:W3:Y:S01]  /*38060*/  LDL.LU.64 R146, [R1+0x1250] ;  /* 0x0012500001927983 */ /* 0x000ee20000300a00 */
[----:B------:R-:W1:Y:S03]  /*38070*/  LDC R11, c[0x0][0x230] ;  /* 0x00008c00ff0b7b82 */ /* 0x000e660000000800 */
[----:B------:R4:W-:Y:S01]  /*38080*/  LDGSTS.E [R4+0x64004], desc[UR60][R12.64], !P4 ;  /* 0x640040000c047fae */ /* 0x0009e2000e12187c */
[----:B------:R-:W-:Y:S01]  /*38090*/  ISETP.GE.U32.AND P4, PT, R241, 0x7ffffee9, PT ;  /* 0x7ffffee9f100780c */ /* 0x000fe20003f86070 */
[----:B------:R-:W-:Y:S02]  /*380a0*/  VIADD R241, R3, 0x100000 ;  /* 0x0010000003f17836 */ /* 0x000fe40000000000 */
[----:B------:R4:W-:Y:S01]  /*380b0*/  STL.64 [R1+0x1008], R246 ;  /* 0x001008f601007387 */ /* 0x0009e20000100a00 */
[----:B------:R-:W1:Y:S03]  /*380c0*/  LDC R10, c[0x0][0x230] ;  /* 0x00008c00ff0a7b82 */ /* 0x000e660000000800 */
[----:B------:R-:W3:Y:S01]  /*380d0*/  LDL.LU.64 R16, [R1+0x1258] ;  /* 0x0012580001107983 */ /* 0x000ee20000300a00 */
[----:B----4-:R-:W-:-:S03]  /*380e0*/  IMAD.WIDE R12, R7, 0x4, R248 ;  /* 0x00000004070c7825 */ /* 0x010fc600078e02f8 */
[----:B------:R4:W-:Y:S04]  /*380f0*/  STL.64 [R1+0x1000], R160 ;  /* 0x001000a001007387 */ /* 0x0009e80000100a00 */
[----:B------:R-:W-:Y:S04]  /*38100*/  LDGSTS.E [R242+0x60008], desc[UR60][R246.64], !P5 ;  /* 0x60008000f6f27fae */ /* 0x000fe8000e92187c */
[----:B------:R2:W-:Y:S04]  /*38110*/  STL.64 [R1+0xff8], R14 ;  /* 0x000ff80e01007387 */ /* 0x0005e80000100a00 */
[----:B------:R-:W-:Y:S04]  /*38120*/  LDGSTS.E [R241+0x64008], desc[UR60][R160.64], !P5 ;  /* 0x64008000a0f17fae */ /* 0x000fe8000e92187c */
[----:B------:R-:W3:Y:S04]  /*38130*/  LDL.LU.64 R246, [R1+0x1260] ;  /* 0x0012600001f67983 */ /* 0x000ee80000300a00 */
[----:B------:R3:W-:Y:S04]  /*38140*/  STL.64 [R1+0xff0], R12 ;  /* 0x000ff00c01007387 */ /* 0x0007e80000100a00 */
[----:B----4-:R-:W4:Y:S01]  /*38150*/  LDL.LU.64 R160, [R1+0x1268] ;  /* 0x0012680001a07983 */ /* 0x010f220000300a00 */
[----:B------:R-:W-:-:S02]  /*38160*/  IADD3 R243, R6, -0xb5, RZ ;  /* 0xffffff4b06f37810 */ /* 0x000fc40007ffe0ff */
[----:B------:R-:W1:Y:S01]  /*38170*/  LDC R6, c[0x0][0x230] ;  /* 0x00008c00ff067b82 */ /* 0x000e620000000800 */
[----:B------:R2:W-:Y:S01]  /*38180*/  LDGSTS.E [R240+0x6000c], desc[UR60][R14.64], !P4 ;  /* 0x6000c0000ef07fae */ /* 0x0005e2000e12187c */
[----:B------:R-:W-:-:S03]  /*38190*/  ISETP.GE.U32.AND P5, PT, R243, 0x7ffffecc, PT ;  /* 0x7ffffeccf300780c */ /* 0x000fc60003fa6070 */
[----:B------:R3:W-:Y:S01]  /*381a0*/  LDGSTS.E [R4+0x6400c], desc[UR60][R12.64], !P4 ;  /* 0x6400c0000c047fae */ /* 0x0007e2000e12187c */
[----:B--2---:R-:W-:-:S05]  /*381b0*/  IMAD.WIDE R132, R7, 0x4, R132 ;  /* 0x0000000407847825 */ /* 0x004fca00078e0284 */
[----:B------:R2:W-:Y:S01]  /*381c0*/  STL.64 [R1+0xfe8], R132 ;  /* 0x000fe88401007387 */ /* 0x0005e20000100a00 */
[----:B------:R-:W-:-:S03]  /*381d0*/  IMAD.WIDE R14, R7, 0x4, R174 ;  /* 0x00000004070e7825 */ /* 0x000fc600078e02ae */
[----:B------:R-:W-:Y:S01]  /*381e0*/  LDGSTS.E [R241+0x68000], desc[UR60][R132.64], !P5 ;  /* 0x6800000084f17fae */ /* 0x000fe2000e92187c */
[----:B---3--:R-:W-:-:S03]  /*381f0*/  IMAD.WIDE R12, R7, 0x4, R146 ;  /* 0x00000004070c7825 */ /* 0x008fc600078e0292 */
[----:B------:R-:W3:Y:S04]  /*38200*/  LDL.LU.64 R174, [R1+0x1270] ;  /* 0x0012700001ae7983 */ /* 0x000ee80000300a00 */
[----:B------:R1:W-:Y:S04]  /*38210*/  STL.64 [R1+0xfe0], R14 ;  /* 0x000fe00e01007387 */ /* 0x0003e80000100a00 */
[----:B------:R-:W3:Y:S04]  /*38220*/  LDL.LU.64 R146, [R1+0x1278] ;  /* 0x0012780001927983 */ /* 0x000ee80000300a00 */
[----:B------:R4:W-:Y:S01]  /*38230*/  STL.64 [R1+0xfd8], R12 ;  /* 0x000fd80c01007387 */ /* 0x0009e20000100a00 */
[----:B------:R-:W-:-:S03]  /*38240*/  IMAD.WIDE R16, R7, 0x4, R16 ;  /* 0x0000000407107825 */ /* 0x000fc600078e0210 */
[----:B--2---:R-:W2:Y:S04]  /*38250*/  LDL.LU.64 R132, [R1+0x1280] ;  /* 0x0012800001847983 */ /* 0x004ea80000300a00 */
[----:B------:R1:W-:Y:S04]  /*38260*/  LDGSTS.E [R240+0x6c000], desc[UR60][R14.64], !P5 ;  /* 0x6c0000000ef07fae */ /* 0x0003e8000e92187c */
[----:B------:R4:W-:Y:S04]  /*38270*/  LDGSTS.E [R4+0x68004], desc[UR60][R12.64], !P6 ;  /* 0x680040000c047fae */ /* 0x0009e8000f12187c */
[----:B------:R-:W2:Y:S01]  /*38280*/  LDL.LU.64 R248, [R1+0x1288] ;  /* 0x0012880001f87983 */ /* 0x000ea20000300a00 */
[----:B-1----:R-:W-:-:S03]  /*38290*/  IMAD.WIDE R14, R7, 0x4, R246 ;  /* 0x00000004070e7825 */ /* 0x002fc600078e02f6 */
[----:B------:R1:W-:Y:S04]  /*382a0*/  STL.64 [R1+0xfd0], R16 ;  /* 0x000fd01001007387 */ /* 0x0003e80000100a00 */
[----:B------:R1:W-:Y:S01]  /*382b0*/  LDGSTS.E [R241+0x6c004], desc[UR60][R16.64], !P6 ;  /* 0x6c00400010f17fae */ /* 0x0003e2000f12187c */
[----:B----4-:R-:W-:-:S03]  /*382c0*/  IMAD.WIDE R12, R7, 0x4, R160 ;  /* 0x00000004070c7825 */ /* 0x010fc600078e02a0 */
[----:B------:R-:W4:Y:S04]  /*382d0*/  LDL.LU.64 R160, [R1+0x1290] ;  /* 0x0012900001a07983 */ /* 0x000f280000300a00 */
[----:B------:R3:W-:Y:S04]  /*382e0*/  STL.64 [R1+0xfc8], R14 ;  /* 0x000fc80e01007387 */ /* 0x0007e80000100a00 */
[----:B-1----:R-:W4:Y:S01]  /*382f0*/  LDL.LU.64 R16, [R1+0x1298] ;  /* 0x0012980001107983 */ /* 0x002f220000300a00 */
[----:B------:R-:W-:Y:S01]  /*38300*/  VIADD R242, R8, 0xffffff49 ;  /* 0xffffff4908f27836 */ /* 0x000fe20000000000 */
[----:B------:R-:W-:Y:S01]  /*38310*/  IADD3 R241, R6, -0xd5, RZ ;  /* 0xffffff2b06f17810 */ /* 0x000fe20007ffe0ff */
[----:B------:R-:W1:Y:S03]  /*38320*/  LDC R8, c[0x0][0x230] ;  /* 0x00008c00ff087b82 */ /* 0x000e660000000800 */
[----:B------:R-:W-:Y:S01]  /*38330*/  ISETP.GE.U32.AND P5, PT, R242, 0x7ffffeca, PT ;  /* 0x7ffffecaf200780c */ /* 0x000fe20003fa6070 */
[----:B------:R-:W-:Y:S01]  /*38340*/  VIADD R242, R9, 0xffffff48 ;  /* 0xffffff4809f27836 */ /* 0x000fe20000000000 */
[----:B------:R2:W-:Y:S01]  /*38350*/  STL.64 [R1+0xfc0], R12 ;  /* 0x000fc00c01007387 */ /* 0x0005e20000100a00 */
[----:B------:R-:W-:-:S02]  /*38360*/  IADD3 R243, R11, -0xd6, RZ ;  /* 0xffffff2a0bf37810 */ /* 0x000fc40007ffe0ff */
[----:B------:R-:W1:Y:S01]  /*38370*/  LDC R9, c[0x0][0x230] ;  /* 0x00008c00ff097b82 */ /* 0x000e620000000800 */
[----:B------:R-:W-:Y:S01]  /*38380*/  ISETP.GE.U32.AND P6, PT, R242, 0x7ffffec9, PT ;  /* 0x7ffffec9f200780c */ /* 0x000fe20003fc6070 */
[----:B------:R-:W4:Y:S06]  /*38390*/  LDL.LU.64 R246, [R1+0x12a0] ;  /* 0x0012a00001f67983 */ /* 0x000f2c0000300a00 */
[----:B------:R3:W-:Y:S01]  /*383a0*/  LDGSTS.E [R240+0x68008], desc[UR60][R14.64], !P5 ;  /* 0x680080000ef07fae */ /* 0x0007e2000e92187c */
[----:B------:R-:W1:Y:S03]  /*383b0*/  LDC R6, c[0x0][0x230] ;  /* 0x00008c00ff067b82 */ /* 0x000e660000000800 */
[----:B------:R2:W-:Y:S01]  /*383c0*/  LDGSTS.E [R4+0x6c008], desc[UR60][R12.64], !P5 ;  /* 0x6c0080000c047fae */ /* 0x0005e2000e92187c */
[----:B------:R-:W-:Y:S01]  /*383d0*/  ISETP.GE.U32.AND P5, PT, R241, 0x7ffffeac, PT ;  /* 0x7ffffeacf100780c */ /* 0x000fe20003fa6070 */
[C---:B------:R-:W-:Y:S01]  /*383e0*/  VIADD R242, R3.reuse, 0x100000 ;  /* 0x0010000003f27836 */ /* 0x040fe20000000000 */
[----:B------:R-:W-:-:S02]  /*383f0*/  IADD3 R241, R3, 0x100000, RZ ;  /* 0x0010000003f17810 */ /* 0x000fc40007ffe0ff */
[----:B------:R-:W-:Y:S01]  /*38400*/  ISETP.GE.U32.AND P4, PT, R243, 0x7ffffeab, PT ;  /* 0x7ffffeabf300780c */ /* 0x000fe20003f86070 */
[----:B------:R-:W-:Y:S02]  /*38410*/  VIADD R243, R10, 0xffffff0a ;  /* 0xffffff0a0af37836 */ /* 0x000fe40000000000 */
[----:B---3--:R-:W-:-:S05]  /*38420*/  IMAD.WIDE R174, R7, 0x4, R174 ;  /* 0x0000000407ae7825 */ /* 0x008fca00078e02ae */
[----:B------:R-:W-:Y:S01]  /*38430*/  LDGSTS.E [R242+0x6800c], desc[UR60][R174.64], !P6 ;  /* 0x6800c000aef27fae */ /* 0x000fe2000f12187c */
[----:B------:R-:W-:-:S03]  /*38440*/  IMAD.WIDE R14, R7, 0x4, R146 ;  /* 0x00000004070e7825 */ /* 0x000fc600078e0292 */
[----:B------:R-:W3:Y:S04]  /*38450*/  LDL.LU.64 R146, [R1+0x12a8] ;  /* 0x0012a80001927983 */ /* 0x000ee80000300a00 */
[----:B------:R-:W-:Y:S01]  /*38460*/  STL.64 [R1+0xfb8], R174 ;  /* 0x000fb8ae01007387 */ /* 0x000fe20000100a00 */
[----:B--2---:R-:W-:-:S03]  /*38470*/  IMAD.WIDE R12, R7, 0x4, R132 ;  /* 0x00000004070c7825 */ /* 0x004fc600078e0284 */
[----:B------:R4:W-:Y:S04]  /*38480*/  STL.64 [R1+0xfb0], R14 ;  /* 0x000fb00e01007387 */ /* 0x0009e80000100a00 */
[----:B------:R-:W2:Y:S04]  /*38490*/  LDL.LU.64 R132, [R1+0x12b0] ;  /* 0x0012b00001847983 */ /* 0x000ea80000300a00 */
[----:B------:R1:W-:Y:S01]  /*384a0*/  STL.64 [R1+0xfa8], R12 ;  /* 0x000fa80c01007387 */ /* 0x0003e20000100a00 */
[----:B------:R-:W-:-:S03]  /*384b0*/  IMAD.WIDE R10, R7, 0x4, R248 ;  /* 0x00000004070a7825 */ /* 0x000fc600078e02f8 */
[----:B------:R4:W-:Y:S04]  /*384c0*/  LDGSTS.E [R241+0x6c00c], desc[UR60][R14.64], !P6 ;  /* 0x6c00c0000ef17fae */ /* 0x0009e8000f12187c */
[----:B------:R-:W2:Y:S04]  /*384d0*/  LDL.LU.64 R248, [R1+0x12b8] ;  /* 0x0012b80001f87983 */ /* 0x000ea80000300a00 */
[----:B------:R1:W-:Y:S01]  /*384e0*/  LDGSTS.E [R240+0x70000], desc[UR60][R12.64], !P5 ;  /* 0x700000000cf07fae */ /* 0x0003e2000e92187c */
[----:B----4-:R-:W-:-:S03]  /*384f0*/  IMAD.WIDE R14, R7, 0x4, R160 ;  /* 0x00000004070e7825 */ /* 0x010fc600078e02a0 */
[----:B------:R4:W-:Y:S04]  /*38500*/  STL.64 [R1+0xfa0], R10 ;  /* 0x000fa00a01007387 */ /* 0x0009e80000100a00 */
[----:B------:R2:W-:Y:S01]  /*38510*/  STL.64 [R1+0xf98], R14 ;  /* 0x000f980e01007387 */ /* 0x0005e20000100a00 */
[----:B-1----:R-:W-:-:S03]  /*38520*/  IMAD.WIDE R12, R7, 0x4, R16 ;  /* 0x00000004070c7825 */ /* 0x002fc600078e0210 */
[----:B------:R4:W-:Y:S04]  /*38530*/  LDGSTS.E [R4+0x74000], desc[UR60][R10.64], !P5 ;  /* 0x740000000a047fae */ /* 0x0009e8000e92187c */
[----:B------:R-:W2:Y:S04]  /*38540*/  LDL.LU.64 R16, [R1+0x12c0] ;  /* 0x0012c00001107983 */ /* 0x000ea80000300a00 */
[----:B------:R1:W-:Y:S04]  /*38550*/  STL.64 [R1+0xf90], R12 ;  /* 0x000f900c01007387 */ /* 0x0003e80000100a00 */
[----:B------:R-:W2:Y:S01]  /*38560*/  LDL.LU.64 R174, [R1+0x12c8] ;  /* 0x0012c80001ae7983 */ /* 0x000ea20000300a00 */
[----:B------:R-:W-:-:S02]  /*38570*/  VIADD R242, R8, 0xffffff29 ;  /* 0xffffff2908f27836 */ /* 0x000fc40000000000 */
[----:B------:R-:W-:Y:S01]  /*38580*/  VIADD R241, R9, 0xffffff28 ;  /* 0xffffff2809f17836 */ /* 0x000fe20000000000 */
[----:B------:R-:W2:Y:S01]  /*38590*/  LDL.LU.64 R160, [R1+0x12d0] ;  /* 0x0012d00001a07983 */ /* 0x000ea20000300a00 */
[----:B------:R-:W-:Y:S01]  /*385a0*/  IMAD.WIDE R246, R7, 0x4, R246 ;  /* 0x0000000407f67825 */ /* 0x000fe200078e02f6 */
[----:B------:R-:W-:Y:S01]  /*385b0*/  ISETP.GE.U32.AND P5, PT, R242, 0x7ffffeaa, PT ;  /* 0x7ffffeaaf200780c */ /* 0x000fe20003fa6070 */
[----:B------:R-:W1:Y:S01]  /*385c0*/  LDC R8, c[0x0][0x230] ;  /* 0x00008c00ff087b82 */ /* 0x000e620000000800 */
[----:B------:R2:W-:Y:S01]  /*385d0*/  LDGSTS.E [R240+0x70004], desc[UR60][R14.64], !P4 ;  /* 0x700040000ef07fae */ /* 0x0005e2000e12187c */
[----:B------:R-:W-:-:S03]  /*385e0*/  VIADD R242, R3, 0x100000 ;  /* 0x0010000003f27836 */ /* 0x000fc60000000000 */
[----:B------:R1:W-:Y:S01]  /*385f0*/  LDGSTS.E [R4+0x74004], desc[UR60][R12.64], !P4 ;  /* 0x740040000c047fae */ /* 0x0003e2000e12187c */
[----:B------:R-:W-:Y:S01]  /*38600*/  ISETP.GE.U32.AND P4, PT, R241, 0x7ffffea9, PT ;  /* 0x7ffffea9f100780c */ /* 0x000fe20003f86070 */
[----:B------:R-:W-:Y:S01]  /*38610*/  VIADD R241, R3, 0x100000 ;  /* 0x0010000003f17836 */ /* 0x000fe20000000000 */
[----:B------:R-:W-:Y:S01]  /*38620*/  ISETP.GE.U32.AND P6, PT, R243, 0x7ffffe8b, PT ;  /* 0x7ffffe8bf300780c */ /* 0x000fe20003fc6070 */
[----:B------:R-:W-:Y:S01]  /*38630*/  STL.64 [R1+0xf88], R246 ;  /* 0x000f88f601007387 */ /* 0x000fe20000100a00 */
[----:B------:R-:W-:Y:S01]  /*38640*/  IADD3 R243, R6, -0xf5, RZ ;  /* 0xffffff0b06f37810 */ /* 0x000fe20007ffe0ff */
[----:B------:R-:W1:Y:S02]  /*38650*/  LDC R9, c[0x0][0x230] ;  /* 0x00008c00ff097b82 */ /* 0x000e640000000800 */
[----:B------:R-:W-:Y:S06]  /*38660*/  LDGSTS.E [R242+0x70008], desc[UR60][R246.64], !P5 ;  /* 0x70008000f6f27fae */ /* 0x000fec000e92187c */
[----:B------:R-:W1:Y:S08]  /*38670*/  LDC R6, c[0x0][0x230] ;  /* 0x00008c00ff067b82 */ /* 0x000e700000000800 */
[----:B----4-:R-:W4:Y:S08]  /*38680*/  LDC R11, c[0x0][0x230] ;  /* 0x00008c00ff0b7b82 */ /* 0x010f300000000800 */
[----:B------:R-:W4:Y:S01]  /*38690*/  LDC R10, c[0x0][0x230] ;  /* 0x00008c00ff0a7b82 */ /* 0x000f220000000800 */
[----:B---3--:R-:W-:-:S05]  /*386a0*/  IMAD.WIDE R146, R7, 0x4, R146 ;  /* 0x0000000407927825 */ /* 0x008fca00078e0292 */
[----:B------:R-:W-:Y:S01]  /*386b0*/  LDGSTS.E [R241+0x74008], desc[UR60][R146.64], !P5 ;  /* 0x7400800092f17fae */ /* 0x000fe2000e92187c */
[----:B--2---:R-:W-:-:S03]  /*386c0*/  IMAD.WIDE R14, R7, 0x4, R132 ;  /* 0x00000004070e7825 */ /* 0x004fc600078e0284 */
[----:B------:R-:W2:Y:S01]  /*386d0*/  LDL.LU.64 R132, [R1+0x12d8] ;  /* 0x0012d80001847983 */ /* 0x000ea20000300a00 */
[----:B------:R-:W-:-:S03]  /*386e0*/  ISETP.GE.U32.AND P5, PT, R243, 0x7ffffe8c, PT ;  /* 0x7ffffe8cf300780c */ /* 0x000fc60003fa6070 */
[----:B------:R3:W-:Y:S04]  /*386f0*/  STL.64 [R1+0xf80], R146 ;  /* 0x000f809201007387 */ /* 0x0007e80000100a00 */
[----:B------:R4:W-:Y:S01]  /*38700*/  STL.64 [R1+0xf78], R14 ;  /* 0x000f780e01007387 */ /* 0x0009e20000100a00 */
[----:B-1----:R-:W-:-:S03]  /*38710*/  IMAD.WIDE R12, R7, 0x4, R248 ;  /* 0x00000004070c7825 */ /* 0x002fc600078e02f8 */
[----:B------:R-:W2:Y:S04]  /*38720*/  LDL.LU.64 R248, [R1+0x12e0] ;  /* 0x0012e00001f87983 */ /* 0x000ea80000300a00 */
[----:B------:R1:W-:Y:S04]  /*38730*/  STL.64 [R1+0xf70], R12 ;  /* 0x000f700c01007387 */ /* 0x0003e80000100a00 */
[----:B---3--:R-:W3:Y:S04]  /*38740*/  LDL.LU.64 R146, [R1+0x12e8] ;  /* 0x0012e80001927983 */ /* 0x008ee80000300a00 */
[----:B------:R4:W-:Y:S04]  /*38750*/  LDGSTS.E [R240+0x7000c], desc[UR60][R14.64], !P4 ;  /* 0x7000c0000ef07fae */ /* 0x0009e8000e12187c */
[----:B------:R1:W-:Y:S01]  /*38760*/  LDGSTS.E [R4+0x7400c], desc[UR60][R12.64], !P4 ;  /* 0x7400c0000c047fae */ /* 0x0003e2000e12187c */
[----:B------:R-:W-:-:S05]  /*38770*/  IMAD.WIDE R16, R7, 0x4, R16 ;  /* 0x0000000407107825 */ /* 0x000fca00078e0210 */
[----:B------:R1:W-:Y:S01]  /*38780*/  STL.64 [R1+0xf68], R16 ;  /* 0x000f681001007387 */ /* 0x0003e20000100a00 */
[----:B----4-:R-:W-:-:S03]  /*38790*/  IMAD.WIDE R14, R7, 0x4, R174 ;  /* 0x00000004070e7825 */ /* 0x010fc600078e02ae */
[----:B------:R-:W-:Y:S01]  /*387a0*/  LDGSTS.E [R241+0x78000], desc[UR60][R16.64], !P5 ;  /* 0x7800000010f17fae */ /* 0x000fe2000e92187c */
[----:B-1----:R-:W-:-:S03]  /*387b0*/  IMAD.WIDE R12, R7, 0x4, R160 ;  /* 0x00000004070c7825 */ /* 0x002fc600078e02a0 */
[----:B------:R-:W4:Y:S04]  /*387c0*/  LDL.LU.64 R174, [R1+0x12f0] ;  /* 0x0012f00001ae7983 */ /* 0x000f280000300a00 */
[----:B------:R1:W-:Y:S04]  /*387d0*/  STL.64 [R1+0xf60], R14 ;  /* 0x000f600e01007387 */ /* 0x0003e80000100a00 */
[----:B------:R-:W4:Y:S04]  /*387e0*/  LDL.LU.64 R160, [R1+0x12f8] ;  /* 0x0012f80001a07983 */ /* 0x000f280000300a00 */
[----:B------:R3:W-:Y:S04]  /*387f0*/  STL.64 [R1+0xf58], R12 ;  /* 0x000f580c01007387 */ /* 0x0007e80000100a00 */
[----:B------:R-:W4:Y:S01]  /*38800*/  LDL.LU.64 R16, [R1+0x1108] ;  /* 0x0011080001107983 */ /* 0x000f220000300a00 */
[----:B------:R-:W-:-:S02]  /*38810*/  VIADD R242, R8, 0xffffff09 ;  /* 0xffffff0908f27836 */ /* 0x000fc40000000000 */
[----:B------:R-:W4:Y:S01]  /*38820*/  LDC R8, c[0x0][0x230] ;  /* 0x00008c00ff087b82 */ /* 0x000f220000000800 */
[----:B------:R1:W-:Y:S02]  /*38830*/  LDGSTS.E [R240+0x7c000], desc[UR60][R14.64], !P5 ;  /* 0x7c0000000ef07fae */ /* 0x0003e4000e92187c */
[----:B------:R-:W-:Y:S01]  /*38840*/  ISETP.GE.U32.AND P5, PT, R242, 0x7ffffe8a, PT ;  /* 0x7ffffe8af200780c */ /* 0x000fe20003fa6070 */
[----:B------:R-:W-:Y:S01]  /*38850*/  VIADD R242, R9, 0xffffff08 ;  /* 0xffffff0809f27836 */ /* 0x000fe20000000000 */
[----:B------:R3:W-:Y:S03]  /*38860*/  LDGSTS.E [R4+0x78004], desc[UR60][R12.64], !P6 ;  /* 0x780040000c047fae */ /* 0x0007e6000f12187c */
[----:B------:R-:W4:Y:S01]  /*38870*/  LDC R9, c[0x0][0x230] ;  /* 0x00008c00ff097b82 */ /* 0x000f220000000800 */
[----:B------:R-:W4:Y:S01]  /*38880*/  LDL.LU.64 R246, [R1+0x1110] ;  /* 0x0011100001f67983 */ /* 0x000f220000300a00 */
[----:B--2---:R-:W-:-:S05]  /*38890*/  IMAD.WIDE R132, R7, 0x4, R132 ;  /* 0x0000000407847825 */ /* 0x004fca00078e0284 */
[----:B------:R2:W-:Y:S04]  /*388a0*/  STL.64 [R1+0xf50], R132 ;  /* 0x000f508401007387 */ /* 0x0005e80000100a00 */
[----:B------:R2:W-:Y:S01]  /*388b0*/  LDGSTS.E [R241+0x7c004], desc[UR60][R132.64], !P6 ;  /* 0x7c00400084f17fae */ /* 0x0005e2000f12187c */
[----:B-1----:R-:W-:Y:S01]  /*388c0*/  IMAD.WIDE R14, R7, 0x4, R248 ;  /* 0x00000004070e7825 */ /* 0x002fe200078e02f8 */
[----:B------:R-:W-:-:S04]  /*388d0*/  ISETP.GE.U32.AND P6, PT, R242, 0x7ffffe89, PT ;  /* 0x7ffffe89f200780c */ /* 0x000fc80003fc6070 */
[----:B------:R1:W-:Y:S01]  /*388e0*/  LDGSTS.E [R240+0x78008], desc[UR60][R14.64], !P5 ;  /* 0x780080000ef07fae */ /* 0x0003e2000e92187c */
[----:B---3--:R-:W-:-:S03]  /*388f0*/  IMAD.WIDE R12, R7, 0x4, R146 ;  /* 0x00000004070c7825 */ /* 0x008fc600078e0292 */
[----:B------:R-:W3:Y:S04]  /*38900*/  LDL.LU.64 R146, [R1+0x1118] ;  /* 0x0011180001927983 */ /* 0x000ee80000300a00 */
[----:B------:R1:W-:Y:S04]  /*38910*/  STL.64 [R1+0xf48], R14 ;  /* 0x000f480e01007387 */ /* 0x0003e80000100a00 */
[----:B--2---:R-:W2:Y:S01]  /*38920*/  LDL.LU.64 R132, [R1+0x1120] ;  /* 0x0011200001847983 */ /* 0x004ea20000300a00 */
[----:B------:R-:W-:Y:S01]  /*38930*/  IADD3 R241, R6, -0x99, RZ ;  /* 0xffffff6706f17810 */ /* 0x000fe20007ffe0ff */
[----:B------:R-:W-:Y:S01]  /*38940*/  VIADD R242, R3, 0x100000 ;  /* 0x0010000003f27836 */ /* 0x000fe20000000000 */
[----:B------:R-:W-:Y:S01]  /*38950*/  IADD3 R243, R11, -0x9a, RZ ;  /* 0xffffff660bf37810 */ /* 0x000fe20007ffe0ff */
[----:B------:R1:W-:Y:S01]  /*38960*/  STL.64 [R1+0xf40], R12 ;  /* 0x000f400c01007387 */ /* 0x0003e20000100a00 */
[----:B----4-:R-:W-:-:S03]  /*38970*/  IMAD.WIDE R174, R7, 0x4, R174 ;  /* 0x0000000407ae7825 */ /* 0x010fc600078e02ae */
[----:B------:R4:W-:Y:S01]  /*38980*/  LDGSTS.E [R4+0x7c008], desc[UR60][R12.64], !P5 ;  /* 0x7c0080000c047fae */ /* 0x0009e2000e92187c */
[----:B------:R-:W-:Y:S01]  /*38990*/  ISETP.GE.U32.AND P5, PT, R241, 0x7ffffee8, PT ;  /* 0x7ffffee8f100780c */ /* 0x000fe20003fa6070 */
[----:B------:R-:W2:Y:S01]  /*389a0*/  LDC R6, c[0x0][0x230] ;  /* 0x00008c00ff067b82 */ /* 0x000ea20000000800 */
[----:B------:R-:W-:Y:S01]  /*389b0*/  IADD3 R241, R3, 0x100000, RZ ;  /* 0x0010000003f17810 */ /* 0x000fe20007ffe0ff */
[----:B------:R-:W3:Y:S01]  /*389c0*/  LDL.LU.64 R248, [R1+0x1128] ;  /* 0x0011280001f87983 */ /* 0x000ee20000300a00 */
[----:B-1----:R-:W-:-:S03]  /*389d0*/  IMAD.WIDE R14, R7, 0x4, R160 ;  /* 0x00000004070e7825 */ /* 0x002fc600078e02a0 */
[----:B------:R1:W-:Y:S04]  /*389e0*/  LDGSTS.E [R242+0x7800c], desc[UR60][R174.64], !P6 ;  /* 0x7800c000aef27fae */ /* 0x0003e8000f12187c */
[----:B------:R-:W2:Y:S01]  /*389f0*/  LDL.LU.64 R160, [R1+0x1130] ;  /* 0x0011300001a07983 */ /* 0x000ea20000300a00 */
[----:B----4-:R-:W-:-:S03]  /*38a00*/  IMAD.WIDE R12, R7, 0x4, R16 ;  /* 0x00000004070c7825 */ /* 0x010fc600078e0210 */
[----:B------:R-:W-:Y:S04]  /*38a10*/  STL.64 [R1+0xf38], R174 ;  /* 0x000f38ae01007387 */ /* 0x000fe80000100a00 */
[----:B------:R4:W-:Y:S04]  /*38a20*/  STL.64 [R1+0xf30], R14 ;  /* 0x000f300e01007387 */ /* 0x0009e80000100a00 */
[----:B------:R-:W2:Y:S04]  /*38a30*/  LDL.LU.64 R16, [R1+0x1138] ;  /* 0x0011380001107983 */ /* 0x000ea80000300a00 */
[----:B------:R-:W-:Y:S04]  /*38a40*/  STL.64 [R1+0xf28], R12 ;  /* 0x000f280c01007387 */ /* 0x000fe80000100a00 */
[----:B------:R1:W-:Y:S04]  /*38a50*/  LDGSTS.E [R241+0x7c00c], desc[UR60][R14.64], !P6 ;  /* 0x7c00c0000ef17fae */ /* 0x0003e8000f12187c */
[----:B----4-:R-:W4:Y:S01]  /*38a60*/  LDL.LU.64 R14, [R1+0x1140] ;  /* 0x00114000010e7983 */ /* 0x010f220000300a00 */
[----:B------:R-:W-:Y:S01]  /*38a70*/  VIADD R240, R2, 0x100000 ;  /* 0x0010000002f07836 */ /* 0x000fe20000000000 */
[----:B------:R-:W-:Y:S01]  /*38a80*/  ISETP.GE.U32.AND P4, PT, R243, 0x7ffffee7, PT ;  /* 0x7ffffee7f300780c */ /* 0x000fe20003f86070 */
[----:B------:R-:W-:-:S02]  /*38a90*/  VIADD R243, R10, 0xffffff46 ;  /* 0xffffff460af37836 */ /* 0x000fc40000000000 */
[----:B------:R-:W-:Y:S01]  /*38aa0*/  IMAD.WIDE R10, R7, 0x4, R246 ;  /* 0x00000004070a7825 */ /* 0x000fe200078e02f6 */
[----:B------:R-:W-:Y:S01]  /*38ab0*/  LDGSTS.E [R240+0x60000], desc[UR60][R12.64], !P5 ;  /* 0x600000000cf07fae */ /* 0x000fe2000e92187c */
[----:B-1----:R-:W-:Y:S02]  /*38ac0*/  IADD3 R242, R8, -0x9b, RZ ;  /* 0xffffff6508f27810 */ /* 0x002fe40007ffe0ff */
[----:B------:R-:W-:Y:S01]  /*38ad0*/  VIADD R4, R2, 0x100000 ;  /* 0x0010000002047836 */ /* 0x000fe20000000000 */
[----:B------:R1:W-:Y:S01]  /*38ae0*/  STL.64 [R1+0xf20], R10 ;  /* 0x000f200a01007387 */ /* 0x0003e20000100a00 */
[----:B------:R-:W-:Y:S01]  /*38af0*/  VIADD R241, R9, 0xffffff64 ;  /* 0xffffff6409f17836 */ /* 0x000fe20000000000 */
[----:B------:R-:W4:Y:S02]  /*38b00*/  LDC R8, c[0x0][0x230] ;  /* 0x00008c00ff087b82 */ /* 0x000f240000000800 */
[----:B------:R1:W-:Y:S01]  /*38b10*/  LDGSTS.E [R4+0x64000], desc[UR60][R10.64], !P5 ;  /* 0x640000000a047fae */ /* 0x0003e2000e92187c */
[----:B------:R-:W-:-:S02]  /*38b20*/  ISETP.GE.U32.AND P5, PT, R242, 0x7ffffee6, PT ;  /* 0x7ffffee6f200780c */ /* 0x000fc40003fa6070 */
[----:B------:R-:W-:Y:S01]  /*38b30*/  IADD3 R242, R2, 0x100000, RZ ;  /* 0x0010000002f27810 */ /* 0x000fe20007ffe0ff */
[C---:B---3--:R-:W-:Y:S02]  /*38b40*/  IMAD.WIDE R248, R7.reuse, 0x4, R248 ;  /* 0x0000000407f87825 */ /* 0x048fe400078e02f8 */
[----:B-1----:R-:W1:Y:S02]  /*38b50*/  LDC R10, c[0x0][0x230] ;  /* 0x00008c00ff0a7b82 */ /* 0x002e640000000800 */
[----:B------:R-:W-:-:S04]  /*38b60*/  IMAD.WIDE R246, R7, 0x4, R146 ;  /* 0x0000000407f67825 */ /* 0x000fc800078e0292 */
[C---:B--2---:R-:W-:Y:S01]  /*38b70*/  IMAD.WIDE R12, R7.reuse, 0x4, R132 ;  /* 0x00000004070c7825 */ /* 0x044fe200078e0284 */
[----:B------:R2:W-:Y:S03]  /*38b80*/  STL.64 [R1+0xf18], R246 ;  /* 0x000f18f601007387 */ /* 0x0005e60000100a00 */
[C---:B------:R-:W-:Y:S01]  /*38b90*/  IMAD.WIDE R160, R7.reuse, 0x4, R160 ;  /* 0x0000000407a07825 */ /* 0x040fe200078e02a0 */
[----:B------:R-:W3:Y:S03]  /*38ba0*/  LDL.LU.64 R132, [R1+0x1148] ;  /* 0x0011480001847983 */ /* 0x000ee60000300a00 */
[----:B----4-:R-:W-:Y:S01]  /*38bb0*/  IMAD.WIDE R14, R7, 0x4, R14 ;  /* 0x00000004070e7825 */ /* 0x010fe200078e020e */
[----:B------:R4:W-:Y:S01]  /*38bc0*/  STL.64 [R1+0xf10], R12 ;  /* 0x000f100c01007387 */ /* 0x0009e20000100a00 */
[----:B------:R-:W-:Y:S01]  /*38bd0*/  ISETP.GE.U32.AND P6, PT, R243, 0x7ffffec7, PT ;  /* 0x7ffffec7f300780c */ /* 0x000fe20003fc6070 */
[----:B------:R-:W3:Y:S02]  /*38be0*/  LDC R9, c[0x0][0x230] ;  /* 0x00008c00ff097b82 */ /* 0x000ee40000000800 */
[----:B------:R-:W3:Y:S04]  /*38bf0*/  LDL.LU.64 R174, [R1+0x1150] ;  /* 0x0011500001ae7983 */ /* 0x000ee80000300a00 */
[----:B------:R-:W3:Y:S04]  /*38c00*/  LDL.LU.64 R146, [R1+0x1158] ;  /* 0x0011580001927983 */ /* 0x000ee80000300a00 */
[----:B------:R2:W-:Y:S04]  /*38c10*/  LDGSTS.E [R240+0x60004], desc[UR60][R246.64], !P4 ;  /* 0x60004000f6f07fae */ /* 0x0005e8000e12187c */
[----:B------:R4:W-:Y:S01]  /*38c20*/  LDGSTS.E [R4+0x64004], desc[UR60][R12.64], !P4 ;  /* 0x640040000c047fae */ /* 0x0009e2000e12187c */
[----:B------:R-:W-:Y:S01]  /*38c30*/  ISETP.GE.U32.AND P4, PT, R241, 0x7ffffee5, PT ;  /* 0x7ffffee5f100780c */ /* 0x000fe20003f86070 */
[----:B------:R-:W-:-:S02]  /*38c40*/  VIADD R241, R2, 0x100000 ;  /* 0x0010000002f17836 */ /* 0x000fc40000000000 */
[----:B------:R1:W-:Y:S01]  /*38c50*/  STL.64 [R1+0xf08], R248 ;  /* 0x000f08f801007387 */ /* 0x0003e20000100a00 */
[----:B--2---:R-:W-:-:S03]  /*38c60*/  IMAD.WIDE R246, R7, 0x4, R16 ;  /* 0x0000000407f67825 */ /* 0x004fc600078e0210 */
[----:B------:R2:W-:Y:S01]  /*38c70*/  LDGSTS.E [R242+0x60008], desc[UR60][R248.64], !P5 ;  /* 0x60008000f8f27fae */ /* 0x0005e2000e92187c */
[----:B----4-:R-:W4:Y:S03]  /*38c80*/  LDC R12, c[0x0][0x230] ;  /* 0x00008c00ff0c7b82 */ /* 0x010f260000000800 */
[----:B------:R-:W4:Y:S04]  /*38c90*/  LDL.LU.64 R16, [R1+0x1160] ;  /* 0x0011600001107983 */ /* 0x000f280000300a00 */
[----:B------:R2:W-:Y:S04]  /*38ca0*/  STL.64 [R1+0xf00], R160 ;  /* 0x000f00a001007387 */ /* 0x0005e80000100a00 */
[----:B------:R-:W-:Y:S04]  /*38cb0*/  STL.64 [R1+0xef8], R246 ;  /* 0x000ef8f601007387 */ /* 0x000fe80000100a00 */
[----:B-1----:R-:W4:Y:S04]  /*38cc0*/  LDL.LU.64 R248, [R1+0x1168] ;  /* 0x0011680001f87983 */ /* 0x002f280000300a00 */
[----:B------:R-:W-:Y:S04]  /*38cd0*/  LDGSTS.E [R241+0x64008], desc[UR60][R160.64], !P5 ;  /* 0x64008000a0f17fae */ /* 0x000fe8000e92187c */
[----:B------:R1:W-:Y:S01]  /*38ce0*/  STL.64 [R1+0xef0], R14 ;  /* 0x000ef00e01007387 */ /* 0x0003e20000100a00 */
[----:B------:R-:W-:Y:S01]  /*38cf0*/  VIADD R243, R6, 0xffffff47 ;  /* 0xffffff4706f37836 */ /* 0x000fe20000000000 */
[----:B--2---:R-:W-:Y:S01]  /*38d00*/  IADD3 R242, R8, -0xbb, RZ ;  /* 0xffffff4508f27810 */ /* 0x004fe20007ffe0ff */
[----:B------:R-:W2:Y:S01]  /*38d10*/  LDC R6, c[0x0][0x230] ;  /* 0x00008c00ff067b82 */ /* 0x000ea20000000800 */
[----:B------:R-:W-:Y:S04]  /*38d20*/  LDGSTS.E [R240+0x6000c], desc[UR60][R246.64], !P4 ;  /* 0x6000c000f6f07fae */ /* 0x000fe8000e12187c */
[----:B------:R-:W2:Y:S01]  /*38d30*/  LDL.LU.64 R160, [R1+0x1170] ;  /* 0x0011700001a07983 */ /* 0x000ea20000300a00 */
[----:B------:R-:W-:-:S02]  /*38d40*/  ISETP.GE.U32.AND P5, PT, R243, 0x7ffffec8, PT ;  /* 0x7ffffec8f300780c */ /* 0x000fc40003fa6070 */
[----:B------:R-:W2:Y:S01]  /*38d50*/  LDC R8, c[0x0][0x230] ;  /* 0x00008c00ff087b82 */ /* 0x000ea20000000800 */
[----:B------:R1:W-:Y:S01]  /*38d60*/  LDGSTS.E [R4+0x6400c], desc[UR60][R14.64], !P4 ;  /* 0x6400c0000e047fae */ /* 0x0003e2000e12187c */
[----:B------:R-:W-:Y:S02]  /*38d70*/  VIADD R243, R10, 0xffffff26 ;  /* 0xffffff260af37836 */ /* 0x000fe40000000000 */
[----:B---3--:R-:W-:-:S05]  /*38d80*/  IMAD.WIDE R132, R7, 0x4, R132 ;  /* 0x0000000407847825 */ /* 0x008fca00078e0284 */
[----:B------:R3:W-:Y:S04]  /*38d90*/  STL.64 [R1+0xee8], R132 ;  /* 0x000ee88401007387 */ /* 0x0007e80000100a00 */
[----:B------:R-:W-:Y:S01]  /*38da0*/  LDGSTS.E [R241+0x68000], desc[UR60][R132.64], !P5 ;  /* 0x6800000084f17fae */ /* 0x000fe2000e92187c */
[----:B-1----:R-:W-:-:S03]  /*38db0*/  IMAD.WIDE R14, R7, 0x4, R174 ;  /* 0x00000004070e7825 */ /* 0x002fc600078e02ae */
[----:B------:R-:W2:Y:S01]  /*38dc0*/  LDL.LU.64 R174, [R1+0x1178] ;  /* 0x0011780001ae7983 */ /* 0x000ea20000300a00 */
[----:B------:R-:W-:-:S03]  /*38dd0*/  IMAD.WIDE R10, R7, 0x4, R146 ;  /* 0x00000004070a7825 */ /* 0x000fc600078e0292 */
[----:B------:R1:W-:Y:S04]  /*38de0*/  STL.64 [R1+0xee0], R14 ;  /* 0x000ee00e01007387 */ /* 0x0003e80000100a00 */
[----:B------:R-:W2:Y:S04]  /*38df0*/  LDL.LU.64 R146, [R1+0x1180] ;  /* 0x0011800001927983 */ /* 0x000ea80000300a00 */
[----:B------:R1:W-:Y:S04]  /*38e00*/  STL.64 [R1+0xed8], R10 ;  /* 0x000ed80a01007387 */ /* 0x0003e80000100a00 */
[----:B---3--:R-:W3:Y:S04]  /*38e10*/  LDL.LU.64 R132, [R1+0x1188] ;  /* 0x0011880001847983 */ /* 0x008ee80000300a00 */
[----:B------:R1:W-:Y:S01]  /*38e20*/  LDGSTS.E [R240+0x6c000], desc[UR60][R14.64], !P5 ;  /* 0x6c0000000ef07fae */ /* 0x0003e2000e92187c */
[----:B----4-:R-:W-:Y:S01]  /*38e30*/  IMAD.WIDE R16, R7, 0x4, R16 ;  /* 0x0000000407107825 */ /* 0x010fe200078e0210 */
[----:B------:R-:W-:-:S02]  /*38e40*/  ISETP.GE.U32.AND P5, PT, R242, 0x7ffffec6, PT ;  /* 0x7ffffec6f200780c */ /* 0x000fc40003fa6070 */
[----:B------:R-:W-:Y:S01]  /*38e50*/  LDGSTS.E [R4+0x68004], desc[UR60][R10.64], !P6 ;  /* 0x680040000a047fae */ /* 0x000fe2000f12187c */
[----:B------:R-:W-:-:S03]  /*38e60*/  VIADD R242, R12, 0xffffff44 ;  /* 0xffffff440cf27836 */ /* 0x000fc60000000000 */
[----:B------:R4:W-:Y:S01]  /*38e70*/  LDGSTS.E [R241+0x6c004], desc[UR60][R16.64], !P6 ;  /* 0x6c00400010f17fae */ /* 0x0009e2000f12187c */
[----:B-1----:R-:W-:-:S03]  /*38e80*/  IMAD.WIDE R14, R7, 0x4, R248 ;  /* 0x00000004070e7825 */ /* 0x002fc600078e02f8 */
[----:B------:R-:W3:Y:S04]  /*38e90*/  LDL.LU.64 R10, [R1+0x1190] ;  /* 0x00119000010a7983 */ /* 0x000ee80000300a00 */
[----:B------:R1:W-:Y:S01]  /*38ea0*/  STL.64 [R1+0xed0], R16 ;  /* 0x000ed01001007387 */ /* 0x0003e20000100a00 */
[----:B--2---:R-:W-:Y:S01]  /*38eb0*/  IMAD.WIDE R12, R7, 0x4, R160 ;  /* 0x00000004070c7825 */ /* 0x004fe200078e02a0 */
[----:B------:R-:W-:Y:S02]  /*38ec0*/  ISETP.GE.U32.AND P6, PT, R242, 0x7ffffec5, PT ;  /* 0x7ffffec5f200780c */ /* 0x000fe40003fc6070 */
[----:B------:R-:W2:Y:S04]  /*38ed0*/  LDL.LU.64 R160, [R1+0x1198] ;  /* 0x0011980001a07983 */ /* 0x000ea80000300a00 */
[----:B------:R4:W-:Y:S04]  /*38ee0*/  STL.64 [R1+0xec8], R14 ;  /* 0x000ec80e01007387 */ /* 0x0009e80000100a00 */
[----:B-1----:R-:W2:Y:S01]  /*38ef0*/  LDL.LU.64 R16, [R1+0x11a0] ;  /* 0x0011a00001107983 */ /* 0x002ea20000300a00 */
[----:B----4-:R-:W-:-:S03]  /*38f00*/  VIADD R241, R6, 0xffffff27 ;  /* 0xffffff2706f17836 */ /* 0x010fc60000000000 */
[----:B------:R1:W-:Y:S01]  /*38f10*/  LDGSTS.E [R240+0x68008], desc[UR60][R14.64], !P5 ;  /* 0x680080000ef07fae */ /* 0x0003e2000e92187c */
[C---:B------:R-:W-:Y:S01]  /*38f20*/  VIADD R242, R2.reuse, 0x100000 ;  /* 0x0010000002f27836 */ /* 0x040fe20000000000 */
[----:B------:R-:W-:Y:S01]  /*38f30*/  ISETP.GE.U32.AND P4, PT, R243, 0x7ffffea7, PT ;  /* 0x7ffffea7f300780c */ /* 0x000fe20003f86070 */
[----:B------:R-:W4:Y:S01]  /*38f40*/  LDC R6, c[0x0][0x230] ;  /* 0x00008c00ff067b82 */ /* 0x000f220000000800 */
[----:B------:R3:W-:Y:S01]  /*38f50*/  LDGSTS.E [R4+0x6c008], desc[UR60][R12.64], !P5 ;  /* 0x6c0080000c047fae */ /* 0x0007e2000e92187c */
[----:B------:R-:W-:Y:S01]  /*38f60*/  ISETP.GE.U32.AND P5, PT, R241, 0x7ffffea8, PT ;  /* 0x7ffffea8f100780c */ /* 0x000fe20003fa6070 */
[----:B------:R-:W-:Y:S02]  /*38f70*/  VIADD R241, R2, 0x100000 ;  /* 0x0010000002f17836 */ /* 0x000fe40000000000 */
[----:B------:R3:W-:Y:S01]  /*38f80*/  STL.64 [R1+0xec0], R12 ;  /* 0x000ec00c01007387 */ /* 0x0007e20000100a00 */
[----:B------:R-:W-:Y:S02]  /*38f90*/  IADD3 R243, R9, -0xfa, RZ ;  /* 0xffffff0609f37810 */ /* 0x000fe40007ffe0ff */
[----:B-1----:R-:W1:Y:S01]  /*38fa0*/  LDC R14, c[0x0][0x230] ;  /* 0x00008c00ff0e7b82 */ /* 0x002e620000000800 */
[----:B------:R-:W-:-:S02]  /*38fb0*/  IMAD.WIDE R248, R7, 0x4, R174 ;  /* 0x0000000407f87825 */ /* 0x000fc400078e02ae */
[----:B------:R-:W4:Y:S04]  /*38fc0*/  LDL.LU.64 R174, [R1+0x11a8] ;  /* 0x0011a80001ae7983 */ /* 0x000f280000300a00 */
[----:B------:R1:W-:Y:S01]  /*38fd0*/  LDGSTS.E [R242+0x6800c], desc[UR60][R248.64], !P6 ;  /* 0x6800c000f8f27fae */ /* 0x0003e2000f12187c */
[----:B------:R-:W-:-:S03]  /*38fe0*/  IMAD.WIDE R246, R7, 0x4, R146 ;  /* 0x0000000407f67825 */ /* 0x000fc600078e0292 */
[----:B------:R-:W4:Y:S04]  /*38ff0*/  LDL.LU.64 R146, [R1+0x11b0] ;  /* 0x0011b00001927983 */ /* 0x000f280000300a00 */
[----:B------:R-:W-:Y:S01]  /*39000*/  STL.64 [R1+0xeb8], R248 ;  /* 0x000eb8f801007387 */ /* 0x000fe20000100a00 */
[----:B---3--:R-:W-:-:S03]  /*39010*/  IMAD.WIDE R12, R7, 0x4, R132 ;  /* 0x00000004070c7825 */ /* 0x008fc600078e0284 */
[----:B------:R3:W-:Y:S04]  /*39020*/  STL.64 [R1+0xeb0], R246 ;  /* 0x000eb0f601007387 */ /* 0x0007e80000100a00 */
[----:B------:R-:W4:Y:S01]  /*39030*/  LDL.LU.64 R132, [R1+0x11b8] ;  /* 0x0011b80001847983 */ /* 0x000f220000300a00 */
[----:B-1----:R-:W-:-:S03]  /*39040*/  IADD3 R242, R8, -0xdb, RZ ;  /* 0xffffff2508f27810 */ /* 0x002fc60007ffe0ff */
[----:B------:R1:W-:Y:S04]  /*39050*/  STL.64 [R1+0xea8], R12 ;  /* 0x000ea80c01007387 */ /* 0x0003e80000100a00 */
[----:B------:R-:W-:Y:S04]  /*39060*/  LDGSTS.E [R241+0x6c00c], desc[UR60][R246.64], !P6 ;  /* 0x6c00c000f6f17fae */ /* 0x000fe8000f12187c */
[----:B------:R1:W-:Y:S01]  /*39070*/  LDGSTS.E [R240+0x70000], desc[UR60][R12.64], !P5 ;  /* 0x700000000cf07fae */ /* 0x0003e2000e92187c */
[----:B------:R-:W-:-:S03]  /*39080*/  IMAD.WIDE R10, R7, 0x4, R10 ;  /* 0x00000004070a7825 */ /* 0x000fc600078e020a */
[----:B---3--:R-:W3:Y:S04]  /*39090*/  LDL.LU.64 R246, [R1+0x11c0] ;  /* 0x0011c00001f67983 */ /* 0x008ee80000300a00 */
[----:B------:R1:W-:Y:S01]  /*390a0*/  STL.64 [R1+0xea0], R10 ;  /* 0x000ea00a01007387 */ /* 0x0003e20000100a00 */
[----:B--2---:R-:W-:-:S03]  /*390b0*/  IMAD.WIDE R8, R7, 0x4, R16 ;  /* 0x0000000407087825 */ /* 0x004fc600078e0210 */
[----:B------:R2:W-:Y:S01]  /*390c0*/  LDGSTS.E [R4+0x74000], desc[UR60][R10.64], !P5 ;  /* 0x740000000a047fae */ /* 0x0005e2000e92187c */
[----:B-1----:R-:W-:-:S05]  /*390d0*/  IMAD.WIDE R12, R7, 0x4, R160 ;  /* 0x00000004070c7825 */ /* 0x002fca00078e02a0 */
[----:B------:R-:W-:Y:S04]  /*390e0*/  STL.64 [R1+0xe98], R12 ;  /* 0x000e980c01007387 */ /* 0x000fe80000100a00 */
[----:B------:R-:W3:Y:S01]  /*390f0*/  LDL.LU.64 R248, [R1+0x11c8] ;  /* 0x0011c80001f87983 */ /* 0x000ee20000300a00 */
[----:B------:R-:W-:Y:S01]  /*39100*/  VIADD R241, R14, 0xffffff24 ;  /* 0xffffff240ef17836 */ /* 0x000fe20000000000 */
[----:B--2---:R-:W1:Y:S02]  /*39110*/  LDC R11, c[0x0][0x230] ;  /* 0x00008c00ff0b7b82 */ /* 0x004e640000000800 */
[----:B------:R2:W-:Y:S04]  /*39120*/  STL.64 [R1+0xe90], R8 ;  /* 0x000e900801007387 */ /* 0x0005e80000100a00 */
[----:B------:R-:W3:Y:S02]  /*39130*/  LDL.LU.64 R160, [R1+0x11d0] ;  /* 0x0011d00001a07983 */ /* 0x000ee40000300a00 */
[----:B------:R-:W1:Y:S02]  /*39140*/  LDC R10, c[0x0][0x230] ;  /* 0x00008c00ff0a7b82 */ /* 0x000e640000000800 */
[----:B------:R-:W3:Y:S01]  /*39150*/  LDL.LU.64 R16, [R1+0x11d8] ;  /* 0x0011d80001107983 */ /* 0x000ee20000300a00 */
[----:B------:R-:W-:-:S03]  /*39160*/  ISETP.GE.U32.AND P5, PT, R242, 0x7ffffea6, PT ;  /* 0x7ffffea6f200780c */ /* 0x000fc60003fa6070 */
[----:B------:R-:W-:Y:S04]  /*39170*/  LDGSTS.E [R240+0x70004], desc[UR60][R12.64], !P4 ;  /* 0x700040000cf07fae */ /* 0x000fe8000e12187c */
[----:B------:R2:W-:Y:S01]  /*39180*/  LDGSTS.E [R4+0x74004], desc[UR60][R8.64], !P4 ;  /* 0x7400400008047fae */ /* 0x0005e2000e12187c */
[----:B------:R-:W-:Y:S02]  /*39190*/  ISETP.GE.U32.AND P4, PT, R241, 0x7ffffea5, PT ;  /* 0x7ffffea5f100780c */ /* 0x000fe40003f86070 */
[C---:B------:R-:W-:Y:S01]  /*391a0*/  IADD3 R242, R2.reuse, 0x100000, RZ ;  /* 0x0010000002f27810 */ /* 0x040fe20007ffe0ff */
[----:B------:R-:W-:Y:S01]  /*391b0*/  VIADD R241, R2, 0x100000 ;  /* 0x0010000002f17836 */ /* 0x000fe20000000000 */
[----:B------:R-:W-:Y:S01]  /*391c0*/  ISETP.GE.U32.AND P6, PT, R243, 0x7ffffe87, PT ;  /* 0x7ffffe87f300780c */ /* 0x000fe20003fc6070 */
[----:B----4-:R-:W-:-:S02]  /*391d0*/  VIADD R243, R6, 0xffffff07 ;  /* 0xffffff0706f37836 */ /* 0x010fc40000000000 */
[----:B------:R-:W4:Y:S08]  /*391e0*/  LDC R6, c[0x0][0x230] ;  /* 0x00008c00ff067b82 */ /* 0x000f300000000800 */
[----:B--2---:R-:W2:Y:S08]  /*391f0*/  LDC R9, c[0x0][0x230] ;  /* 0x00008c00ff097b82 */ /* 0x004eb00000000800 */
[----:B------:R-:W4:Y:S01]  /*39200*/  LDC R8, c[0x0][0x230] ;  /* 0x00008c00ff087b82 */ /* 0x000f220000000800 */
[----:B------:R-:W-:-:S05]  /*39210*/  IMAD.WIDE R174, R7, 0x4, R174 ;  /* 0x0000000407ae7825 */ /* 0x000fca00078e02ae */
[----:B------:R1:W-:Y:S01]  /*39220*/  STL.64 [R1+0xe88], R174 ;  /* 0x000e88ae01007387 */ /* 0x0003e20000100a00 */
[----:B------:R-:W-:-:S03]  /*39230*/  IMAD.WIDE R146, R7, 0x4, R146 ;  /* 0x0000000407927825 */ /* 0x000fc600078e0292 */
[----:B------:R2:W-:Y:S04]  /*39240*/  LDGSTS.E [R242+0x70008], desc[UR60][R174.64], !P5 ;  /* 0x70008000aef27fae */ /* 0x0005e8000e92187c */
[----:B------:R-:W-:Y:S01]  /*39250*/  LDGSTS.E [R241+0x74008], desc[UR60][R146.64], !P5 ;  /* 0x7400800092f17fae */ /* 0x000fe2000e92187c */
[----:B------:R-:W-:-:S03]  /*39260*/  IMAD.WIDE R14, R7, 0x4, R132 ;  /* 0x00000004070e7825 */ /* 0x000fc600078e0284 */
[----:B------:R-:W4:Y:S04]  /*39270*/  LDL.LU.64 R132, [R1+0x11e0] ;  /* 0x0011e00001847983 */ /* 0x000f280000300a00 */
[----:B------:R2:W-:Y:S01]  /*39280*/  STL.64 [R1+0xe80], R146 ;  /* 0x000e809201007387 */ /* 0x0005e20000100a00 */
[----:B------:R-:W-:-:S03]  /*39290*/  ISETP.GE.U32.AND P5, PT, R243, 0x7ffffe88, PT ;  /* 0x7ffffe88f300780c */ /* 0x000fc60003fa6070 */
[----:B------:R2:W-:Y:S04]  /*392a0*/  STL.64 [R1+0xe78], R14 ;  /* 0x000e780e01007387 */ /* 0x0005e80000100a00 */
[----:B-1----:R-:W4:Y:S04]  /*392b0*/  LDL.LU.64 R174, [R1+0x11e8] ;  /* 0x0011e80001ae7983 */ /* 0x002f280000300a00 */
[----:B------:R1:W-:Y:S01]  /*392c0*/  LDGSTS.E [R240+0x7000c], desc[UR60][R14.64], !P4 ;  /* 0x7000c0000ef07fae */ /* 0x0003e2000e12187c */
[----:B---3--:R-:W-:-:S05]  /*392d0*/  IMAD.WIDE R12, R7, 0x4, R246 ;  /* 0x00000004070c7825 */ /* 0x008fca00078e02f6 */
[----:B------:R3:W-:Y:S04]  /*392e0*/  STL.64 [R1+0xe70], R12 ;  /* 0x000e700c01007387 */ /* 0x0007e80000100a00 */
[----:B--2---:R-:W2:Y:S04]  /*392f0*/  LDL.LU.64 R146, [R1+0x11f0] ;  /* 0x0011f00001927983 */ /* 0x004ea80000300a00 */
[----:B------:R3:W-:Y:S01]  /*39300*/  LDGSTS.E [R4+0x7400c], desc[UR60][R12.64], !P4 ;  /* 0x7400c0000c047fae */ /* 0x0007e2000e12187c */
[----:B------:R-:W-:Y:S01]  /*39310*/  VIADD R243, R11, 0xffffff62 ;  /* 0xffffff620bf37836 */ /* 0x000fe20000000000 */
[----:B------:R-:W-:Y:S01]  /*39320*/  IADD3 R242, R10, -0xfb, RZ ;  /* 0xffffff050af27810 */ /* 0x000fe20007ffe0ff */
[----:B-1----:R-:W-:-:S05]  /*39330*/  IMAD.WIDE R14, R7, 0x4, R248 ;  /* 0x00000004070e7825 */ /* 0x002fca00078e02f8 */
[----:B------:R-:W-:Y:S01]  /*39340*/  STL.64 [R1+0xe68], R14 ;  /* 0x000e680e01007387 */ /* 0x000fe20000100a00 */
[----:B---3--:R-:W-:-:S03]  /*39350*/  IMAD.WIDE R12, R7, 0x4, R160 ;  /* 0x00000004070c7825 */ /* 0x008fc600078e02a0 */
[----:B------:R-:W-:Y:S01]  /*39360*/  LDGSTS.E [R241+0x78000], desc[UR60][R14.64], !P5 ;  /* 0x780000000ef17fae */ /* 0x000fe2000e92187c */
[----:B------:R-:W-:-:S03]  /*39370*/  IMAD.WIDE R10, R7, 0x4, R16 ;  /* 0x00000004070a7825 */ /* 0x000fc600078e0210 */
[----:B------:R-:W3:Y:S04]  /*39380*/  LDL.LU.64 R160, [R1+0x11f8] ;  /* 0x0011f80001a07983 */ /* 0x000ee80000300a00 */
[----:B------:R1:W-:Y:S04]  /*39390*/  STL.64 [R1+0xe60], R12 ;  /* 0x000e600c01007387 */ /* 0x0003e80000100a00 */
[----:B------:R-:W3:Y:S04]  /*393a0*/  LDL.LU.64 R16, [R1+0x1200] ;  /* 0x0012000001107983 */ /* 0x000ee80000300a00 */
[----:B------:R1:W-:Y:S04]  /*393b0*/  STL.64 [R1+0xe58], R10 ;  /* 0x000e580a01007387 */ /* 0x0003e80000100a00 */
[----:B------:R-:W-:Y:S04]  /*393c0*/  LDGSTS.E [R240+0x7c000], desc[UR60][R12.64], !P5 ;  /* 0x7c0000000cf07fae */ /* 0x000fe8000e92187c */
[----:B-1----:R-:W3:Y:S04]  /*393d0*/  LDL.LU.64 R12, [R1+0x1060] ;  /* 0x00106000010c7983 */ /* 0x002ee80000300a00 */
[----:B------:R-:W3:Y:S01]  /*393e0*/  LDL.LU.64 R248, [R1+0x1068] ;  /* 0x0010680001f87983 */ /* 0x000ee20000300a00 */
[----:B------:R-:W-:-:S03]  /*393f0*/  ISETP.GE.U32.AND P5, PT, R242, 0x7ffffe86, PT ;  /* 0x7ffffe86f200780c */ /* 0x000fc60003fa6070 */
[----:B------:R1:W-:Y:S01]  /*39400*/  LDGSTS.E [R4+0x78004], desc[UR60][R10.64], !P6 ;  /* 0x780040000a047fae */ /* 0x0003e2000f12187c */
[----:B------:R-:W-:Y:S02]  /*39410*/  VIADD R242, R9, 0xffffff04 ;  /* 0xffffff0409f27836 */ /* 0x000fe40000000000 */
[----:B------:R-:W3:Y:S08]  /*39420*/  LDC R9, c[0x0][0x230] ;  /* 0x00008c00ff097b82 */ /* 0x000ef00000000800 */
[----:B-1----:R-:W1:Y:S01]  /*39430*/  LDC R10, c[0x0][0x230] ;  /* 0x00008c00ff0a7b82 */ /* 0x002e620000000800 */
[----:B----4-:R-:W-:-:S05]  /*39440*/  IMAD.WIDE R132, R7, 0x4, R132 ;  /* 0x0000000407847825 */ /* 0x010fca00078e0284 */
[----:B------:R4:W-:Y:S04]  /*39450*/  STL.64 [R1+0xe50], R132 ;  /* 0x000e508401007387 */ /* 0x0009e80000100a00 */
[----:B------:R1:W-:Y:S01]  /*39460*/  LDGSTS.E [R241+0x7c004], desc[UR60][R132.64], !P6 ;  /* 0x7c00400084f17fae */ /* 0x0003e2000f12187c */
[----:B------:R-:W-:-:S05]  /*39470*/  IMAD.WIDE R174, R7, 0x4, R174 ;  /* 0x0000000407ae7825 */ /* 0x000fca00078e02ae */
[----:B------:R1:W-:Y:S01]  /*39480*/  LDGSTS.E [R240+0x78008], desc[UR60][R174.64], !P5 ;  /* 0x78008000aef07fae */ /* 0x0003e2000e92187c */
[----:B--2---:R-:W-:-:S03]  /*39490*/  IMAD.WIDE R14, R7, 0x4, R146 ;  /* 0x00000004070e7825 */ /* 0x004fc600078e0292 */
[----:B------:R-:W2:Y:S04]  /*394a0*/  LDL.LU.64 R146, [R1+0x1070] ;  /* 0x0010700001927983 */ /* 0x000ea80000300a00 */
[----:B------:R3:W-:Y:S04]  /*394b0*/  STL.64 [R1+0xe48], R174 ;  /* 0x000e48ae01007387 */ /* 0x0007e80000100a00 */
[----:B----4-:R-:W4:Y:S01]  /*394c0*/  LDL.LU.64 R132, [R1+0x1078] ;  /* 0x0010780001847983 */ /* 0x010f220000300a00 */
[----:B-1----:R-:W-:Y:S01]  /*394d0*/  VIADD R241, R6, 0xffffff63 ;  /* 0xffffff6306f17836 */ /* 0x002fe20000000000 */
[----:B------:R-:W-:-:S02]  /*394e0*/  ISETP.GE.U32.AND P6, PT, R242, 0x7ffffe85, PT ;  /* 0x7ffffe85f200780c */ /* 0x000fc40003fc6070 */
[----:B------:R1:W-:Y:S01]  /*394f0*/  STL.64 [R1+0xe40], R14 ;  /* 0x000e400e01007387 */ /* 0x0003e20000100a00 */
[----:B------:R-:W-:Y:S01]  /*39500*/  IADD3 R240, R0, 0x100000, RZ ;  /* 0x0010000000f07810 */ /* 0x000fe20007ffe0ff */
[----:B------:R-:W4:Y:S02]  /*39510*/  LDC R6, c[0x0][0x230] ;  /* 0x00008c00ff067b82 */ /* 0x000f240000000800 */
[----:B------:R1:W-:Y:S01]  /*39520*/  STL.64 [R1+0x2d48], R2 ;  /* 0x002d480201007387 */ /* 0x0003e20000100a00 */
[----:B------:R-:W-:-:S03]  /*39530*/  VIADD R242, R2, 0x100000 ;  /* 0x0010000002f27836 */ /* 0x000fc60000000000 */
[----:B------:R-:W2:Y:S04]  /*39540*/  LDL.LU.64 R246, [R1+0x1080] ;  /* 0x0010800001f67983 */ /* 0x000ea80000300a00 */
[----:B------:R1:W-:Y:S01]  /*39550*/  LDGSTS.E [R4+0x7c008], desc[UR60][R14.64], !P5 ;  /* 0x7c0080000e047fae */ /* 0x0003e2000e92187c */
[----:B------:R-:W-:Y:S01]  /*39560*/  ISETP.GE.U32.AND P5, PT, R241, 0x7ffffee4, PT ;  /* 0x7ffffee4f100780c */ /* 0x000fe20003fa6070 */
[----:B------:R-:W-:Y:S02]  /*39570*/  VIADD R241, R2, 0x100000 ;  /* 0x0010000002f17836 */ /* 0x000fe40000000000 */
[----:B---3--:R-:W-:Y:S01]  /*39580*/  IMAD.WIDE R174, R7, 0x4, R160 ;  /* 0x0000000407ae7825 */ /* 0x008fe200078e02a0 */
[----:B------:R-:W-:-:S04]  /*39590*/  ISETP.GE.U32.AND P4, PT, R243, 0x7ffffee3, PT ;  /* 0x7ffffee3f300780c */ /* 0x000fc80003f86070 */
[----:B------:R3:W-:Y:S01]  /*395a0*/  LDGSTS.E [R242+0x7800c], desc[UR60][R174.64], !P6 ;  /* 0x7800c000aef27fae */ /* 0x0007e2000f12187c */
[----:B------:R-:W-:-:S03]  /*395b0*/  IMAD.WIDE R160, R7, 0x4, R16 ;  /* 0x0000000407a07825 */ /* 0x000fc600078e0210 */
[----:B------:R-:W4:Y:S04]  /*395c0*/  LDL.LU.64 R16, [R1+0x1088] ;  /* 0x0010880001107983 */ /* 0x000f280000300a00 */
[----:B------:R3:W-:Y:S04]  /*395d0*/  STL.64 [R1+0xe38], R174 ;  /* 0x000e38ae01007387 */ /* 0x0007e80000100a00 */
[----:B------:R-:W-:Y:S01]  /*395e0*/  STL.64 [R1+0xe30], R160 ;  /* 0x000e30a001007387 */ /* 0x000fe20000100a00 */
[----:B-1----:R-:W-:-:S03]  /*395f0*/  IMAD.WIDE R14, R7, 0x4, R12 ;  /* 0x00000004070e7825 */ /* 0x002fc600078e020c */
[----:B------:R1:W-:Y:S01]  /*39600*/  LDGSTS.E [R241+0x7c00c], desc[UR60][R160.64], !P6 ;  /* 0x7c00c000a0f17fae */ /* 0x0003e2000f12187c */
[----:B------:R-:W-:-:S03]  /*39610*/  IMAD.WIDE R2, R7, 0x4, R248 ;  /* 0x0000000407027825 */ /* 0x000fc600078e02f8 */
[----:B------:R-:W4:Y:S04]  /*39620*/  LDL.LU.64 R12, [R1+0x1090] ;  /* 0x00109000010c7983 */ /* 0x000f280000300a00 */
[----:B------:R-:W4:Y:S01]  /*39630*/  LDL.LU.64 R248, [R1+0x1098] ;  /* 0x0010980001f87983 */ /* 0x000f220000300a00 */
[----:B---3--:R-:W-:-:S03]  /*39640*/  VIADD R242, R10, 0xffffff61 ;  /* 0xffffff610af27836 */ /* 0x008fc60000000000 */
[----:B------:R-:W-:Y:S01]  /*39650*/  STL.64 [R1+0xe28], R14 ;  /* 0x000e280e01007387 */ /* 0x000fe20000100a00 */
[----:B------:R-:W-:-:S03]  /*39660*/  VIADD R4, R0, 0x100000 ;  /* 0x0010000000047836 */ /* 0x000fc60000000000 */
[----:B------:R-:W-:Y:S04]  /*39670*/  LDGSTS.E [R240+0x60000], desc[UR60][R14.64], !P5 ;  /* 0x600000000ef07fae */ /* 0x000fe8000e92187c */
[----:B------:R-:W3:Y:S04]  /*39680*/  LDL.LU.64 R174, [R1+0x3018] ;  /* 0x0030180001ae7983 */ /* 0x000ee80000300a00 */
[----:B------:R2:W-:Y:S04]  /*39690*/  STL.64 [R1+0xe20], R2 ;  /* 0x000e200201007387 */ /* 0x0005e80000100a00 */
[----:B------:R2:W-:Y:S01]  /*396a0*/  LDGSTS.E [R4+0x64000], desc[UR60][R2.64], !P5 ;  /* 0x6400000002047fae */ /* 0x0005e2000e92187c */
[----:B------:R-:W-:-:S02]  /*396b0*/  ISETP.GE.U32.AND P5, PT, R242, 0x7ffffee2, PT ;  /* 0x7ffffee2f200780c */ /* 0x000fc40003fa6070 */
[----:B-1----:R-:W-:Y:S01]  /*396c0*/  IADD3 R241, R9, -0xa0, RZ ;  /* 0xffffff6009f17810 */ /* 0x002fe20007ffe0ff */
[----:B------:R-:W-:Y:S02]  /*396d0*/  VIADD R242, R0, 0x100000 ;  /* 0x0010000000f27836 */ /* 0x000fe40000000000 */
[C---:B--2---:R-:W-:Y:S01]  /*396e0*/  IMAD.WIDE R246, R7.reuse, 0x4, R246 ;  /* 0x0000000407f67825 */ /* 0x044fe200078e02f6 */
[----:B------:R-:W-:Y:S01]  /*396f0*/  IADD3 R243, R8, -0xbe, RZ ;  /* 0xffffff4208f37810 */ /* 0x000fe20007ffe0ff */
[----:B------:R-:W1:Y:S02]  /*39700*/  LDC R3, c[0x0][0x230] ;  /* 0x00008c00ff037b82 */ /* 0x000e640000000800 */
[----:B------:R-:W-:-:S04]  /*39710*/  IMAD.WIDE R14, R7, 0x4, R146 ;  /* 0x00000004070e7825 */ /* 0x000fc800078e0292 */
[C---:B----4-:R-:W-:Y:S01]  /*39720*/  IMAD.WIDE R10, R7.reuse, 0x4, R132 ;  /* 0x00000004070a7825 */ /* 0x050fe200078e0284 */
[----:B------:R2:W-:Y:S01]  /*39730*/  STL.64 [R1+0xe18], R14 ;  /* 0x000e180e01007387 */ /* 0x0005e20000100a00 */
[----:B------:R-:W4:Y:S03]  /*39740*/  LDC R9, c[0x0][0x230] ;  /* 0x00008c00ff097b82 */ /* 0x000f260000000800 */
[----:B------:R-:W4:Y:S04]  /*39750*/  LDL.LU.64 R146, [R1+0x10a0] ;  /* 0x0010a00001927983 */ /* 0x000f280000300a00 */
[----:B------:R2:W-:Y:S01]  /*39760*/  STL.64 [R1+0xe10], R10 ;  /* 0x000e100a01007387 */ /* 0x0005e20000100a00 */
[----:B------:R-:W3:Y:S03]  /*39770*/  LDC R8, c[0x0][0x230] ;  /* 0x00008c00ff087b82 */ /* 0x000ee60000000800 */
[----:B------:R-:W3:Y:S04]  /*39780*/  LDL.LU.64 R160, [R1+0x10a8] ;  /* 0x0010a80001a07983 */ /* 0x000ee80000300a00 */
[----:B------:R-:W3:Y:S01]  /*39790*/  LDL.LU.64 R132, [R1+0x10b0] ;  /* 0x0010b00001847983 */ /* 0x000ee20000300a00 */
[----:B------:R-:W-:Y:S01]  /*397a0*/  IMAD.WIDE R16, R7, 0x4, R16 ;  /* 0x0000000407107825 */ /* 0x000fe200078e0210 */
[----:B------:R-:W1:Y:S02]  /*397b0*/  LDC R2, c[0x0][0x230] ;  /* 0x00008c00ff027b82 */ /* 0x000e640000000800 */
[----:B------:R2:W-:Y:S04]  /*397c0*/  LDGSTS.E [R240+0x60004], desc[UR60][R14.64], !P4 ;  /* 0x600040000ef07fae */ /* 0x0005e8000e12187c */
[----:B------:R2:W-:Y:S01]  /*397d0*/  LDGSTS.E [R4+0x64004], desc[UR60][R10.64], !P4 ;  /* 0x640040000a047fae */ /* 0x0005e2000e12187c */
[----:B------:R-:W-:-:S02]  /*397e0*/  ISETP.GE.U32.AND P4, PT, R241, 0x7ffffee1, PT ;  /* 0x7ffffee1f100780c */ /* 0x000fc40003f86070 */
[----:B------:R-:W-:Y:S01]  /*397f0*/  IADD3 R241, R0, 0x100000, RZ ;  /* 0x0010000000f17810 */ /* 0x000fe20007ffe0ff */
[----:B------:R-:W-:Y:S04]  /*39800*/  STL.64 [R1+0xe08], R246 ;  /* 0x000e08f601007387 */ /* 0x000fe80000100a00 */
[----:B------:R1:W-:Y:S04]  /*39810*/  STL.64 [R1+0xe00], R16 ;  /* 0x000e001001007387 */ /* 0x0003e80000100a00 */
[----:B------:R-:W-:Y:S01]  /*39820*/  LDGSTS.E [R242+0x60008], desc[UR60][R246.64], !P5 ;  /* 0x60008000f6f27fae */ /* 0x000fe2000e92187c */
[----:B--2---:R-:W-:-:S03]  /*39830*/  IMAD.WIDE R14, R7, 0x4, R12 ;  /* 0x00000004070e7825 */ /* 0x004fc600078e020c */
[----:B------:R-:W2:Y:S01]  /*39840*/  LDL.LU.64 R12, [R1+0x10b8] ;  /* 0x0010b800010c7983 */ /* 0x000ea20000300a00 */
[----:B------:R-:W-:-:S03]  /*39850*/  IMAD.WIDE R10, R7, 0x4, R248 ;  /* 0x00000004070a7825 */ /* 0x000fc600078e02f8 */
[----:B------:R3:W-:Y:S04]  /*39860*/  STL.64 [R1+0xdf8], R14 ;  /* 0x000df80e01007387 */ /* 0x0007e80000100a00 */
[----:B------:R3:W-:Y:S04]  /*39870*/  STL.64 [R1+0xdf0], R10 ;  /* 0x000df00a01007387 */ /* 0x0007e80000100a00 */
[----:B------:R-:W2:Y:S04]  /*39880*/  LDL.LU.64 R248, [R1+0x10c0] ;  /* 0x0010c00001f87983 */ /* 0x000ea80000300a00 */
[----:B------:R-:W-:Y:S01]  /*39890*/  LDGSTS.E [R241+0x64008], desc[UR60][R16.64], !P5 ;  /* 0x6400800010f17fae */ /* 0x000fe2000e92187c */
[----:B------:R-:W-:-:S03]  /*398a0*/  ISETP.GE.U32.AND P6, PT, R243, 0x7ffffec3, PT ;  /* 0x7ffffec3f300780c */ /* 0x000fc60003fc6070 */
[----:B-1----:R-:W2:Y:S01]  /*398b0*/  LDL.LU.64 R16, [R1+0x10c8] ;  /* 0x0010c80001107983 */ /* 0x002ea20000300a00 */
[----:B------:R-:W-:Y:S02]  /*398c0*/  VIADD R243, R6, 0xffffff43 ;  /* 0xffffff4306f37836 */ /* 0x000fe40000000000 */
[----:B----4-:R-:W-:-:S03]  /*398d0*/  IMAD.WIDE R146, R7, 0x4, R146 ;  /* 0x0000000407927825 */ /* 0x010fc600078e0292 */
[----:B------:R-:W-:Y:S01]  /*398e0*/  ISETP.GE.U32.AND P5, PT, R243, 0x7ffffec4, PT ;  /* 0x7ffffec4f300780c */ /* 0x000fe20003fa6070 */
[----:B------:R3:W-:Y:S01]  /*398f0*/  LDGSTS.E [R240+0x6000c], desc[UR60][R14.64], !P4 ;  /* 0x6000c0000ef07fae */ /* 0x0007e2000e12187c */
[----:B------:R-:W1:Y:S03]  /*39900*/  LDC R6, c[0x0][0x230] ;  /* 0x00008c00ff067b82 */ /* 0x000e660000000800 */
[----:B------:R4:W-:Y:S04]  /*39910*/  LDGSTS.E [R4+0x6400c], desc[UR60][R10.64], !P4 ;  /* 0x6400c0000a047fae */ /* 0x0009e8000e12187c */
[----:B------:R2:W-:Y:S01]  /*39920*/  STL.64 [R1+0xde8], R146 ;  /* 0x000de89201007387 */ /* 0x0005e20000100a00 */
[----:B---3--:R-:W-:-:S03]  /*39930*/  IMAD.WIDE R14, R7, 0x4, R160 ;  /* 0x00000004070e7825 */ /* 0x008fc600078e02a0 */
[----:B------:R-:W3:Y:S01]  /*39940*/  LDL.LU.64 R246, [R1+0x10d0] ;  /* 0x0010d00001f67983 */ /* 0x000ee20000300a00 */
[----:B----4-:R-:W-:-:S03]  /*39950*/  IMAD.WIDE R10, R7, 0x4, R132 ;  /* 0x00000004070a7825 */ /* 0x010fc600078e0284 */
[----:B------:R4:W-:Y:S04]  /*39960*/  STL.64 [R1+0xde0], R14 ;  /* 0x000de00e01007387 */ /* 0x0009e80000100a00 */
[----:B------:R-:W3:Y:S04]  /*39970*/  LDL.LU.64 R132, [R1+0x10d8] ;  /* 0x0010d80001847983 */ /* 0x000ee80000300a00 */
[----:B------:R1:W-:Y:S04]  /*39980*/  STL.64 [R1+0xdd8], R10 ;  /* 0x000dd80a01007387 */ /* 0x0003e80000100a00 */
[----:B------:R-:W-:Y:S04]  /*39990*/  LDGSTS.E [R241+0x68000], desc[UR60][R146.64], !P5 ;  /* 0x6800000092f17fae */ /* 0x000fe8000e92187c */
[----:B------:R-:W3:Y:S01]  /*399a0*/  LDL.LU.64 R160, [R1+0x10e0] ;  /* 0x0010e00001a07983 */ /* 0x000ee20000300a00 */
[----:B--2---:R-:W-:-:S03]  /*399b0*/  IMAD.WIDE R12, R7, 0x4, R12 ;  /* 0x00000004070c7825 */ /* 0x004fc600078e020c */
[----:B------:R4:W-:Y:S04]  /*399c0*/  LDGSTS.E [R240+0x6c000], desc[UR60][R14.64], !P5 ;  /* 0x6c0000000ef07fae */ /* 0x0009e8000e92187c */
[----:B------:R-:W2:Y:S04]  /*399d0*/  LDL.LU.64 R146, [R1+0x10e8] ;  /* 0x0010e80001927983 */ /* 0x000ea80000300a00 */
[----:B------:R1:W-:Y:S01]  /*399e0*/  LDGSTS.E [R4+0x68004], desc[UR60][R10.64], !P6 ;  /* 0x680040000a047fae */ /* 0x0003e2000f12187c */
[----:B----4-:R-:W-:-:S03]  /*399f0*/  IMAD.WIDE R14, R7, 0x4, R248 ;  /* 0x00000004070e7825 */ /* 0x010fc600078e02f8 */
[----:B------:R4:W-:Y:S04]  /*39a00*/  STL.64 [R1+0xdd0], R12 ;  /* 0x000dd00c01007387 */ /* 0x0009e80000100a00 */
[----:B------:R4:W-:Y:S04]  /*39a10*/  LDGSTS.E [R241+0x6c004], desc[UR60][R12.64], !P6 ;  /* 0x6c0040000cf17fae */ /* 0x0009e8000f12187c */
[----:B------:R-:W-:Y:S01]  /*39a20*/  STL.64 [R1+0xdc8], R14 ;  /* 0x000dc80e01007387 */ /* 0x000fe20000100a00 */
[----:B-1----:R-:W-:-:S03]  /*39a30*/  IMAD.WIDE R10, R7, 0x4, R16 ;  /* 0x00000004070a7825 */ /* 0x002fc600078e0210 */
[----:B----4-:R-:W4:Y:S04]  /*39a40*/  LDL.LU.64 R12, [R1+0x10f0] ;  /* 0x0010f000010c7983 */ /* 0x010f280000300a00 */
[----:B------:R3:W-:Y:S04]  /*39a50*/  STL.64 [R1+0xdc0], R10 ;  /* 0x000dc00a01007387 */ /* 0x0007e80000100a00 */
[----:B------:R-:W4:Y:S04]  /*39a60*/  LDL.LU.64 R248, [R1+0x10f8] ;  /* 0x0010f80001f87983 */ /* 0x000f280000300a00 */
[----:B------:R-:W4:Y:S01]  /*39a70*/  LDL.LU.64 R16, [R1+0x1100] ;  /* 0x0011000001107983 */ /* 0x000f220000300a00 */
[----:B------:R-:W-:-:S02]  /*39a80*/  VIADD R242, R3, 0xffffff41 ;  /* 0xffffff4103f27836 */ /* 0x000fc40000000000 */
[----:B------:R-:W-:Y:S01]  /*39a90*/  VIADD R243, R8, 0xffffff21 ;  /* 0xffffff2108f37836 */ /* 0x000fe20000000000 */
[----:B------:R-:W1:Y:S02]  /*39aa0*/  LDC R3, c[0x0][0x230] ;  /* 0x00008c00ff037b82 */ /* 0x000e640000000800 */
[----:B------:R-:W-:Y:S02]  /*39ab0*/  ISETP.GE.U32.AND P5, PT, R242, 0x7ffffec2, PT ;  /* 0x7ffffec2f200780c */ /* 0x000fe40003fa6070 */
[----:B------:R-:W-:Y:S01]  /*39ac0*/  IADD3 R242, R9, -0xc0, RZ ;  /* 0xffffff4009f27810 */ /* 0x000fe20007ffe0ff */
[----:B------:R-:W-:-:S03]  /*39ad0*/  VIADD R241, R2, 0xffffff23 ;  /* 0xffffff2302f17836 */ /* 0x000fc60000000000 */
[----:B------:R-:W1:Y:S01]  /*39ae0*/  LDC R8, c[0x0][0x230] ;  /* 0x00008c00ff087b82 */ /* 0x000e620000000800 */
[----:B------:R-:W-:Y:S02]  /*39af0*/  ISETP.GE.U32.AND P6, PT, R242, 0x7ffffec1, PT ;  /* 0x7ffffec1f200780c */ /* 0x000fe40003fc6070 */
[----:B------:R-:W-:-:S04]  /*39b00*/  IADD3 R242, R0, 0x100000, RZ ;  /* 0x0010000000f27810 */ /* 0x000fc80007ffe0ff */
[----:B------:R-:W-:Y:S01]  /*39b10*/  LDGSTS.E [R240+0x68008], desc[UR60][R14.64], !P5 ;  /* 0x680080000ef07fae */ /* 0x000fe2000e92187c */
[----:B------:R-:W4:Y:S03]  /*39b20*/  LDC R2, c[0x0][0x230] ;  /* 0x00008c00ff027b82 */ /* 0x000f260000000800 */
[----:B------:R3:W-:Y:S01]  /*39b30*/  LDGSTS.E [R4+0x6c008], desc[UR60][R10.64], !P5 ;  /* 0x6c0080000a047fae */ /* 0x0007e2000e92187c */
[----:B------:R-:W-:Y:S01]  /*39b40*/  ISETP.GE.U32.AND P5, PT, R241, 0x7ffffea4, PT ;  /* 0x7ffffea4f100780c */ /* 0x000fe20003fa6070 */
[----:B------:R-:W-:Y:S01]  /*39b50*/  VIADD R241, R0, 0x100000 ;  /* 0x0010000000f17836 */ /* 0x000fe20000000000 */
[----:B------:R-:W-:Y:S01]  /*39b60*/  ISETP.GE.U32.AND P4, PT, R243, 0x7ffffea2, PT ;  /* 0x7ffffea2f300780c */ /* 0x000fe20003f86070 */
[----:B------:R-:W-:Y:S02]  /*39b70*/  VIADD R243, R6, 0xffffff22 ;  /* 0xffffff2206f37836 */ /* 0x000fe40000000000 */
[----:B------:R-:W4:Y:S01]  /*39b80*/  LDC R6, c[0x0][0x230] ;  /* 0x00008c00ff067b82 */ /* 0x000f220000000800 */
[----:B---3--:R-:W-:-:S04]  /*39b90*/  IMAD.WIDE R10, R7, 0x4, R246 ;  /* 0x00000004070a7825 */ /* 0x008fc800078e02f6 */
[C---:B------:R-:W-:Y:S01]  /*39ba0*/  IMAD.WIDE R132, R7.reuse, 0x4, R132 ;  /* 0x0000000407847825 */ /* 0x040fe200078e0284 */
[----:B------:R3:W-:Y:S04]  /*39bb0*/  STL.64 [R1+0xdb8], R10 ;  /* 0x000db80a01007387 */ /* 0x0007e80000100a00 */
[----:B------:R1:W-:Y:S04]  /*39bc0*/  STL.64 [R1+0xdb0], R132 ;  /* 0x000db08401007387 */ /* 0x0003e80000100a00 */
[----:B------:R-:W-:Y:S01]  /*39bd0*/  LDGSTS.E [R242+0x6800c], desc[UR60][R10.64], !P6 ;  /* 0x6800c0000af27fae */ /* 0x000fe2000f12187c */
[----:B------:R-:W-:-:S03]  /*39be0*/  IMAD.WIDE R160, R7, 0x4, R160 ;  /* 0x0000000407a07825 */ /* 0x000fc600078e02a0 */
[----:B------:R-:W-:Y:S01]  /*39bf0*/  LDGSTS.E [R241+0x6c00c], desc[UR60][R132.64], !P6 ;  /* 0x6c00c00084f17fae */ /* 0x000fe2000f12187c */
[----:B--2---:R-:W-:-:S03]  /*39c00*/  IMAD.WIDE R14, R7, 0x4, R146 ;  /* 0x00000004070e7825 */ /* 0x004fc600078e0292 */
[----:B---3--:R-:W2:Y:S04]  /*39c10*/  LDL.LU.64 R10, [R1+0xd10] ;  /* 0x000d1000010a7983 */ /* 0x008ea80000300a00 */
[----:B------:R3:W-:Y:S01]  /*39c20*/  STL.64 [R1+0xda8], R160 ;  /* 0x000da8a001007387 */ /* 0x0007e20000100a00 */
[----:B------:R-:W-:-:S03]  /*39c30*/  ISETP.GE.U32.AND P6, PT, R243, 0x7ffffea3, PT ;  /* 0x7ffffea3f300780c */ /* 0x000fc60003fc6070 */
[----:B------:R4:W-:Y:S04]  /*39c40*/  STL.64 [R1+0xda0], R14 ;  /* 0x000da00e01007387 */ /* 0x0009e80000100a00 */
[----:B------:R-:W2:Y:S04]  /*39c50*/  LDL.LU.64 R146, [R1+0xd18] ;  /* 0x000d180001927983 */ /* 0x000ea80000300a00 */
[----:B-1----:R-:W2:Y:S01]  /*39c60*/  LDL.LU.64 R132, [R1+0xd20] ;  /* 0x000d200001847983 */ /* 0x002ea20000300a00 */
[----:B------:R-:W-:-:S03]  /*39c70*/  VIADD R243, R8, 0xffffff03 ;  /* 0xffffff0308f37836 */ /* 0x000fc60000000000 */
[----:B------:R-:W-:Y:S04]  /*39c80*/  LDGSTS.E [R240+0x70000], desc[UR60][R160.64], !P5 ;  /* 0x70000000a0f07fae */ /* 0x000fe8000e92187c */
[----:B------:R4:W-:Y:S04]  /*39c90*/  LDGSTS.E [R4+0x74000], desc[UR60][R14.64], !P5 ;  /* 0x740000000e047fae */ /* 0x0009e8000e92187c */
[----:B------:R-:W2:Y:S04]  /*39ca0*/  LDL.LU.64 R246, [R1+0xd28] ;  /* 0x000d280001f67983 */ /* 0x000ea80000300a00 */
[----:B---3--:R-:W3:Y:S01]  /*39cb0*/  LDL.LU.64 R160, [R1+0x3010] ;  /* 0x0030100001a07983 */ /* 0x008ee20000300a00 */
[----:B----4-:R-:W-:-:S04]  /*39cc0*/  IMAD.WIDE R14, R7, 0x4, R12 ;  /* 0x00000004070e7825 */ /* 0x010fc800078e020c */
[C---:B------:R-:W-:Y:S01]  /*39cd0*/  IMAD.WIDE R12, R7.reuse, 0x4, R248 ;  /* 0x00000004070c7825 */ /* 0x040fe200078e02f8 */
[----:B------:R1:W-:Y:S03]  /*39ce0*/  STL.64 [R1+0xd98], R14 ;  /* 0x000d980e01007387 */ /* 0x0003e60000100a00 */
[----:B------:R-:W-:Y:S01]  /*39cf0*/  IMAD.WIDE R8, R7, 0x4, R16 ;  /* 0x0000000407087825 */ /* 0x000fe200078e0210 */
[----:B------:R4:W-:Y:S04]  /*39d00*/  STL.64 [R1+0xd90], R12 ;  /* 0x000d900c01007387 */ /* 0x0009e80000100a00 */
[----:B------:R2:W-:Y:S01]  /*39d10*/  STL.64 [R1+0xd88], R8 ;  /* 0x000d880801007387 */ /* 0x0005e20000100a00 */
[----:B------:R-:W-:-:S03]  /*39d20*/  ISETP.GE.U32.AND P5, PT, R243, 0x7ffffe84, PT ;  /* 0x7ffffe84f300780c */ /* 0x000fc60003fa6070 */
[----:B------:R-:W3:Y:S01]  /*39d30*/  LDL.LU.64 R16, [R1+0xd30] ;  /* 0x000d300001107983 */ /* 0x000ee20000300a00 */
[----:B------:R-:W-:-:S03]  /*39d40*/  IADD3 R242, R3, -0xe0, RZ ;  /* 0xffffff2003f27810 */ /* 0x000fc60007ffe0ff */
[----:B------:R-:W3:Y:S01]  /*39d50*/  LDL.64 R248, [R1+0xd38] ;  /* 0x000d380001f87983 */ /* 0x000ee20000100a00 */
[----:B------:R-:W-:-:S03]  /*39d60*/  VIADD R243, R2, 0xffffff02 ;  /* 0xffffff0202f37836 */ /* 0x000fc60000000000 */
[----:B------:R-:W-:Y:S04]  /*39d70*/  LDGSTS.E [R241+0x70004], desc[UR60][R14.64], !P6 ;  /* 0x700040000ef17fae */ /* 0x000fe8000f12187c */
[----:B------:R-:W-:Y:S04]  /*39d80*/  LDGSTS.E [R240+0x74004], desc[UR60][R12.64], !P6 ;  /* 0x740040000cf07fae */ /* 0x000fe8000f12187c */
[----:B-1----:R-:W3:Y:S04]  /*39d90*/  LDL.64 R14, [R1+0xd40] ;  /* 0x000d4000010e7983 */ /* 0x002ee80000100a00 */
[----:B----4-:R-:W4:Y:S04]  /*39da0*/  LDL.LU.64 R12, [R1+0xd48] ;  /* 0x000d4800010c7983 */ /* 0x010f280000300a00 */
[----:B------:R-:W4:Y:S01]  /*39db0*/  LDL.LU.64 R2, [R1+0xd50] ;  /* 0x000d500001027983 */ /* 0x000f220000300a00 */
[----:B------:R-:W-:-:S03]  /*39dc0*/  ISETP.GE.U32.AND P6, PT, R242, 0x7ffffea1, PT ;  /* 0x7ffffea1f200780c */ /* 0x000fc60003fc6070 */
[----:B------:R2:W-:Y:S01]  /*39dd0*/  LDGSTS.E [R4+0x70008], desc[UR60][R8.64], !P4 ;  /* 0x7000800008047fae */ /* 0x0005e2000e12187c */
[----:B------:R-:W-:Y:S02]  /*39de0*/  VIADD R242, R0, 0x100000 ;  /* 0x0010000000f27836 */ /* 0x000fe40000000000 */
[----:B--2---:R-:W-:-:S05]  /*39df0*/  IMAD.WIDE R8, R7, 0x4, R10 ;  /* 0x0000000407087825 */ /* 0x004fca00078e020a */
[----:B------:R1:W-:Y:S04]  /*39e00*/  STL.64 [R1+0xd80], R8 ;  /* 0x000d800801007387 */ /* 0x0003e80000100a00 */
[----:B------:R-:W-:Y:S01]  /*39e10*/  LDGSTS.E [R242+0x74008], desc[UR60][R8.64], !P4 ;  /* 0x7400800008f27fae */ /* 0x000fe2000e12187c */
[----:B------:R-:W-:-:S04]  /*39e20*/  IMAD.WIDE R146, R7, 0x4, R146 ;  /* 0x0000000407927825 */ /* 0x000fc800078e0292 */
[----:B------:R-:W-:Y:S01]  /*39e30*/  IMAD.WIDE R132, R7, 0x4, R132 ;  /* 0x0000000407847825 */ /* 0x000fe200078e0284 */
[----:B------:R2:W-:Y:S01]  /*39e40*/  STL.64 [R1+0xd78], R146 ;  /* 0x000d789201007387 */ /* 0x0005e20000100a00 */
[----:B------:R-:W-:-:S03]  /*39e50*/  ISETP.GE.U32.AND P4, PT, R243, 0x7ffffe83, PT ;  /* 0x7ffffe83f300780c */ /* 0x000fc60003f86070 */
[----:B------:R-:W4:Y:S04]  /*39e60*/  LDL.LU.64 R10, [R1+0xd58] ;  /* 0x000d5800010a7983 */ /* 0x000f280000300a00 */
[----:B------:R3:W-:Y:S04]  /*39e70*/  STL.64 [R1+0xd70], R132 ;  /* 0x000d708401007387 */ /* 0x0007e80000100a00 */
[----:B-1----:R-:W4:Y:S01]  /*39e80*/  LDL.LU.64 R8, [R1+0xd60] ;  /* 0x000d600001087983 */ /* 0x002f220000300a00 */
[----:B------:R-:W-:-:S03]  /*39e90*/  IMAD.WIDE R246, R7, 0x4, R246 ;  /* 0x0000000407f67825 */ /* 0x000fc600078e02f6 */
[----:B------:R-:W-:Y:S01]  /*39ea0*/  LDGSTS.E [R241+0x7000c], desc[UR60][R146.64], !P6 ;  /* 0x7000c00092f17fae */ /* 0x000fe2000f12187c */
[----:B------:R-:W-:-:S03]  /*39eb0*/  VIADD R243, R0, 0x100000 ;  /* 0x0010000000f37836 */ /* 0x000fc60000000000 */
[----:B------:R1:W-:Y:S04]  /*39ec0*/  STL.64 [R1+0xd68], R246 ;  /* 0x000d68f601007387 */ /* 0x0003e80000100a00 */
[----:B------:R-:W-:Y:S04]  /*39ed0*/  LDGSTS.E [R240+0x7400c], desc[UR60][R132.64], !P6 ;  /* 0x7400c00084f07fae */ /* 0x000fe8000f12187c */
[----:B--2---:R-:W2:Y:S04]  /*39ee0*/  LDL.LU.64 R146, [R1+0x3008] ;  /* 0x0030080001927983 */ /* 0x004ea80000300a00 */
[----:B------:R1:W-:Y:S01]  /*39ef0*/  LDGSTS.E [R4+0x78000], desc[UR60][R246.64], !P5 ;  /* 0x78000000f6047fae */ /* 0x0003e2000e92187c */
[----:B---3--:R-:W-:-:S03]  /*39f00*/  IMAD.WIDE R16, R7, 0x4, R16 ;  /* 0x0000000407107825 */ /* 0x008fc600078e0210 */
[----:B------:R-:W3:Y:S01]  /*39f10*/  LDL.LU.64 R132, [R1+0x3000] ;  /* 0x0030000001847983 */ /* 0x000ee20000300a00 */
[----:B------:R-:W-:-:S03]  /*39f20*/  IMAD.WIDE R248, R7, 0x4, R248 ;  /* 0x0000000407f87825 */ /* 0x000fc600078e02f8 */
[----:B------:R1:W-:Y:S01]  /*39f30*/  STL.64 [R1+0xd30], R16 ;  /* 0x000d301001007387 */ /* 0x0003e20000100a00 */
[----:B------:R-:W-:-:S03]  /*39f40*/  IMAD.WIDE R14, R7, 0x4, R14 ;  /* 0x00000004070e7825 */ /* 0x000fc600078e020e */
[----:B------:R-:W-:Y:S01]  /*39f50*/  STL.64 [R1+0xd28], R248 ;  /* 0x000d28f801007387 */ /* 0x000fe20000100a00 */
[----:B----4-:R-:W-:-:S03]  /*39f60*/  IMAD.WIDE R12, R7, 0x4, R12 ;  /* 0x00000004070c7825 */ /* 0x010fc600078e020c */
[----:B------:R-:W-:Y:S01]  /*39f70*/  LDGSTS.E [R243+0x7c000], desc[UR60][R16.64], !P5 ;  /* 0x7c00000010f37fae */ /* 0x000fe2000e92187c */
[----:B------:R-:W-:-:S03]  /*39f80*/  IMAD.WIDE R2, R7, 0x4, R2 ;  /* 0x0000000407027825 */ /* 0x000fc600078e0202 */
[----:B------:R4:W-:Y:S01]  /*39f90*/  LDGSTS.E [R242+0x78004], desc[UR60][R248.64], !P4 ;  /* 0x78004000f8f27fae */ /* 0x0009e2000e12187c */
[----:B-1----:R-:W-:Y:S01]  /*39fa0*/  IADD3 R247, R6, -0x100, RZ ;  /* 0xffffff0006f77810 */ /* 0x002fe20007ffe0ff */
[----:B------:R-:W1:Y:S02]  /*39fb0*/  LDC R246, c[0x0][0x230] ;  /* 0x00008c00fff67b82 */ /* 0x000e640000000800 */
[----:B------:R1:W-:Y:S04]  /*39fc0*/  LDGSTS.E [R241+0x7c004], desc[UR60][R14.64], !P4 ;  /* 0x7c0040000ef17fae */ /* 0x0003e8000e12187c */
[----:B------:R-:W2:Y:S02]  /*39fd0*/  LDL.LU.64 R16, [R1+0x2ff8] ;  /* 0x002ff80001107983 */ /* 0x000ea40000300a00 */
[----:B------:R-:W1:Y:S02]  /*39fe0*/  LDC R6, c[0x0][0x230] ;  /* 0x00008c00ff067b82 */ /* 0x000e640000000800 */
[----:B------:R4:W-:Y:S04]  /*39ff0*/  STL.64 [R1+0xd20], R14 ;  /* 0x000d200e01007387 */ /* 0x0009e80000100a00 */
[----:B------:R-:W-:Y:S04]  /*3a000*/  STL.64 [R1+0xd18], R12 ;  /* 0x000d180c01007387 */ /* 0x000fe80000100a00 */
[----:B------:R4:W-:Y:S04]  /*3a010*/  STL.64 [R1+0xd10], R2 ;  /* 0x000d100201007387 */ /* 0x0009e80000100a00 */
[----:B----4-:R-:W4:Y:S04]  /*3a020*/  LDL.LU.64 R14, [R1+0x3c0] ;  /* 0x0003c000010e7983 */ /* 0x010f280000300a00 */
[----:B------:R-:W-:Y:S04]  /*3a030*/  LDGSTS.E [R240+0x78008], desc[UR60][R12.64], !P0 ;  /* 0x780080000cf07fae */ /* 0x000fe8000c12187c */
[----:B------:R-:W-:Y:S04]  /*3a040*/  LDGSTS.E [R4+0x7c008], desc[UR60][R2.64], !P0 ;  /* 0x7c00800002047fae */ /* 0x000fe8000c12187c */
[----:B------:R-:W3:Y:S01]  /*3a050*/  LDL.LU.64 R2, [R1+0x3b8] ;  /* 0x0003b80001027983 */ /* 0x000ee20000300a00 */
[----:B------:R-:W1:Y:S02]  /*3a060*/  S2R R249, SR_TID.X ;  /* 0x0000000000f97919 */ /* 0x000e640000002100 */
[----:B-1----:R-:W-:-:S02]  /*3a070*/  IADD3 R242, R6, -0x102, RZ ;  /* 0xfffffefe06f27810 */ /* 0x002fc40007ffe0ff */
[----:B------:R-:W1:Y:S01]  /*3a080*/  LDC R6, c[0x0][0x23c] ;  /* 0x00008f00ff067b82 */ /* 0x000e620000000800 */
[----:B------:R-:W-:Y:S01]  /*3a090*/  ISETP.GE.U32.AND P6, PT, R247, 0x7ffffe81, PT ;  /* 0x7ffffe81f700780c */ /* 0x000fe20003fc6070 */
[----:B------:R-:W3:Y:S01]  /*3a0a0*/  LDL.LU.64 R12, [R1+0x3b0] ;  /* 0x0003b000010c7983 */ /* 0x000ee20000300a00 */
[----:B------:R-:W-:Y:S01]  /*3a0b0*/  VIADD R241, R246, 0xfffffeff ;  /* 0xfffffefff6f17836 */ /* 0x000fe20000000000 */
[----:B------:R-:W-:-:S04]  /*3a0c0*/  ISETP.GE.U32.AND P4, PT, R242, 0x7ffffe7f, PT ;  /* 0x7ffffe7ff200780c */ /* 0x000fc80003f86070 */
[----:B------:R-:W-:Y:S02]  /*3a0d0*/  ISETP.GE.U32.AND P5, PT, R241, 0x7ffffe80, PT ;  /* 0x7ffffe80f100780c */ /* 0x000fe40003fa6070 */
[----:B------:R-:W-:-:S04]  /*3a0e0*/  LOP3.LUT R249, R249, 0x7f, RZ, 0xc0, !PT ;  /* 0x0000007ff9f97812 */ /* 0x000fc800078ec0ff */
[----:B------:R-:W-:Y:S01]  /*3a0f0*/  ISETP.GE.AND P0, PT, R249, R247, PT ;  /* 0x000000f7f900720c */ /* 0x000fe20003f06270 */
[----:B------:R-:W-:-:S04]  /*3a100*/  IMAD.WIDE R10, R7, 0x4, R10 ;  /* 0x00000004070a7825 */ /* 0x000fc800078e020a */
[----:B------:R-:W-:Y:S01]  /*3a110*/  IMAD.WIDE R8, R7, 0x4, R8 ;  /* 0x0000000407087825 */ /* 0x000fe200078e0208 */
[----:B------:R-:W-:Y:S04]  /*3a120*/  STL.64 [R1+0xd08], R10 ;  /* 0x000d080a01007387 */ /* 0x000fe80000100a00 */
[----:B------:R-:W-:Y:S04]  /*3a130*/  LDGSTS.E [R240+0x7800c], desc[UR60][R10.64], !P6 ;  /* 0x7800c0000af07fae */ /* 0x000fe8000f12187c */
[----:B------:R1:W-:Y:S04]  /*3a140*/  STL.64 [R1+0xd00], R8 ;  /* 0x000d000801007387 */ /* 0x0003e80000100a00 */
[----:B------:R1:W-:Y:S04]  /*3a150*/  LDGSTS.E [R4+0x7c00c], desc[UR60][R8.64], !P6 ;  /* 0x7c00c00008047fae */ /* 0x0003e8000f12187c */
[----:B------:R-:W0:Y:S04]  /*3a160*/  LDGDEPBAR ;  /* 0x00000000000079af */ /* 0x000e280000000000 */
[----:B-1----:R-:W3:Y:S01]  /*3a170*/  LDL.LU.64 R8, [R1+0x380] ;  /* 0x0003800001087983 */ /* 0x002ee20000300a00 */
[----:B------:R-:W-:-:S03]  /*3a180*/  IMAD.SHL.U32 R4, R6, 0x80, RZ ;  /* 0x0000008006047824 */ /* 0x000fc600078e00ff */
[----:B------:R-:W3:Y:S04]  /*3a190*/  LDL.LU.64 R246, [R1+0x378] ;  /* 0x0003780001f67983 */ /* 0x000ee80000300a00 */
[----:B------:R1:W-:Y:S01]  /*3a1a0*/  STL [R1+0x2d50], R7 ;  /* 0x002d500701007387 */ /* 0x0003e20000100800 */
[----:B------:R-:W-:-:S03]  /*3a1b0*/  VIADD R6, R244, 0x200000 ;  /* 0x00200000f4067836 */ /* 0x000fc60000000000 */
[----:B------:R-:W3:Y:S04]  /*3a1c0*/  LDL.LU.64 R242, [R1+0x388] ;  /* 0x0003880001f27983 */ /* 0x000ee80000300a00 */
[----:B------:R-:W3:Y:S01]  /*3a1d0*/  LDL.LU.64 R240, [R1+0x350] ;  /* 0x0003500001f07983 */ /* 0x000ee20000300a00 */
[----:B-1----:R-:W-:-:S03]  /*3a1e0*/  IADD3 R7, R244, 0x200000, RZ ;  /* 0x00200000f4077810 */ /* 0x002fc60007ffe0ff */
[----:B------:R-:W3:Y:S04]  /*3a1f0*/  LDL.LU.64 R10, [R1+0x348] ;  /* 0x00034800010a7983 */ /* 0x000ee80000300a00 */
[----:B------:R-:W3:Y:S04]  /*3a200*/  LDL.LU.64 R248, [R1+0x340] ;  /* 0x0003400001f87983 */ /* 0x000ee80000300a00 */
[----:B------:R2:W-:Y:S04]  /*3a210*/  STL.64 [R1+0x2d58], R244 ;  /* 0x002d58f401007387 */ /* 0x0005e80000100a00 */
[----:B------:R-:W3:Y:S01]  /*3a220*/  LDL.LU.64 R6, [R1+0x318] ;  /* 0x0003180001067983 */ /* 0x000ee20000300a00 */
[----:B--2---:R-:W-:-:S05]  /*3a230*/  IMAD.WIDE R244, R4, 0x4, R16 ;  /* 0x0000000404f47825 */ /* 0x004fca00078e0210 */
[----:B------:R-:W-:Y:S01]  /*3a240*/  STL.64 [R1+0xcf8], R244 ;  /* 0x000cf8f401007387 */ /* 0x000fe20000100a00 */
[----:B----4-:R-:W-:-:S03]  /*3a250*/  IMAD.WIDE R16, R4, 0x4, R14 ;  /* 0x0000000404107825 */ /* 0x010fc600078e020e */
[----:B------:R-:W2:Y:S04]  /*3a260*/  LDL.LU.64 R14, [R1+0x310] ;  /* 0x00031000010e7983 */ /* 0x000ea80000300a00 */
[----:B------:R3:W-:Y:S02]  /*3a270*/  STL.64 [R1+0x1a58], R16 ;  /* 0x001a581001007387 */ /* 0x0007e40000100a00 */
[----:B---3--:R-:W-:-:S04]  /*3a280*/  IMAD.WIDE R16, R4, 0x4, R2 ;  /* 0x0000000404107825 */ /* 0x008fc800078e0202 */
[C---:B------:R-:W-:Y:S01]  /*3a290*/  IMAD.WIDE R2, R4.reuse, 0x4, R74 ;  /* 0x0000000404027825 */ /* 0x040fe200078e024a */
[----:B------:R1:W-:Y:S04]  /*3a2a0*/  STL.64 [R1+0x1c08], R16 ;  /* 0x001c081001007387 */ /* 0x0003e80000100a00 */
[----:B------:R-:W3:Y:S01]  /*3a2b0*/  LDL.LU.64 R74, [R1+0x2ff0] ;  /* 0x002ff000014a7983 */ /* 0x000ee20000300a00 */
[----:B------:R-:W-:-:S05]  /*3a2c0*/  IMAD.WIDE R12, R4, 0x4, R12 ;  /* 0x00000004040c7825 */ /* 0x000fca00078e020c */
[----:B------:R4:W-:Y:S01]  /*3a2d0*/  STL.64 [R1+0x1d78], R12 ;  /* 0x001d780c01007387 */ /* 0x0009e20000100a00 */
[----:B-1----:R-:W-:-:S04]  /*3a2e0*/  IMAD.WIDE R16, R4, 0x4, R90 ;  /* 0x0000000404107825 */ /* 0x002fc800078e025a */
[C---:B----4-:R-:W-:Y:S02]  /*3a2f0*/  IMAD.WIDE R12, R4.reuse, 0x4, R118 ;  /* 0x00000004040c7825 */ /* 0x050fe400078e0276 */
[----:B------:R-:W4:Y:S04]  /*3a300*/  LDL.LU.64 R118, [R1+0x2fe8] ;  /* 0x002fe80001767983 */ /* 0x000f280000300a00 */
[----:B------:R1:W-:Y:S02]  /*3a310*/  STL.64 [R1+0x1f68], R2 ;  /* 0x001f680201007387 */ /* 0x0003e40000100a00 */
[C---:B-1----:R-:W-:Y:S02]  /*3a320*/  IMAD.WIDE R2, R4.reuse, 0x4, R104 ;  /* 0x0000000404027825 */ /* 0x042fe400078e0268 */
[----:B------:R-:W4:Y:S04]  /*3a330*/  LDL.LU.64 R104, [R1+0x2fe0] ;  /* 0x002fe00001687983 */ /* 0x000f280000300a00 */
[----:B------:R-:W-:Y:S04]  /*3a340*/  STL.64 [R1+0x2010], R12 ;  /* 0x0020100c01007387 */ /* 0x000fe80000100a00 */
[----:B------:R-:W4:Y:S04]  /*3a350*/  LDL.LU.64 R90, [R1+0x2fd8] ;  /* 0x002fd800015a7983 */ /* 0x000f280000300a00 */
[----:B------:R1:W-:Y:S04]  /*3a360*/  STL.64 [R1+0x2060], R2 ;  /* 0x0020600201007387 */ /* 0x0003e80000100a00 */
[----:B-1----:R-:W4:Y:S04]  /*3a370*/  LDL.LU.64 R2, [R1+0x2e0] ;  /* 0x0002e00001027983 */ /* 0x002f280000300a00 */
[----:B------:R-:W4:Y:S04]  /*3a380*/  LDL.LU.64 R12, [R1+0x2d8] ;  /* 0x0002d800010c7983 */ /* 0x000f280000300a00 */
[----:B------:R3:W-:Y:S01]  /*3a390*/  STL.64 [R1+0x2078], R16 ;  /* 0x0020781001007387 */ /* 0x0007e20000100a00 */
[----:B------:R-:W-:-:S04]  /*3a3a0*/  IMAD.WIDE R242, R4, 0x4, R242 ;  /* 0x0000000404f27825 */ /* 0x000fc800078e02f2 */
[----:B---3--:R-:W-:-:S04]  /*3a3b0*/  IMAD.WIDE R16, R4, 0x4, R74 ;  /* 0x0000000404107825 */ /* 0x008fc800078e024a */
[C---:B------:R-:W-:Y:S01]  /*3a3c0*/  IMAD.WIDE R74, R4.reuse, 0x4, R8 ;  /* 0x00000004044a7825 */ /* 0x040fe200078e0208 */
[----:B------:R1:W-:Y:S03]  /*3a3d0*/  STL.64 [R1+0x3a8], R16 ;  /* 0x0003a81001007387 */ /* 0x0003e60000100a00 */
[C---:B------:R-:W-:Y:S01]  /*3a3e0*/  IMAD.WIDE R8, R4.reuse, 0x4, R72 ;  /* 0x0000000404087825 */ /* 0x040fe200078e0248 */
[----:B------:R3:W-:Y:S04]  /*3a3f0*/  STL.64 [R1+0x1a20], R242 ;  /* 0x001a20f201007387 */ /* 0x0007e80000100a00 */
[----:B------:R-:W-:Y:S04]  /*3a400*/  STL.64 [R1+0x1bd8], R74 ;  /* 0x001bd84a01007387 */ /* 0x000fe80000100a00 */
[----:B------:R-:W2:Y:S01]  /*3a410*/  LDL.LU.64 R72, [R1+0x2fd0] ;  /* 0x002fd00001487983 */ /* 0x000ea20000300a00 */
[----:B-1----:R-:W-:-:S05]  /*3a420*/  IMAD.WIDE R16, R4, 0x4, R246 ;  /* 0x0000000404107825 */ /* 0x002fca00078e02f6 */
[----:B------:R1:W-:Y:S01]  /*3a430*/  STL.64 [R1+0x1d50], R16 ;  /* 0x001d501001007387 */ /* 0x0003e20000100a00 */
[----:B---3--:R-:W-:-:S04]  /*3a440*/  IMAD.WIDE R242, R4, 0x4, R20 ;  /* 0x0000000404f27825 */ /* 0x008fc800078e0214 */
[C---:B-1----:R-:W-:Y:S02]  /*3a450*/  IMAD.WIDE R16, R4.reuse, 0x4, R76 ;  /* 0x0000000404107825 */ /* 0x042fe400078e024c */
[----:B------:R-:W3:Y:S04]  /*3a460*/  LDL.LU.64 R76, [R1+0x2fc8] ;  /* 0x002fc800014c7983 */ /* 0x000ee80000300a00 */
[----:B------:R1:W-:Y:S04]  /*3a470*/  STL.64 [R1+0x1e80], R8 ;  /* 0x001e800801007387 */ /* 0x0003e80000100a00 */
[----:B-1----:R-:W3:Y:S04]  /*3a480*/  LDL.LU.64 R8, [R1+0x2a8] ;  /* 0x0002a80001087983 */ /* 0x002ee80000300a00 */
[----:B------:R-:W3:Y:S04]  /*3a490*/  LDL.LU.64 R246, [R1+0x2a0] ;  /* 0x0002a00001f67983 */ /* 0x000ee80000300a00 */
[----:B------:R1:W-:Y:S02]  /*3a4a0*/  STL.64 [R1+0x1ff8], R16 ;  /* 0x001ff81001007387 */ /* 0x0003e40000100a00 */
[----:B-1----:R-:W-:-:S02]  /*3a4b0*/  IMAD.WIDE R16, R4, 0x4, R30 ;  /* 0x0000000404107825 */ /* 0x002fc400078e021e */
[----:B------:R-:W3:Y:S04]  /*3a4c0*/  LDL.LU.64 R30, [R1+0x2fc0] ;  /* 0x002fc000011e7983 */ /* 0x000ee80000300a00 */
[----:B------:R-:W3:Y:S04]  /*3a4d0*/  LDL.LU.64 R20, [R1+0x2fb8] ;  /* 0x002fb80001147983 */ /* 0x000ee80000300a00 */
[----:B------:R1:W-:Y:S04]  /*3a4e0*/  STL.64 [R1+0x2058], R16 ;  /* 0x0020581001007387 */ /* 0x0003e80000100a00 */
[----:B------:R-:W-:Y:S01]  /*3a4f0*/  STL.64 [R1+0x2070], R242 ;  /* 0x002070f201007387 */ /* 0x000fe20000100a00 */
[----:B-1----:R-:W-:-:S04]  /*3a500*/  IMAD.WIDE R16, R4, 0x4, R240 ;  /* 0x0000000404107825 */ /* 0x002fc800078e02f0 */
[----:B--2---:R-:W-:-:S04]  /*3a510*/  IMAD.WIDE R74, R4, 0x4, R72 ;  /* 0x00000004044a7825 */ /* 0x004fc800078e0248 */
[C---:B------:R-:W-:Y:S01]  /*3a520*/  IMAD.WIDE R72, R4.reuse, 0x4, R10 ;  /* 0x0000000404487825 */ /* 0x040fe200078e020a */
[----:B------:R-:W-:Y:S03]  /*3a530*/  STL.64 [R1+0x398], R74 ;  /* 0x0003984a01007387 */ /* 0x000fe60000100a00 */
[C---:B------:R-:W-:Y:S01]  /*3a540*/  IMAD.WIDE R10, R4.reuse, 0x4, R248 ;  /* 0x00000004040a7825 */ /* 0x040fe200078e02f8 */
[----:B------:R1:W-:Y:S04]  /*3a550*/  STL.64 [R1+0x19f0], R16 ;  /* 0x0019f01001007387 */ /* 0x0003e80000100a00 */
[----:B------:R2:W-:Y:S01]  /*3a560*/  STL.64 [R1+0x1bb0], R72 ;  /* 0x001bb04801007387 */ /* 0x0005e20000100a00 */
[----:B-1----:R-:W-:-:S03]  /*3a570*/  IMAD.WIDE R16, R4, 0x4, R70 ;  /* 0x0000000404107825 */ /* 0x002fc600078e0246 */
[----:B------:R-:W4:Y:S04]  /*3a580*/  LDL.LU.64 R70, [R1+0x2fb0] ;  /* 0x002fb00001467983 */ /* 0x000f280000300a00 */
[----:B------:R1:W-:Y:S01]  /*3a590*/  STL.64 [R1+0x1d28], R10 ;  /* 0x001d280a01007387 */ /* 0x0003e20000100a00 */
[----:B--2---:R-:W-:-:S03]  /*3a5a0*/  IMAD.WIDE R72, R4, 0x4, R68 ;  /* 0x0000000404487825 */ /* 0x004fc600078e0244 */
[----:B-1----:R-:W2:Y:S04]  /*3a5b0*/  LDL.LU.64 R10, [R1+0x270] ;  /* 0x00027000010a7983 */ /* 0x002ea80000300a00 */
[----:B------:R-:W2:Y:S04]  /*3a5c0*/  LDL.LU.64 R248, [R1+0x268] ;  /* 0x0002680001f87983 */ /* 0x000ea80000300a00 */
[----:B------:R1:W-:Y:S04]  /*3a5d0*/  STL.64 [R1+0x1e60], R16 ;  /* 0x001e601001007387 */ /* 0x0003e80000100a00 */
[----:B------:R-:W3:Y:S01]  /*3a5e0*/  LDL.LU.64 R68, [R1+0x2fa8] ;  /* 0x002fa80001447983 */ /* 0x000ee20000300a00 */
[----:B-1----:R-:W-:-:S03]  /*3a5f0*/  IMAD.WIDE R16, R4, 0x4, R100 ;  /* 0x0000000404107825 */ /* 0x002fc600078e0264 */
[----:B------:R-:W2:Y:S04]  /*3a600*/  LDL.LU.64 R100, [R1+0x2fa0] ;  /* 0x002fa00001647983 */ /* 0x000ea80000300a00 */
[----:B------:R1:W-:Y:S02]  /*3a610*/  STL.64 [R1+0x1fe8], R72 ;  /* 0x001fe84801007387 */ /* 0x0003e40000100a00 */
[C---:B-1----:R-:W-:Y:S02]  /*3a620*/  IMAD.WIDE R72, R4.reuse, 0x4, R156 ;  /* 0x0000000404487825 */ /* 0x042fe400078e029c */
[----:B------:R-:W2:Y:S04]  /*3a630*/  LDL.LU.64 R156, [R1+0x2f98] ;  /* 0x002f9800019c7983 */ /* 0x000ea80000300a00 */
[----:B------:R4:W-:Y:S04]  /*3a640*/  STL.64 [R1+0x2050], R16 ;  /* 0x0020501001007387 */ /* 0x0009e80000100a00 */
[----:B------:R-:W-:Y:S01]  /*3a650*/  STL.64 [R1+0x2068], R72 ;  /* 0x0020684801007387 */ /* 0x000fe20000100a00 */
[----:B----4-:R-:W-:-:S04]  /*3a660*/  IMAD.WIDE R16, R4, 0x4, R70 ;  /* 0x0000000404107825 */ /* 0x010fc800078e0246 */
[C---:B------:R-:W-:Y:S01]  /*3a670*/  IMAD.WIDE R70, R4.reuse, 0x4, R6 ;  /* 0x0000000404467825 */ /* 0x040fe200078e0206 */
[----:B------:R3:W-:Y:S03]  /*3a680*/  STL.64 [R1+0x388], R16 ;  /* 0x0003881001007387 */ /* 0x0007e60000100a00 */
[C---:B------:R-:W-:Y:S01]  /*3a690*/  IMAD.WIDE R6, R4.reuse, 0x4, R14 ;  /* 0x0000000404067825 */ /* 0x040fe200078e020e */
[----:B------:R-:W-:Y:S03]  /*3a6a0*/  STL.64 [R1+0x19b8], R70 ;  /* 0x0019b84601007387 */ /* 0x000fe60000100a00 */
[C---:B---3--:R-:W-:Y:S02]  /*3a6b0*/  IMAD.WIDE R16, R4.reuse, 0x4, R68 ;  /* 0x0000000404107825 */ /* 0x048fe400078e0244 */
[----:B------:R-:W3:Y:S04]  /*3a6c0*/  LDL.LU.64 R68, [R1+0x2f90] ;  /* 0x002f900001447983 */ /* 0x000ee80000300a00 */
[----:B------:R1:W-:Y:S04]  /*3a6d0*/  STL.64 [R1+0x1b80], R6 ;  /* 0x001b800601007387 */ /* 0x0003e80000100a00 */
[----:B------:R-:W4:Y:S04]  /*3a6e0*/  LDL.LU.64 R14, [R1+0x238] ;  /* 0x00023800010e7983 */ /* 0x000f280000300a00 */
[----:B------:R2:W-:Y:S01]  /*3a6f0*/  STL.64 [R1+0x1d00], R16 ;  /* 0x001d001001007387 */ /* 0x0005e20000100a00 */
[----:B-1----:R-:W-:-:S03]  /*3a700*/  IMAD.WIDE R6, R4, 0x4, R66 ;  /* 0x0000000404067825 */ /* 0x002fc600078e0242 */
[----:B------:R-:W4:Y:S01]  /*3a710*/  LDL.LU.64 R66, [R1+0x2f88] ;  /* 0x002f880001427983 */ /* 0x000f220000300a00 */
[----:B--2---:R-:W-:-:S03]  /*3a720*/  IMAD.WIDE R16, R4, 0x4, R212 ;  /* 0x0000000404107825 */ /* 0x004fc600078e02d4 */
[----:B------:R-:W2:Y:S04]  /*3a730*/  LDL.LU.64 R212, [R1+0x2f80] ;  /* 0x002f800001d47983 */ /* 0x000ea80000300a00 */
[----:B------:R1:W-:Y:S02]  /*3a740*/  STL.64 [R1+0x1e40], R6 ;  /* 0x001e400601007387 */ /* 0x0003e40000100a00 */
[C---:B-1----:R-:W-:Y:S02]  /*3a750*/  IMAD.WIDE R6, R4.reuse, 0x4, R50 ;  /* 0x0000000404067825 */ /* 0x042fe400078e0232 */
[----:B------:R-:W2:Y:S04]  /*3a760*/  LDL.LU.64 R50, [R1+0x2f78] ;  /* 0x002f780001327983 */ /* 0x000ea80000300a00 */
[----:B------:R1:W-:Y:S04]  /*3a770*/  STL.64 [R1+0x1fd8], R16 ;  /* 0x001fd81001007387 */ /* 0x0003e80000100a00 */
[----:B------:R1:W-:Y:S02]  /*3a780*/  STL.64 [R1+0x2048], R6 ;  /* 0x0020480601007387 */ /* 0x0003e40000100a00 */
[----:B-1----:R-:W-:-:S04]  /*3a790*/  IMAD.WIDE R16, R4, 0x4, R2 ;  /* 0x0000000404107825 */ /* 0x002fc800078e0202 */
[----:B------:R-:W-:-:S04]  /*3a7a0*/  IMAD.WIDE R6, R4, 0x4, R12 ;  /* 0x0000000404067825 */ /* 0x000fc800078e020c */
[----:B---3--:R-:W-:-:S05]  /*3a7b0*/  IMAD.WIDE R68, R4, 0x4, R68 ;  /* 0x0000000404447825 */ /* 0x008fca00078e0244 */
[----:B------:R-:W-:Y:S04]  /*3a7c0*/  STL.64 [R1+0x378], R68 ;  /* 0x0003784401007387 */ /* 0x000fe80000100a00 */
[----:B------:R-:W-:Y:S01]  /*3a7d0*/  STL.64 [R1+0x1980], R16 ;  /* 0x0019801001007387 */ /* 0x000fe20000100a00 */
[----:B----4-:R-:W-:-:S03]  /*3a7e0*/  IMAD.WIDE R2, R4, 0x4, R66 ;  /* 0x0000000404027825 */ /* 0x010fc600078e0242 */
        /* <DEDUP_REMOVED lines=8> */
[----:B------:R1:W-:Y:S01]  /*3a870*/  STL.64 [R1+0x1e20], R6 ;  /* 0x001e200601007387 */ /* 0x0003e20000100a00 */
[----:B------:R-:W-:-:S04]  /*3a880*/  IMAD.WIDE R8, R4, 0x4, R8 ;  /* 0x0000000404087825 */ /* 0x000fc800078e0208 */
[C---:B-1----:R-:W-:Y:S02]  /*3a890*/  IMAD.WIDE R6, R4.reuse, 0x4, R56 ;  /* 0x0000000404067825 */ /* 0x042fe400078e0238 */
[----:B------:R-:W2:Y:S04]  /*3a8a0*/  LDL.LU.64 R56, [R1+0x2f58] ;  /* 0x002f580001387983 */ /* 0x000ea80000300a00 */
[----:B------:R-:W-:Y:S04]  /*3a8b0*/  STL.64 [R1+0x1fc8], R2 ;  /* 0x001fc80201007387 */ /* 0x000fe80000100a00 */
[----:B------:R1:W-:Y:S02]  /*3a8c0*/  STL.64 [R1+0x2040], R6 ;  /* 0x0020400601007387 */ /* 0x0003e40000100a00 */
[----:B-1----:R-:W-:-:S04]  /*3a8d0*/  IMAD.WIDE R6, R4, 0x4, R246 ;  /* 0x0000000404067825 */ /* 0x002fc800078e02f6 */
[----:B---3--:R-:W-:-:S05]  /*3a8e0*/  IMAD.WIDE R2, R4, 0x4, R66 ;  /* 0x0000000404027825 */ /* 0x008fca00078e0242 */
[----:B------:R4:W-:Y:S04]  /*3a8f0*/  STL.64 [R1+0x360], R2 ;  /* 0x0003600201007387 */ /* 0x0009e80000100a00 */
[----:B------:R-:W-:Y:S01]  /*3a900*/  STL.64 [R1+0x1948], R8 ;  /* 0x0019480801007387 */ /* 0x000fe20000100a00 */
[----:B----4-:R-:W-:-:S03]  /*3a910*/  IMAD.WIDE R2, R4, 0x4, R64 ;  /* 0x0000000404027825 */ /* 0x010fc600078e0240 */
[----:B------:R-:W3:Y:S04]  /*3a920*/  LDL.LU.64 R64, [R1+0x2f50] ;  /* 0x002f500001407983 */ /* 0x000ee80000300a00 */
[----:B------:R1:W-:Y:S02]  /*3a930*/  STL.64 [R1+0x1b20], R6 ;  /* 0x001b200601007387 */ /* 0x0003e40000100a00 */
[C---:B-1----:R-:W-:Y:S02]  /*3a940*/  IMAD.WIDE R6, R4.reuse, 0x4, R62 ;  /* 0x0000000404067825 */ /* 0x042fe400078e023e */
[----:B------:R-:W4:Y:S04]  /*3a950*/  LDL.LU.64 R62, [R1+0x2f48] ;  /* 0x002f4800013e7983 */ /* 0x000f280000300a00 */
[----:B------:R1:W-:Y:S01]  /*3a960*/  STL.64 [R1+0x1cb0], R2 ;  /* 0x001cb00201007387 */ /* 0x0003e20000100a00 */
[----:B------:R-:W-:-:S03]  /*3a970*/  IMAD.WIDE R8, R4, 0x4, R60 ;  /* 0x0000000404087825 */ /* 0x000fc600078e023c */
[----:B-1----:R-:W2:Y:S04]  /*3a980*/  LDL.LU.64 R2, [R1+0x1c8] ;  /* 0x0001c80001027983 */ /* 0x002ea80000300a00 */
[----:B------:R-:W2:Y:S04]  /*3a990*/  LDL.LU.64 R246, [R1+0x1c0] ;  /* 0x0001c00001f67983 */ /* 0x000ea80000300a00 */
[----:B------:R1:W-:Y:S01]  /*3a9a0*/  STL.64 [R1+0x1e00], R6 ;  /* 0x001e000601007387 */ /* 0x0003e20000100a00 */
[----:B------:R-:W-:-:S04]  /*3a9b0*/  IMAD.WIDE R10, R4, 0x4, R10 ;  /* 0x00000004040a7825 */ /* 0x000fc800078e020a */
[C---:B-1----:R-:W-:Y:S02]  /*3a9c0*/  IMAD.WIDE R6, R4.reuse, 0x4, R158 ;  /* 0x0000000404067825 */ /* 0x042fe400078e029e */
[----:B------:R-:W2:Y:S04]  /*3a9d0*/  LDL.LU.64 R158, [R1+0x2f40] ;  /* 0x002f4000019e7983 */ /* 0x000ea80000300a00 */
[----:B------:R-:W2:Y:S04]  /*3a9e0*/  LDL.LU.64 R60, [R1+0x2f38] ;  /* 0x002f3800013c7983 */ /* 0x000ea80000300a00 */
[----:B------:R-:W-:Y:S04]  /*3a9f0*/  STL.64 [R1+0x1fb8], R6 ;  /* 0x001fb80601007387 */ /* 0x000fe80000100a00 */
[----:B------:R1:W-:Y:S02]  /*3aa00*/  STL.64 [R1+0x2038], R8 ;  /* 0x0020380801007387 */ /* 0x0003e40000100a00 */
[----:B-1----:R-:W-:-:S04]  /*3aa10*/  IMAD.WIDE R8, R4, 0x4, R248 ;  /* 0x0000000404087825 */ /* 0x002fc800078e02f8 */
[----:B---3--:R-:W-:-:S05]  /*3aa20*/  IMAD.WIDE R6, R4, 0x4, R64 ;  /* 0x0000000404067825 */ /* 0x008fca00078e0240 */
[----:B------:R4:W-:Y:S04]  /*3aa30*/  STL.64 [R1+0x350], R6 ;  /* 0x0003500601007387 */ /* 0x0009e80000100a00 */
[----:B------:R1:W-:Y:S01]  /*3aa40*/  STL.64 [R1+0x1910], R10 ;  /* 0x0019100a01007387 */ /* 0x0003e20000100a00 */
[----:B----4-:R-:W-:-:S03]  /*3aa50*/  IMAD.WIDE R6, R4, 0x4, R62 ;  /* 0x0000000404067825 */ /* 0x010fc600078e023e */
[----:B------:R-:W3:Y:S04]  /*3aa60*/  LDL.LU.64 R62, [R1+0x2f30] ;  /* 0x002f3000013e7983 */ /* 0x000ee80000300a00 */
[----:B------:R4:W-:Y:S01]  /*3aa70*/  STL.64 [R1+0x1af0], R8 ;  /* 0x001af00801007387 */ /* 0x0009e20000100a00 */
[----:B-1----:R-:W-:-:S03]  /*3aa80*/  IMAD.WIDE R10, R4, 0x4, R200 ;  /* 0x00000004040a7825 */ /* 0x002fc600078e02c8 */
[----:B----4-:R-:W4:Y:S04]  /*3aa90*/  LDL.LU.64 R8, [R1+0x190] ;  /* 0x0001900001087983 */ /* 0x010f280000300a00 */
[----:B------:R-:W4:Y:S04]  /*3aaa0*/  LDL.LU.64 R248, [R1+0x188] ;  /* 0x0001880001f87983 */ /* 0x000f280000300a00 */
[----:B------:R1:W-:Y:S04]  /*3aab0*/  STL.64 [R1+0x1c88], R6 ;  /* 0x001c880601007387 */ /* 0x0003e80000100a00 */
[----:B------:R-:W4:Y:S01]  /*3aac0*/  LDL.LU.64 R200, [R1+0x2f28] ;  /* 0x002f280001c87983 */ /* 0x000f220000300a00 */
[----:B------:R-:W-:-:S04]  /*3aad0*/  IMAD.WIDE R16, R4, 0x4, R214 ;  /* 0x0000000404107825 */ /* 0x000fc800078e02d6 */
[C---:B-1----:R-:W-:Y:S02]  /*3aae0*/  IMAD.WIDE R6, R4.reuse, 0x4, R228 ;  /* 0x0000000404067825 */ /* 0x042fe400078e02e4 */
[----:B------:R-:W4:Y:S04]  /*3aaf0*/  LDL.LU.64 R228, [R1+0x2f20] ;  /* 0x002f200001e47983 */ /* 0x000f280000300a00 */
[----:B------:R-:W-:Y:S04]  /*3ab00*/  STL.64 [R1+0x1de0], R10 ;  /* 0x001de00a01007387 */ /* 0x000fe80000100a00 */
[----:B------:R-:W4:Y:S04]  /*3ab10*/  LDL.LU.64 R214, [R1+0x2f18] ;  /* 0x002f180001d67983 */ /* 0x000f280000300a00 */
[----:B------:R1:W-:Y:S04]  /*3ab20*/  STL.64 [R1+0x1fa8], R6 ;  /* 0x001fa80601007387 */ /* 0x0003e80000100a00 */
[----:B------:R-:W-:Y:S01]  /*3ab30*/  STL.64 [R1+0x2030], R16 ;  /* 0x0020301001007387 */ /* 0x000fe20000100a00 */
[----:B-1----:R-:W-:-:S04]  /*3ab40*/  IMAD.WIDE R6, R4, 0x4, R14 ;  /* 0x0000000404067825 */ /* 0x002fc800078e020e */
[----:B--2---:R-:W-:-:S04]  /*3ab50*/  IMAD.WIDE R14, R4, 0x4, R60 ;  /* 0x00000004040e7825 */ /* 0x004fc800078e023c */
[----:B---3--:R-:W-:-:S05]  /*3ab60*/  IMAD.WIDE R10, R4, 0x4, R62 ;  /* 0x00000004040a7825 */ /* 0x008fca00078e023e */
[----:B------:R1:W-:Y:S04]  /*3ab70*/  STL.64 [R1+0x338], R10 ;  /* 0x0003380a01007387 */ /* 0x0003e80000100a00 */
[----:B------:R-:W2:Y:S04]  /*3ab80*/  LDL.LU.64 R60, [R1+0x2f10] ;  /* 0x002f1000013c7983 */ /* 0x000ea80000300a00 */
[----:B------:R4:W-:Y:S04]  /*3ab90*/  STL.64 [R1+0x18d8], R6 ;  /* 0x0018d80601007387 */ /* 0x0009e80000100a00 */
[----:B-1----:R-:W3:Y:S04]  /*3aba0*/  LDL.LU.64 R10, [R1+0x158] ;  /* 0x00015800010a7983 */ /* 0x002ee80000300a00 */
[----:B------:R1:W-:Y:S01]  /*3abb0*/  STL.64 [R1+0x1ac0], R14 ;  /* 0x001ac00e01007387 */ /* 0x0003e20000100a00 */
[----:B----4-:R-:W-:-:S03]  /*3abc0*/  IMAD.WIDE R6, R4, 0x4, R200 ;  /* 0x0000000404067825 */ /* 0x010fc600078e02c8 */
[----:B------:R-:W4:Y:S01]  /*3abd0*/  LDL.LU.64 R200, [R1+0x2f08] ;  /* 0x002f080001c87983 */ /* 0x000f220000300a00 */
[----:B-1----:R-:W-:-:S03]  /*3abe0*/  IMAD.WIDE R14, R4, 0x4, R58 ;  /* 0x00000004040e7825 */ /* 0x002fc600078e023a */
[----:B------:R-:W3:Y:S04]  /*3abf0*/  LDL.LU.64 R58, [R1+0x2f00] ;  /* 0x002f0000013a7983 */ /* 0x000ee80000300a00 */
[----:B------:R1:W-:Y:S02]  /*3ac00*/  STL.64 [R1+0x1c60], R6 ;  /* 0x001c600601007387 */ /* 0x0003e40000100a00 */
[C---:B-1----:R-:W-:Y:S02]  /*3ac10*/  IMAD.WIDE R6, R4.reuse, 0x4, R186 ;  /* 0x0000000404067825 */ /* 0x042fe400078e02ba */
[----:B------:R-:W4:Y:S04]  /*3ac20*/  LDL.LU.64 R186, [R1+0x2ef8] ;  /* 0x002ef80001ba7983 */ /* 0x000f280000300a00 */
[----:B------:R1:W-:Y:S02]  /*3ac30*/  STL.64 [R1+0x1dc0], R14 ;  /* 0x001dc00e01007387 */ /* 0x0003e40000100a00 */
[----:B-1----:R-:W-:-:S02]  /*3ac40*/  IMAD.WIDE R14, R4, 0x4, R172 ;  /* 0x00000004040e7825 */ /* 0x002fc400078e02ac */
[----:B------:R-:W4:Y:S04]  /*3ac50*/  LDL.LU.64 R172, [R1+0x2ef0] ;  /* 0x002ef00001ac7983 */ /* 0x000f280000300a00 */
[----:B------:R1:W-:Y:S04]  /*3ac60*/  STL.64 [R1+0x1f98], R6 ;  /* 0x001f980601007387 */ /* 0x0003e80000100a00 */
[----:B------:R1:W-:Y:S02]  /*3ac70*/  STL.64 [R1+0x2028], R14 ;  /* 0x0020280e01007387 */ /* 0x0003e40000100a00 */
[----:B-1----:R-:W-:-:S02]  /*3ac80*/  IMAD.WIDE R6, R4, 0x4, R12 ;  /* 0x0000000404067825 */ /* 0x002fc400078e020c */
[----:B------:R-:W4:Y:S02]  /*3ac90*/  LDL.LU.64 R14, [R1+0x120] ;  /* 0x00012000010e7983 */ /* 0x000f240000300a00 */
[----:B--2---:R-:W-:-:S05]  /*3aca0*/  IMAD.WIDE R16, R4, 0x4, R60 ;  /* 0x0000000404107825 */ /* 0x004fca00078e023c */
[----:B------:R-:W-:Y:S04]  /*3acb0*/  STL.64 [R1+0x328], R16 ;  /* 0x0003281001007387 */ /* 0x000fe80000100a00 */
[----:B------:R1:W-:Y:S01]  /*3acc0*/  STL.64 [R1+0x18a0], R6 ;  /* 0x0018a00601007387 */ /* 0x0003e20000100a00 */
[----:B---3--:R-:W-:-:S03]  /*3acd0*/  IMAD.WIDE R12, R4, 0x4, R58 ;  /* 0x00000004040c7825 */ /* 0x008fc600078e023a */
[----:B------:R-:W2:Y:S01]  /*3ace0*/  LDL.LU.64 R58, [R1+0x2ee8] ;  /* 0x002ee800013a7983 */ /* 0x000ea20000300a00 */
[----:B-1----:R-:W-:-:S03]  /*3acf0*/  IMAD.WIDE R6, R4, 0x4, R158 ;  /* 0x0000000404067825 */ /* 0x002fc600078e029e */
[----:B------:R-:W3:Y:S04]  /*3ad00*/  LDL.LU.64 R158, [R1+0x2ee0] ;  /* 0x002ee000019e7983 */ /* 0x000ee80000300a00 */
[----:B------:R1:W-:Y:S01]  /*3ad10*/  STL.64 [R1+0x1a90], R12 ;  /* 0x001a900c01007387 */ /* 0x0003e20000100a00 */
[----:B------:R-:W-:-:S04]  /*3ad20*/  IMAD.WIDE R16, R4, 0x4, R116 ;  /* 0x0000000404107825 */ /* 0x000fc800078e0274 */
[C---:B-1----:R-:W-:Y:S02]  /*3ad30*/  IMAD.WIDE R12, R4.reuse, 0x4, R144 ;  /* 0x00000004040c7825 */ /* 0x042fe400078e0290 */
[----:B------:R-:W3:Y:S04]  /*3ad40*/  LDL.LU.64 R144, [R1+0x2ed8] ;  /* 0x002ed80001907983 */ /* 0x000ee80000300a00 */
[----:B------:R1:W-:Y:S02]  /*3ad50*/  STL.64 [R1+0x1c38], R6 ;  /* 0x001c380601007387 */ /* 0x0003e40000100a00 */
[C---:B-1----:R-:W-:Y:S02]  /*3ad60*/  IMAD.WIDE R6, R4.reuse, 0x4, R130 ;  /* 0x0000000404067825 */ /* 0x042fe400078e0282 */
[----:B------:R-:W3:Y:S04]  /*3ad70*/  LDL.LU.64 R130, [R1+0x2ed0] ;  /* 0x002ed00001827983 */ /* 0x000ee80000300a00 */
[----:B------:R1:W-:Y:S04]  /*3ad80*/  STL.64 [R1+0x1da0], R12 ;  /* 0x001da00c01007387 */ /* 0x0003e80000100a00 */
[----:B------:R-:W3:Y:S04]  /*3ad90*/  LDL.LU.64 R116, [R1+0x2ec8] ;  /* 0x002ec80001747983 */ /* 0x000ee80000300a00 */
[----:B------:R-:W-:Y:S04]  /*3ada0*/  STL.64 [R1+0x1f88], R6 ;  /* 0x001f880601007387 */ /* 0x000fe80000100a00 */
[----:B-1----:R-:W3:Y:S04]  /*3adb0*/  LDL.LU.64 R12, [R1+0xe8] ;  /* 0x0000e800010c7983 */ /* 0x002ee80000300a00 */
[----:B------:R1:W-:Y:S02]  /*3adc0*/  STL.64 [R1+0x2020], R16 ;  /* 0x0020201001007387 */ /* 0x0003e40000100a00 */
[----:B-1----:R-:W-:-:S04]  /*3add0*/  IMAD.WIDE R16, R4, 0x4, R2 ;  /* 0x0000000404107825 */ /* 0x002fc800078e0202 */
[----:B------:R-:W-:-:S04]  /*3ade0*/  IMAD.WIDE R2, R4, 0x4, R56 ;  /* 0x0000000404027825 */ /* 0x000fc800078e0238 */
[----:B--2---:R-:W-:-:S05]  /*3adf0*/  IMAD.WIDE R6, R4, 0x4, R58 ;  /* 0x0000000404067825 */ /* 0x004fca00078e023a */
[----:B------:R1:W-:Y:S04]  /*3ae00*/  STL.64 [R1+0x310], R6 ;  /* 0x0003100601007387 */ /* 0x0003e80000100a00 */
[----:B------:R-:W-:Y:S04]  /*3ae10*/  STL.64 [R1+0x1888], R16 ;  /* 0x0018881001007387 */ /* 0x000fe80000100a00 */
[----:B------:R-:W2:Y:S01]  /*3ae20*/  LDL.LU.64 R56, [R1+0x2ec0] ;  /* 0x002ec00001387983 */ /* 0x000ea20000300a00 */
[----:B-1----:R-:W-:-:S05]  /*3ae30*/  IMAD.WIDE R6, R4, 0x4, R246 ;  /* 0x0000000404067825 */ /* 0x002fca00078e02f6 */
[----:B------:R1:W-:Y:S01]  /*3ae40*/  STL.64 [R1+0x1a78], R6 ;  /* 0x001a780601007387 */ /* 0x0003e20000100a00 */
[----:B------:R-:W-:-:S04]  /*3ae50*/  IMAD.WIDE R8, R4, 0x4, R8 ;  /* 0x0000000404087825 */ /* 0x000fc800078e0208 */
[C---:B-1----:R-:W-:Y:S02]  /*3ae60*/  IMAD.WIDE R6, R4.reuse, 0x4, R102 ;  /* 0x0000000404067825 */ /* 0x042fe400078e0266 */
[----:B------:R-:W3:Y:S04]  /*3ae70*/  LDL.LU.64 R102, [R1+0x2eb8] ;  /* 0x002eb80001667983 */ /* 0x000ee80000300a00 */
[----:B------:R1:W-:Y:S02]  /*3ae80*/  STL.64 [R1+0x1c20], R2 ;  /* 0x001c200201007387 */ /* 0x0003e40000100a00 */
[C---:B-1----:R-:W-:Y:S02]  /*3ae90*/  IMAD.WIDE R2, R4.reuse, 0x4, R88 ;  /* 0x0000000404027825 */ /* 0x042fe400078e0258 */
[----:B------:R-:W3:Y:S04]  /*3aea0*/  LDL.LU.64 R88, [R1+0x2eb0] ;  /* 0x002eb00001587983 */ /* 0x000ee80000300a00 */
[----:B------:R1:W-:Y:S02]  /*3aeb0*/  STL.64 [R1+0x1d88], R6 ;  /* 0x001d880601007387 */ /* 0x0003e40000100a00 */
[----:B-1----:R-:W-:-:S02]  /*3aec0*/  IMAD.WIDE R6, R4, 0x4, R38 ;  /* 0x0000000404067825 */ /* 0x002fc400078e0226 */
[----:B------:R-:W3:Y:S04]  /*3aed0*/  LDL.LU.64 R38, [R1+0x2ea8] ;  /* 0x002ea80001267983 */ /* 0x000ee80000300a00 */
[----:B------:R-:W-:Y:S04]  /*3aee0*/  STL.64 [R1+0x1f78], R2 ;  /* 0x001f780201007387 */ /* 0x000fe80000100a00 */
[----:B------:R-:W3:Y:S04]  /*3aef0*/  LDL.LU.64 R246, [R1+0xb0] ;  /* 0x0000b00001f67983 */ /* 0x000ee80000300a00 */
[----:B------:R1:W-:Y:S02]  /*3af00*/  STL.64 [R1+0x2018], R6 ;  /* 0x0020180601007387 */ /* 0x0003e40000100a00 */
[----:B-1----:R-:W-:-:S04]  /*3af10*/  IMAD.WIDE R6, R4, 0x4, R248 ;  /* 0x0000000404067825 */ /* 0x002fc800078e02f8 */
[----:B--2---:R-:W-:-:S05]  /*3af20*/  IMAD.WIDE R2, R4, 0x4, R56 ;  /* 0x0000000404027825 */ /* 0x004fca00078e0238 */
[----:B------:R1:W-:Y:S04]  /*3af30*/  STL.64 [R1+0x300], R2 ;  /* 0x0003000201007387 */ /* 0x0003e80000100a00 */
[----:B------:R-:W-:Y:S01]  /*3af40*/  STL.64 [R1+0x3b8], R8 ;  /* 0x0003b80801007387 */ /* 0x000fe20000100a00 */
[----:B-1----:R-:W-:-:S03]  /*3af50*/  IMAD.WIDE R2, R4, 0x4, R54 ;  /* 0x0000000404027825 */ /* 0x002fc600078e0236 */
[----:B------:R-:W2:Y:S04]  /*3af60*/  LDL.LU.64 R54, [R1+0x2ea0] ;  /* 0x002ea00001367983 */ /* 0x000ea80000300a00 */
[----:B------:R1:W-:Y:S02]  /*3af70*/  STL.64 [R1+0x1a50], R6 ;  /* 0x001a500601007387 */ /* 0x0003e40000100a00 */
[C---:B-1----:R-:W-:Y:S02]  /*3af80*/  IMAD.WIDE R6, R4.reuse, 0x4, R52 ;  /* 0x0000000404067825 */ /* 0x042fe400078e0234 */
[----:B------:R-:W4:Y:S04]  /*3af90*/  LDL.LU.64 R52, [R1+0x2e98] ;  /* 0x002e980001347983 */ /* 0x000f280000300a00 */
[----:B------:R1:W-:Y:S02]  /*3afa0*/  STL.64 [R1+0x1c00], R2 ;  /* 0x001c000201007387 */ /* 0x0003e40000100a00 */
[----:B-1----:R-:W-:-:S02]  /*3afb0*/  IMAD.WIDE R2, R4, 0x4, R42 ;  /* 0x0000000404027825 */ /* 0x002fc400078e022a */
[----:B------:R-:W3:Y:S04]  /*3afc0*/  LDL.LU.64 R42, [R1+0x2e90] ;  /* 0x002e9000012a7983 */ /* 0x000ee80000300a00 */
[----:B------:R1:W-:Y:S04]  /*3afd0*/  STL.64 [R1+0x1d70], R6 ;  /* 0x001d700601007387 */ /* 0x0003e80000100a00 */
[----:B------:R-:W3:Y:S04]  /*3afe0*/  LDL.LU.64 R248, [R1+0x78] ;  /* 0x0000780001f87983 */ /* 0x000ee80000300a00 */
[----:B------:R1:W-:Y:S02]  /*3aff0*/  STL.64 [R1+0x1f60], R2 ;  /* 0x001f600201007387 */ /* 0x0003e40000100a00 */
[----:B-1----:R-:W-:-:S02]  /*3b000*/  IMAD.WIDE R6, R4, 0x4, R44 ;  /* 0x0000000404067825 */ /* 0x002fc400078e022c */
[----:B------:R-:W3:Y:S04]  /*3b010*/  LDL.LU.64 R44, [R1+0x2e88] ;  /* 0x002e8800012c7983 */ /* 0x000ee80000300a00 */
[----:B------:R4:W-:Y:S01]  /*3b020*/  STL.64 [R1+0x2008], R6 ;  /* 0x0020080601007387 */ /* 0x0009e20000100a00 */
[----:B------:R-:W-:-:S04]  /*3b030*/  IMAD.WIDE R2, R4, 0x4, R10 ;  /* 0x0000000404027825 */ /* 0x000fc800078e020a */
[----:B--2---:R-:W-:-:S05]  /*3b040*/  IMAD.WIDE R8, R4, 0x4, R54 ;  /* 0x0000000404087825 */ /* 0x004fca00078e0236 */
[----:B------:R-:W-:Y:S01]  /*3b050*/  STL.64 [R1+0x2f0], R8 ;  /* 0x0002f00801007387 */ /* 0x000fe20000100a00 */
[----:B----4-:R-:W-:-:S03]  /*3b060*/  IMAD.WIDE R6, R4, 0x4, R52 ;  /* 0x0000000404067825 */ /* 0x010fc600078e0234 */
[----:B------:R-:W2:Y:S04]  /*3b070*/  LDL.LU.64 R52, [R1+0x2e80] ;  /* 0x002e800001347983 */ /* 0x000ea80000300a00 */
[----:B------:R1:W-:Y:S02]  /*3b080*/  STL.64 [R1+0x3a0], R2 ;  /* 0x0003a00201007387 */ /* 0x0003e40000100a00 */
[C---:B-1----:R-:W-:Y:S02]  /*3b090*/  IMAD.WIDE R2, R4.reuse, 0x4, R50 ;  /* 0x0000000404027825 */ /* 0x042fe400078e0232 */
[----:B------:R-:W4:Y:S04]  /*3b0a0*/  LDL.LU.64 R50, [R1+0x2e78] ;  /* 0x002e780001327983 */ /* 0x000f280000300a00 */
[----:B------:R1:W-:Y:S02]  /*3b0b0*/  STL.64 [R1+0x1a28], R6 ;  /* 0x001a280601007387 */ /* 0x0003e40000100a00 */
[----:B-1----:R-:W-:-:S02]  /*3b0c0*/  IMAD.WIDE R6, R4, 0x4, R46 ;  /* 0x0000000404067825 */ /* 0x002fc400078e022e */
        /* <DEDUP_REMOVED lines=8> */
[----:B------:R4:W-:Y:S01]  /*3b150*/  STL.64 [R1+0x2000], R6 ;  /* 0x0020000601007387 */ /* 0x0009e20000100a00 */
[----:B--2---:R-:W-:-:S05]  /*3b160*/  IMAD.WIDE R8, R4, 0x4, R52 ;  /* 0x0000000404087825 */ /* 0x004fca00078e0234 */
[----:B------:R-:W-:Y:S01]  /*3b170*/  STL.64 [R1+0x2d0], R8 ;  /* 0x0002d00801007387 */ /* 0x000fe20000100a00 */
[----:B----4-:R-:W-:-:S03]  /*3b180*/  IMAD.WIDE R6, R4, 0x4, R50 ;  /* 0x0000000404067825 */ /* 0x010fc600078e0232 */
[----:B------:R-:W2:Y:S01]  /*3b190*/  LDL.LU.64 R50, [R1+0x2e58] ;  /* 0x002e580001327983 */ /* 0x000ea20000300a00 */
[----:B------:R-:W-:-:S05]  /*3b1a0*/  IMAD.WIDE R2, R4, 0x4, R14 ;  /* 0x0000000404027825 */ /* 0x000fca00078e020e */
[----:B------:R1:W-:Y:S02]  /*3b1b0*/  STL.64 [R1+0x380], R2 ;  /* 0x0003800201007387 */ /* 0x0003e40000100a00 */
[C---:B-1----:R-:W-:Y:S02]  /*3b1c0*/  IMAD.WIDE R2, R4.reuse, 0x4, R212 ;  /* 0x0000000404027825 */ /* 0x042fe400078e02d4 */
[----:B------:R-:W4:Y:S04]  /*3b1d0*/  LDL.LU.64 R212, [R1+0x2e50] ;  /* 0x002e500001d47983 */ /* 0x000f280000300a00 */
[----:B------:R1:W-:Y:S02]  /*3b1e0*/  STL.64 [R1+0x19f8], R6 ;  /* 0x0019f80601007387 */ /* 0x0003e40000100a00 */
[----:B-1----:R-:W-:-:S02]  /*3b1f0*/  IMAD.WIDE R6, R4, 0x4, R198 ;  /* 0x0000000404067825 */ /* 0x002fc400078e02c6 */
[----:B------:R-:W4:Y:S04]  /*3b200*/  LDL.LU.64 R198, [R1+0x2e48] ;  /* 0x002e480001c67983 */ /* 0x000f280000300a00 */
[----:B------:R1:W-:Y:S02]  /*3b210*/  STL.64 [R1+0x1bb8], R2 ;  /* 0x001bb80201007387 */ /* 0x0003e40000100a00 */
[C---:B-1----:R-:W-:Y:S02]  /*3b220*/  IMAD.WIDE R2, R4.reuse, 0x4, R184 ;  /* 0x0000000404027825 */ /* 0x042fe400078e02b8 */
[----:B------:R-:W4:Y:S04]  /*3b230*/  LDL.LU.64 R184, [R1+0x2e40] ;  /* 0x002e400001b87983 */ /* 0x000f280000300a00 */
[----:B------:R1:W-:Y:S02]  /*3b240*/  STL.64 [R1+0x1d30], R6 ;  /* 0x001d300601007387 */ /* 0x0003e40000100a00 */
[----:B-1----:R-:W-:-:S02]  /*3b250*/  IMAD.WIDE R6, R4, 0x4, R170 ;  /* 0x0000000404067825 */ /* 0x002fc400078e02aa */
[----:B------:R-:W4:Y:S04]  /*3b260*/  LDL.LU.64 R170, [R1+0x2e38] ;  /* 0x002e380001aa7983 */ /* 0x000f280000300a00 */
[----:B------:R-:W-:Y:S04]  /*3b270*/  STL.64 [R1+0x1e68], R2 ;  /* 0x001e680201007387 */ /* 0x000fe80000100a00 */
[----:B------:R3:W-:Y:S02]  /*3b280*/  STL.64 [R1+0x1ff0], R6 ;  /* 0x001ff00601007387 */ /* 0x0007e40000100a00 */
[----:B---3--:R-:W-:-:S04]  /*3b290*/  IMAD.WIDE R6, R4, 0x4, R48 ;  /* 0x0000000404067825 */ /* 0x008fc800078e0230 */
[----:B--2---:R-:W-:-:S05]  /*3b2a0*/  IMAD.WIDE R8, R4, 0x4, R50 ;  /* 0x0000000404087825 */ /* 0x004fca00078e0232 */
[----:B------:R-:W-:Y:S04]  /*3b2b0*/  STL.64 [R1+0x2c0], R8 ;  /* 0x0002c00801007387 */ /* 0x000fe80000100a00 */
[----:B------:R-:W2:Y:S01]  /*3b2c0*/  LDL.LU.64 R48, [R1+0x2e30] ;  /* 0x002e300001307983 */ /* 0x000ea20000300a00 */
[----:B------:R-:W-:-:S05]  /*3b2d0*/  IMAD.WIDE R2, R4, 0x4, R12 ;  /* 0x0000000404027825 */ /* 0x000fca00078e020c */
[----:B------:R1:W-:Y:S02]  /*3b2e0*/  STL.64 [R1+0x358], R2 ;  /* 0x0003580201007387 */ /* 0x0003e40000100a00 */
[C---:B-1----:R-:W-:Y:S02]  /*3b2f0*/  IMAD.WIDE R2, R4.reuse, 0x4, R156 ;  /* 0x0000000404027825 */ /* 0x042fe400078e029c */
[----:B------:R-:W3:Y:S04]  /*3b300*/  LDL.LU.64 R156, [R1+0x2e28] ;  /* 0x002e2800019c7983 */ /* 0x000ee80000300a00 */
[----:B------:R1:W-:Y:S02]  /*3b310*/  STL.64 [R1+0x19c0], R6 ;  /* 0x0019c00601007387 */ /* 0x0003e40000100a00 */
[----:B-1----:R-:W-:-:S02]  /*3b320*/  IMAD.WIDE R6, R4, 0x4, R142 ;  /* 0x0000000404067825 */ /* 0x002fc400078e028e */
[----:B------:R-:W4:Y:S04]  /*3b330*/  LDL.LU.64 R142, [R1+0x2e20] ;  /* 0x002e2000018e7983 */ /* 0x000f280000300a00 */
[----:B------:R1:W-:Y:S02]  /*3b340*/  STL.64 [R1+0x1b88], R2 ;  /* 0x001b880201007387 */ /* 0x0003e40000100a00 */
[C---:B-1----:R-:W-:Y:S02]  /*3b350*/  IMAD.WIDE R2, R4.reuse, 0x4, R128 ;  /* 0x0000000404027825 */ /* 0x042fe400078e0280 */
[----:B------:R-:W3:Y:S04]  /*3b360*/  LDL.LU.64 R128, [R1+0x2e18] ;  /* 0x002e180001807983 */ /* 0x000ee80000300a00 */
[----:B------:R1:W-:Y:S02]  /*3b370*/  STL.64 [R1+0x1d08], R6 ;  /* 0x001d080601007387 */ /* 0x0003e40000100a00 */
[----:B-1----:R-:W-:-:S02]  /*3b380*/  IMAD.WIDE R6, R4, 0x4, R114 ;  /* 0x0000000404067825 */ /* 0x002fc400078e0272 */
[----:B------:R-:W4:Y:S04]  /*3b390*/  LDL.LU.64 R114, [R1+0x2e10] ;  /* 0x002e100001727983 */ /* 0x000f280000300a00 */
[----:B------:R-:W-:Y:S04]  /*3b3a0*/  STL.64 [R1+0x1e48], R2 ;  /* 0x001e480201007387 */ /* 0x000fe80000100a00 */
[----:B------:R1:W-:Y:S02]  /*3b3b0*/  STL.64 [R1+0x1fe0], R6 ;  /* 0x001fe00601007387 */ /* 0x0003e40000100a00 */
[----:B-1----:R-:W-:-:S04]  /*3b3c0*/  IMAD.WIDE R6, R4, 0x4, R46 ;  /* 0x0000000404067825 */ /* 0x002fc800078e022e */
        /* <DEDUP_REMOVED lines=20> */
[----:B------:R1:W-:Y:S04]  /*3b510*/  STL.64 [R1+0x290], R8 ;  /* 0x0002900801007387 */ /* 0x0003e80000100a00 */
[----:B------:R-:W2:Y:S01]  /*3b520*/  LDL.LU.64 R44, [R1+0x2de0] ;  /* 0x002de000012c7983 */ /* 0x000ea20000300a00 */
[----:B------:R-:W-:-:S05]  /*3b530*/  IMAD.WIDE R2, R4, 0x4, R248 ;  /* 0x0000000404027825 */ /* 0x000fca00078e02f8 */
[----:B------:R1:W-:Y:S02]  /*3b540*/  STL.64 [R1+0x308], R2 ;  /* 0x0003080201007387 */ /* 0x0003e40000100a00 */
[----:B-1----:R-:W-:-:S04]  /*3b550*/  IMAD.WIDE R8, R4, 0x4, R26 ;  /* 0x0000000404087825 */ /* 0x002fc800078e021a */
[C---:B------:R-:W-:Y:S02]  /*3b560*/  IMAD.WIDE R2, R4.reuse, 0x4, R20 ;  /* 0x0000000404027825 */ /* 0x040fe400078e0214 */
        /* <DEDUP_REMOVED lines=9> */
[----:B------:R4:W-:Y:S04]  /*3b600*/  STL.64 [R1+0x1e08], R2 ;  /* 0x001e080201007387 */ /* 0x0009e80000100a00 */
[----:B------:R-:W-:Y:S01]  /*3b610*/  STL.64 [R1+0x1fc0], R8 ;  /* 0x001fc00801007387 */ /* 0x000fe20000100a00 */
[----:B----4-:R-:W-:-:S03]  /*3b620*/  IMAD.WIDE R2, R4, 0x4, R28 ;  /* 0x0000000404027825 */ /* 0x010fc600078e021c */
[----:B------:R-:W4:Y:S01]  /*3b630*/  LDL.LU.64 R28, [R1+0x2db8] ;  /* 0x002db800011c7983 */ /* 0x000f220000300a00 */
[----:B--2---:R-:W-:-:S05]  /*3b640*/  IMAD.WIDE R6, R4, 0x4, R44 ;  /* 0x0000000404067825 */ /* 0x004fca00078e022c */
[----:B------:R1:W-:Y:S02]  /*3b650*/  STL.64 [R1+0x288], R6 ;  /* 0x0002880601007387 */ /* 0x0003e40000100a00 */
[C---:B-1----:R-:W-:Y:S02]  /*3b660*/  IMAD.WIDE R6, R4.reuse, 0x4, R42 ;  /* 0x0000000404067825 */ /* 0x042fe400078e022a */
[----:B------:R-:W2:Y:S04]  /*3b670*/  LDL.LU.64 R42, [R1+0x2db0] ;  /* 0x002db000012a7983 */ /* 0x000ea80000300a00 */
[----:B------:R1:W-:Y:S01]  /*3b680*/  STL.64 [R1+0x2d8], R2 ;  /* 0x0002d80201007387 */ /* 0x0003e20000100a00 */
[----:B------:R-:W-:-:S04]  /*3b690*/  IMAD.WIDE R8, R4, 0x4, R36 ;  /* 0x0000000404087825 */ /* 0x000fc800078e0224 */
[C---:B-1----:R-:W-:Y:S02]  /*3b6a0*/  IMAD.WIDE R2, R4.reuse, 0x4, R30 ;  /* 0x0000000404027825 */ /* 0x042fe400078e021e */
        /* <DEDUP_REMOVED lines=8> */
[----:B------:R-:W4:Y:S04]  /*3b730*/  LDL.LU.64 R36, [R1+0x2d90] ;  /* 0x002d900001247983 */ /* 0x000f280000300a00 */
[----:B------:R3:W-:Y:S04]  /*3b740*/  STL.64 [R1+0x1de8], R2 ;  /* 0x001de80201007387 */ /* 0x0007e80000100a00 */
[----:B------:R-:W-:Y:S01]  /*3b750*/  STL.64 [R1+0x1fb0], R8 ;  /* 0x001fb00801007387 */ /* 0x000fe20000100a00 */
[----:B---3--:R-:W-:-:S03]  /*3b760*/  IMAD.WIDE R2, R4, 0x4, R40 ;  /* 0x0000000404027825 */ /* 0x008fc600078e0228 */
[----:B------:R-:W3:Y:S01]  /*3b770*/  LDL.LU.64 R40, [R1+0x2d88] ;  /* 0x002d880001287983 */ /* 0x000ee20000300a00 */
[----:B--2---:R-:W-:-:S05]  /*3b780*/  IMAD.WIDE R6, R4, 0x4, R42 ;  /* 0x0000000404067825 */ /* 0x004fca00078e022a */
[----:B------:R1:W-:Y:S02]  /*3b790*/  STL.64 [R1+0x280], R6 ;  /* 0x0002800601007387 */ /* 0x0003e40000100a00 */
[C---:B-1----:R-:W-:Y:S02]  /*3b7a0*/  IMAD.WIDE R6, R4.reuse, 0x4, R38 ;  /* 0x0000000404067825 */ /* 0x042fe400078e0226 */
[----:B------:R-:W2:Y:S02]  /*3b7b0*/  LDL.LU.64 R38, [R1+0x2d80] ;  /* 0x002d800001267983 */ /* 0x000ea40000300a00 */
[C---:B------:R-:W-:Y:S02]  /*3b7c0*/  IMAD.WIDE R8, R4.reuse, 0x4, R78 ;  /* 0x0000000404087825 */ /* 0x040fe400078e024e */
[----:B------:R1:W-:Y:S04]  /*3b7d0*/  STL.64 [R1+0x2b8], R2 ;  /* 0x0002b80201007387 */ /* 0x0003e80000100a00 */
[----:B------:R1:W-:Y:S02]  /*3b7e0*/  STL.64 [R1+0x1900], R6 ;  /* 0x0019000601007387 */ /* 0x0003e40000100a00 */
[----:B-1----:R-:W-:-:S04]  /*3b7f0*/  IMAD.WIDE R2, R4, 0x4, R76 ;  /* 0x0000000404027825 */ /* 0x002fc800078e024c */
[C---:B------:R-:W-:Y:S01]  /*3b800*/  IMAD.WIDE R6, R4.reuse, 0x4, R80 ;  /* 0x0000000404067825 */ /* 0x040fe200078e0250 */
[----:B------:R1:W-:Y:S04]  /*3b810*/  STL.64 [R1+0x1ae0], R2 ;  /* 0x001ae00201007387 */ /* 0x0003e80000100a00 */
[----:B------:R-:W-:Y:S04]  /*3b820*/  STL.64 [R1+0x1c78], R8 ;  /* 0x001c780801007387 */ /* 0x000fe80000100a00 */
[----:B------:R4:W-:Y:S01]  /*3b830*/  STL.64 [R1+0x1dd0], R6 ;  /* 0x001dd00601007387 */ /* 0x0009e20000100a00 */
[----:B-1----:R-:W-:-:S05]  /*3b840*/  IMAD.WIDE R2, R4, 0x4, R82 ;  /* 0x0000000404027825 */ /* 0x002fca00078e0252 */
[----:B------:R1:W-:Y:S01]  /*3b850*/  STL.64 [R1+0x1fa0], R2 ;  /* 0x001fa00201007387 */ /* 0x0003e20000100a00 */
[----:B----4-:R-:W-:-:S04]  /*3b860*/  IMAD.WIDE R6, R4, 0x4, R86 ;  /* 0x0000000404067825 */ /* 0x010fc800078e0256 */
[----:B-1----:R-:W-:-:S04]  /*3b870*/  IMAD.WIDE R2, R4, 0x4, R88 ;  /* 0x0000000404027825 */ /* 0x002fc800078e0258 */
[----:B---3--:R-:W-:-:S05]  /*3b880*/  IMAD.WIDE R8, R4, 0x4, R40 ;  /* 0x0000000404087825 */ /* 0x008fca00078e0228 */
[----:B------:R1:W-:Y:S04]  /*3b890*/  STL.64 [R1+0x270], R8 ;  /* 0x0002700801007387 */ /* 0x0003e80000100a00 */
[----:B------:R3:W-:Y:S04]  /*3b8a0*/  STL.64 [R1+0x268], R6 ;  /* 0x0002680601007387 */ /* 0x0007e80000100a00 */
[----:B------:R4:W-:Y:S01]  /*3b8b0*/  STL.64 [R1+0x18c8], R2 ;  /* 0x0018c80201007387 */ /* 0x0009e20000100a00 */
[----:B-1----:R-:W-:-:S04]  /*3b8c0*/  IMAD.WIDE R8, R4, 0x4, R90 ;  /* 0x0000000404087825 */ /* 0x002fc800078e025a */
[C---:B---3--:R-:W-:Y:S01]  /*3b8d0*/  IMAD.WIDE R6, R4.reuse, 0x4, R92 ;  /* 0x0000000404067825 */ /* 0x048fe200078e025c */
[----:B------:R1:W-:Y:S03]  /*3b8e0*/  STL.64 [R1+0x1ab0], R8 ;  /* 0x001ab00801007387 */ /* 0x0003e60000100a00 */
[C---:B----4-:R-:W-:Y:S01]  /*3b8f0*/  IMAD.WIDE R2, R4.reuse, 0x4, R94 ;  /* 0x0000000404027825 */ /* 0x050fe200078e025e */
[----:B------:R-:W-:Y:S04]  /*3b900*/  STL.64 [R1+0x1c50], R6 ;  /* 0x001c500601007387 */ /* 0x000fe80000100a00 */
[----:B------:R3:W-:Y:S01]  /*3b910*/  STL.64 [R1+0x1db8], R2 ;  /* 0x001db80201007387 */ /* 0x0007e20000100a00 */
[----:B-1----:R-:W-:-:S05]  /*3b920*/  IMAD.WIDE R8, R4, 0x4, R96 ;  /* 0x0000000404087825 */ /* 0x002fca00078e0260 */
[----:B------:R1:W-:Y:S01]  /*3b930*/  STL.64 [R1+0x1f90], R8 ;  /* 0x001f900801007387 */ /* 0x0003e20000100a00 */
[----:B---3--:R-:W-:-:S04]  /*3b940*/  IMAD.WIDE R2, R4, 0x4, R100 ;  /* 0x0000000404027825 */ /* 0x008fc800078e0264 */
[----:B-1----:R-:W-:-:S04]  /*3b950*/  IMAD.WIDE R8, R4, 0x4, R102 ;  /* 0x0000000404087825 */ /* 0x002fc800078e0266 */
[----:B--2---:R-:W-:-:S05]  /*3b960*/  IMAD.WIDE R6, R4, 0x4, R38 ;  /* 0x0000000404067825 */ /* 0x004fca00078e0226 */
[----:B------:R1:W-:Y:S04]  /*3b970*/  STL.64 [R1+0x260], R6 ;  /* 0x0002600601007387 */ /* 0x0003e80000100a00 */
[----:B------:R2:W-:Y:S04]  /*3b980*/  STL.64 [R1+0x258], R2 ;  /* 0x0002580201007387 */ /* 0x0005e80000100a00 */
[----:B------:R3:W-:Y:S01]  /*3b990*/  STL.64 [R1+0x1898], R8 ;  /* 0x0018980801007387 */ /* 0x0007e20000100a00 */
[----:B-1----:R-:W-:-:S04]  /*3b9a0*/  IMAD.WIDE R6, R4, 0x4, R104 ;  /* 0x0000000404067825 */ /* 0x002fc800078e0268 */
[C---:B--2---:R-:W-:Y:S01]  /*3b9b0*/  IMAD.WIDE R2, R4.reuse, 0x4, R106 ;  /* 0x0000000404027825 */ /* 0x044fe200078e026a */
[----:B------:R1:W-:Y:S03]  /*3b9c0*/  STL.64 [R1+0x1a88], R6 ;  /* 0x001a880601007387 */ /* 0x0003e60000100a00 */
[C---:B---3--:R-:W-:Y:S01]  /*3b9d0*/  IMAD.WIDE R8, R4.reuse, 0x4, R108 ;  /* 0x0000000404087825 */ /* 0x048fe200078e026c */
        /* <DEDUP_REMOVED lines=85> */
[----:B------:R-:W-:Y:S01]  /*3bf30*/  STL.64 [R1+0x1cd0], R8 ;  /* 0x001cd00801007387 */ /* 0x000fe20000100a00 */
[----:B-1----:R-:W-:-:S03]  /*3bf40*/  IMAD.WIDE R6, R4, 0x4, R194 ;  /* 0x0000000404067825 */ /* 0x002fc600078e02c2 */
[----:B------:R-:W3:Y:S01]  /*3bf50*/  LDL.LU.64 R16, [R1+0x2e8] ;  /* 0x0002e80001107983 */ /* 0x000ee20000300a00 */
[----:B--2---:R-:W-:-:S03]  /*3bf60*/  IMAD.WIDE R2, R4, 0x4, R24 ;  /* 0x0000000404027825 */ /* 0x004fc600078e0218 */
[----:B------:R1:W-:Y:S04]  /*3bf70*/  STL.64 [R1+0x1e18], R6 ;  /* 0x001e180601007387 */ /* 0x0003e80000100a00 */
[----:B------:R-:W2:Y:S04]  /*3bf80*/  LDL.LU.64 R244, [R1+0x2b0] ;  /* 0x0002b00001f47983 */ /* 0x000ea80000300a00 */
[----:B------:R4:W-:Y:S04]  /*3bf90*/  STL.64 [R1+0x1b0], R2 ;  /* 0x0001b00201007387 */ /* 0x0009e80000100a00 */
[----:B------:R-:W2:Y:S04]  /*3bfa0*/  LDL.LU.64 R242, [R1+0x278] ;  /* 0x0002780001f27983 */ /* 0x000ea80000300a00 */
[----:B------:R-:W2:Y:S04]  /*3bfb0*/  LDL.LU.64 R240, [R1+0x240] ;  /* 0x0002400001f07983 */ /* 0x000ea80000300a00 */
[----:B-1----:R-:W2:Y:S04]  /*3bfc0*/  LDL.LU.64 R6, [R1+0x208] ;  /* 0x0002080001067983 */ /* 0x002ea80000300a00 */
[----:B----4-:R-:W4:Y:S04]  /*3bfd0*/  LDL.LU.64 R2, [R1+0x1d0] ;  /* 0x0001d00001027983 */ /* 0x010f280000300a00 */
[----:B------:R-:W4:Y:S04]  /*3bfe0*/  LDL.LU.64 R8, [R1+0x198] ;  /* 0x0001980001087983 */ /* 0x000f280000300a00 */
[----:B------:R-:W4:Y:S04]  /*3bff0*/  LDL.LU.64 R10, [R1+0x160] ;  /* 0x00016000010a7983 */ /* 0x000f280000300a00 */
[----:B------:R-:W4:Y:S04]  /*3c000*/  LDL.LU.64 R14, [R1+0x128] ;  /* 0x00012800010e7983 */ /* 0x000f280000300a00 */
[----:B------:R-:W4:Y:S04]  /*3c010*/  LDL.LU.64 R12, [R1+0xf0] ;  /* 0x0000f000010c7983 */ /* 0x000f280000300a00 */
[----:B------:R-:W4:Y:S01]  /*3c020*/  LDL.LU.64 R246, [R1+0xb8] ;  /* 0x0000b80001f67983 */ /* 0x000f220000300a00 */
[----:B------:R-:W-:-:S03]  /*3c030*/  IMAD.WIDE R28, R4, 0x4, R198 ;  /* 0x00000004041c7825 */ /* 0x000fc600078e02c6 */
[----:B------:R-:W4:Y:S01]  /*3c040*/  LDL.LU.64 R248, [R1+0x80] ;  /* 0x0000800001f87983 */ /* 0x000f220000300a00 */
[----:B------:R-:W-:-:S04]  /*3c050*/  IMAD.WIDE R26, R4, 0x4, R200 ;  /* 0x00000004041a7825 */ /* 0x000fc800078e02c8 */
[C---:B------:R-:W-:Y:S01]  /*3c060*/  IMAD.WIDE R24, R4.reuse, 0x4, R202 ;  /* 0x0000000404187825 */ /* 0x040fe200078e02ca */
[----:B------:R1:W-:Y:S04]  /*3c070*/  STL.64 [R1+0x1a8], R28 ;  /* 0x0001a81c01007387 */ /* 0x0003e80000100a00 */
[----:B------:R1:W-:Y:S01]  /*3c080*/  STL.64 [R1+0x2f8], R26 ;  /* 0x0002f81a01007387 */ /* 0x0003e20000100a00 */
[----:B------:R-:W-:-:S03]  /*3c090*/  IMAD.WIDE R22, R4, 0x4, R22 ;  /* 0x0000000404167825 */ /* 0x000fc600078e0216 */
[----:B------:R1:W-:Y:S02]  /*3c0a0*/  STL.64 [R1+0x1940], R24 ;  /* 0x0019401801007387 */ /* 0x0003e40000100a00 */
[----:B-1----:R-:W-:-:S04]  /*3c0b0*/  IMAD.WIDE R28, R4, 0x4, R204 ;  /* 0x00000004041c7825 */ /* 0x002fc800078e02cc */
[C---:B------:R-:W-:Y:S01]  /*3c0c0*/  IMAD.WIDE R26, R4.reuse, 0x4, R206 ;  /* 0x00000004041a7825 */ /* 0x040fe200078e02ce */
[----:B------:R-:W-:Y:S03]  /*3c0d0*/  STL.64 [R1+0x1b18], R28 ;  /* 0x001b181c01007387 */ /* 0x000fe60000100a00 */
[C---:B------:R-:W-:Y:S01]  /*3c0e0*/  IMAD.WIDE R24, R4.reuse, 0x4, R208 ;  /* 0x0000000404187825 */ /* 0x040fe200078e02d0 */
[----:B------:R1:W-:Y:S04]  /*3c0f0*/  STL.64 [R1+0x1ca8], R26 ;  /* 0x001ca81a01007387 */ /* 0x0003e80000100a00 */
[----:B------:R1:W-:Y:S04]  /*3c100*/  STL.64 [R1+0x1df8], R24 ;  /* 0x001df81801007387 */ /* 0x0003e80000100a00 */
[----:B------:R1:W-:Y:S02]  /*3c110*/  STL.64 [R1+0x180], R22 ;  /* 0x0001801601007387 */ /* 0x0003e40000100a00 */
[----:B-1----:R-:W-:-:S04]  /*3c120*/  IMAD.WIDE R26, R4, 0x4, R212 ;  /* 0x00000004041a7825 */ /* 0x002fc800078e02d4 */
[C---:B------:R-:W-:Y:S01]  /*3c130*/  IMAD.WIDE R24, R4.reuse, 0x4, R214 ;  /* 0x0000000404187825 */ /* 0x040fe200078e02d6 */
[----:B------:R1:W-:Y:S03]  /*3c140*/  STL.64 [R1+0x168], R26 ;  /* 0x0001681a01007387 */ /* 0x0003e60000100a00 */
[C---:B------:R-:W-:Y:S01]  /*3c150*/  IMAD.WIDE R22, R4.reuse, 0x4, R216 ;  /* 0x0000000404167825 */ /* 0x040fe200078e02d8 */
[----:B------:R1:W-:Y:S04]  /*3c160*/  STL.64 [R1+0x2c8], R24 ;  /* 0x0002c81801007387 */ /* 0x0003e80000100a00 */
[----:B------:R1:W-:Y:S01]  /*3c170*/  STL.64 [R1+0x1908], R22 ;  /* 0x0019081601007387 */ /* 0x0003e20000100a00 */
[----:B------:R-:W-:-:S04]  /*3c180*/  IMAD.WIDE R20, R4, 0x4, R20 ;  /* 0x0000000404147825 */ /* 0x000fc800078e0214 */
        /* <DEDUP_REMOVED lines=13> */
[----:B-1----:R-:W-:-:S04]  /*3c260*/  IMAD.WIDE R24, R4, 0x4, R232 ;  /* 0x0000000404187825 */ /* 0x002fc800078e02e8 */
[C---:B------:R-:W-:Y:S01]  /*3c270*/  IMAD.WIDE R22, R4.reuse, 0x4, R234 ;  /* 0x0000000404167825 */ /* 0x040fe200078e02ea */
[----:B------:R-:W-:Y:S04]  /*3c280*/  STL.64 [R1+0x1ab8], R24 ;  /* 0x001ab81801007387 */ /* 0x000fe80000100a00 */
[----:B------:R1:W-:Y:S01]  /*3c290*/  STL.64 [R1+0x1c58], R22 ;  /* 0x001c581601007387 */ /* 0x0003e20000100a00 */
[----:B---3--:R-:W-:-:S04]  /*3c2a0*/  IMAD.WIDE R20, R4, 0x4, R16 ;  /* 0x0000000404147825 */ /* 0x008fc800078e0210 */
[C---:B--2---:R-:W-:Y:S01]  /*3c2b0*/  IMAD.WIDE R16, R4.reuse, 0x4, R244 ;  /* 0x0000000404107825 */ /* 0x044fe200078e02f4 */
[----:B------:R2:W-:Y:S04]  /*3c2c0*/  STL.64 [R1+0x1f50], R20 ;  /* 0x001f501401007387 */ /* 0x0005e80000100a00 */
[----:B------:R3:W-:Y:S01]  /*3c2d0*/  STL.64 [R1+0x1f48], R16 ;  /* 0x001f481001007387 */ /* 0x0007e20000100a00 */
[----:B-1----:R-:W-:-:S04]  /*3c2e0*/  IMAD.WIDE R22, R4, 0x4, R242 ;  /* 0x0000000404167825 */ /* 0x002fc800078e02f2 */
[C---:B--2---:R-:W-:Y:S01]  /*3c2f0*/  IMAD.WIDE R20, R4.reuse, 0x4, R240 ;  /* 0x0000000404147825 */ /* 0x044fe200078e02f0 */
[----:B------:R-:W-:Y:S03]  /*3c300*/  STL.64 [R1+0x1f40], R22 ;  /* 0x001f401601007387 */ /* 0x000fe60000100a00 */
[C---:B---3--:R-:W-:Y:S01]  /*3c310*/  IMAD.WIDE R16, R4.reuse, 0x4, R6 ;  /* 0x0000000404107825 */ /* 0x048fe200078e0206 */
[----:B------:R-:W-:Y:S03]  /*3c320*/  STL.64 [R1+0x1f38], R20 ;  /* 0x001f381401007387 */ /* 0x000fe60000100a00 */
[C---:B----4-:R-:W-:Y:S01]  /*3c330*/  IMAD.WIDE R2, R4.reuse, 0x4, R2 ;  /* 0x0000000404027825 */ /* 0x050fe200078e0202 */
[----:B------:R-:W-:Y:S03]  /*3c340*/  STL.64 [R1+0x1f30], R16 ;  /* 0x001f301001007387 */ /* 0x000fe60000100a00 */
[C---:B------:R-:W-:Y:S01]  /*3c350*/  IMAD.WIDE R6, R4.reuse, 0x4, R8 ;  /* 0x0000000404067825 */ /* 0x040fe200078e0208 */
[----:B------:R1:W-:Y:S03]  /*3c360*/  STL.64 [R1+0x1f28], R2 ;  /* 0x001f280201007387 */ /* 0x0003e60000100a00 */
[C---:B------:R-:W-:Y:S01]  /*3c370*/  IMAD.WIDE R8, R4.reuse, 0x4, R10 ;  /* 0x0000000404087825 */ /* 0x040fe200078e020a */
[----:B------:R2:W-:Y:S04]  /*3c380*/  STL.64 [R1+0x1f20], R6 ;  /* 0x001f200601007387 */ /* 0x0005e80000100a00 */
[----:B------:R3:W-:Y:S01]  /*3c390*/  STL.64 [R1+0x1f18], R8 ;  /* 0x001f180801007387 */ /* 0x0007e20000100a00 */
[----:B-1----:R-:W-:-:S04]  /*3c3a0*/  IMAD.WIDE R2, R4, 0x4, R14 ;  /* 0x0000000404027825 */ /* 0x002fc800078e020e */
[C---:B--2---:R-:W-:Y:S01]  /*3c3b0*/  IMAD.WIDE R6, R4.reuse, 0x4, R12 ;  /* 0x0000000404067825 */ /* 0x044fe200078e020c */
[----:B------:R-:W-:Y:S03]  /*3c3c0*/  STL.64 [R1+0x1f08], R2 ;  /* 0x001f080201007387 */ /* 0x000fe60000100a00 */
[C---:B---3--:R-:W-:Y:S01]  /*3c3d0*/  IMAD.WIDE R8, R4.reuse, 0x4, R246 ;  /* 0x0000000404087825 */ /* 0x048fe200078e02f6 */
[----:B------:R1:W-:Y:S04]  /*3c3e0*/  STL.64 [R1+0x1f00], R6 ;  /* 0x001f000601007387 */ /* 0x0003e80000100a00 */
[----:B------:R2:W-:Y:S01]  /*3c3f0*/  STL.64 [R1+0x1ef8], R8 ;  /* 0x001ef80801007387 */ /* 0x0005e20000100a00 */
[----:B-1----:R-:W-:-:S03]  /*3c400*/  IMAD.WIDE R6, R4, 0x4, R236 ;  /* 0x0000000404067825 */ /* 0x002fc600078e02ec */
[----:B------:R-:W3:Y:S01]  /*3c410*/  LDL.LU.64 R236, [R1+0x2d78] ;  /* 0x002d780001ec7983 */ /* 0x000ee20000300a00 */
[----:B------:R-:W-:-:S05]  /*3c420*/  IMAD.WIDE R2, R4, 0x4, R248 ;  /* 0x0000000404027825 */ /* 0x000fca00078e02f8 */
[----:B------:R1:W-:Y:S01]  /*3c430*/  STL.64 [R1+0x1ef0], R2 ;  /* 0x001ef00201007387 */ /* 0x0003e20000100a00 */
[----:B--2---:R-:W-:-:S04]  /*3c440*/  IMAD.WIDE R8, R4, 0x4, R84 ;  /* 0x0000000404087825 */ /* 0x004fc800078e0254 */
[C---:B-1----:R-:W-:Y:S02]  /*3c450*/  IMAD.WIDE R2, R4.reuse, 0x4, R18 ;  /* 0x0000000404027825 */ /* 0x042fe400078e0212 */
[----:B------:R-:W2:Y:S04]  /*3c460*/  LDL.LU.64 R18, [R1+0x2d70] ;  /* 0x002d700001127983 */ /* 0x000ea80000300a00 */
[----:B------:R1:W-:Y:S04]  /*3c470*/  STL.64 [R1+0x1ee8], R6 ;  /* 0x001ee80601007387 */ /* 0x0003e80000100a00 */
[----:B------:R4:W-:Y:S04]  /*3c480*/  STL.64 [R1+0x1ee0], R2 ;  /* 0x001ee00201007387 */ /* 0x0009e80000100a00 */
[----:B------:R4:W-:Y:S01]  /*3c490*/  STL.64 [R1+0x1ed8], R8 ;  /* 0x001ed80801007387 */ /* 0x0009e20000100a00 */
[----:B-1----:R-:W-:-:S04]  /*3c4a0*/  IMAD.WIDE R6, R4, 0x4, R98 ;  /* 0x0000000404067825 */ /* 0x002fc800078e0262 */
[C---:B----4-:R-:W-:Y:S01]  /*3c4b0*/  IMAD.WIDE R2, R4.reuse, 0x4, R112 ;  /* 0x0000000404027825 */ /* 0x050fe200078e0270 */
[----:B------:R1:W-:Y:S03]  /*3c4c0*/  STL.64 [R1+0x1ed0], R6 ;  /* 0x001ed00601007387 */ /* 0x0003e60000100a00 */
[C---:B------:R-:W-:Y:S01]  /*3c4d0*/  IMAD.WIDE R8, R4.reuse, 0x4, R126 ;  /* 0x0000000404087825 */ /* 0x040fe200078e027e */
        /* <DEDUP_REMOVED lines=13> */
[----:B------:R-:W-:Y:S01]  /*3c5b0*/  STL.64 [R1+0x1e90], R8 ;  /* 0x001e900801007387 */ /* 0x000fe20000100a00 */
[----:B-1----:R-:W-:-:S03]  /*3c5c0*/  IMAD.WIDE R6, R4, 0x4, R224 ;  /* 0x0000000404067825 */ /* 0x002fc600078e02e0 */
[----:B------:R-:W4:Y:S04]  /*3c5d0*/  LDL.LU.64 R42, [R1+0x3c8] ;  /* 0x0003c800012a7983 */ /* 0x000f280000300a00 */
[----:B------:R-:W-:Y:S04]  /*3c5e0*/  STL.64 [R1+0x1e88], R6 ;  /* 0x001e880601007387 */ /* 0x000fe80000100a00 */
[----:B------:R-:W4:Y:S01]  /*3c5f0*/  LDL.LU.64 R44, [R1+0x3d0] ;  /* 0x0003d000012c7983 */ /* 0x000f220000300a00 */
[----:B---3--:R-:W-:-:S05]  /*3c600*/  IMAD.WIDE R2, R4, 0x4, R236 ;  /* 0x0000000404027825 */ /* 0x008fca00078e02ec */
[----:B------:R1:W-:Y:S04]  /*3c610*/  STL.64 [R1+0x1d48], R2 ;  /* 0x001d480201007387 */ /* 0x0003e80000100a00 */
        /* <DEDUP_REMOVED lines=9> */
[----:B------:R-:W3:Y:S01]  /*3c6b0*/  LDL.LU.64 R248, [R1+0x438] ;  /* 0x0004380001f87983 */ /* 0x000ee20000300a00 */
[----:B-1----:R-:W-:-:S03]  /*3c6c0*/  IMAD.WIDE R2, R4, 0x4, R238 ;  /* 0x0000000404027825 */ /* 0x002fc600078e02ee */
[----:B------:R-:W3:Y:S04]  /*3c6d0*/  LDL.LU.64 R64, [R1+0x430] ;  /* 0x0004300001407983 */ /* 0x000ee80000300a00 */
[----:B------:R-:W3:Y:S04]  /*3c6e0*/  LDL.LU.64 R66, [R1+0x428] ;  /* 0x0004280001427983 */ /* 0x000ee80000300a00 */
        /* <DEDUP_REMOVED lines=10> */
[----:B-1----:R-:W3:Y:S04]  /*3c790*/  LDL.LU.64 R2, [R1+0x458] ;  /* 0x0004580001027983 */ /* 0x002ee80000300a00 */
[----:B------:R-:W3:Y:S04]  /*3c7a0*/  LDL.LU.64 R8, [R1+0x488] ;  /* 0x0004880001087983 */ /* 0x000ee80000300a00 */
[----:B------:R-:W3:Y:S04]  /*3c7b0*/  LDL.LU.64 R10, [R1+0x490] ;  /* 0x00049000010a7983 */ /* 0x000ee80000300a00 */
[----:B------:R-:W3:Y:S04]  /*3c7c0*/  LDL.LU.64 R12, [R1+0x4c0] ;  /* 0x0004c000010c7983 */ /* 0x000ee80000300a00 */
[----:B------:R-:W3:Y:S04]  /*3c7d0*/  LDL.LU.64 R14, [R1+0x4b8] ;  /* 0x0004b800010e7983 */ /* 0x000ee80000300a00 */
[----:B------:R-:W3:Y:S01]  /*3c7e0*/  LDL.LU.64 R246, [R1+0x4b0] ;  /* 0x0004b00001f67983 */ /* 0x000ee20000300a00 */
[----:B--2---:R-:W-:-:S04]  /*3c7f0*/  IMAD.WIDE R18, R4, 0x4, R18 ;  /* 0x0000000404127825 */ /* 0x004fc800078e0212 */
[C---:B----4-:R-:W-:Y:S01]  /*3c800*/  IMAD.WIDE R22, R4.reuse, 0x4, R42 ;  /* 0x0000000404167825 */ /* 0x050fe200078e022a */
[----:B------:R3:W-:Y:S03]  /*3c810*/  STL.64 [R1+0x128], R18 ;  /* 0x0001281201007387 */ /* 0x0007e60000100a00 */
[C---:B------:R-:W-:Y:S01]  /*3c820*/  IMAD.WIDE R20, R4.reuse, 0x4, R44 ;  /* 0x0000000404147825 */ /* 0x040fe200078e022c */
[----:B------:R1:W-:Y:S04]  /*3c830*/  STL.64 [R1+0x120], R22 ;  /* 0x0001201601007387 */ /* 0x0003e80000100a00 */
[----:B------:R2:W-:Y:S01]  /*3c840*/  STL.64 [R1+0x118], R20 ;  /* 0x0001181401007387 */ /* 0x0005e20000100a00 */
[----:B---3--:R-:W-:-:S04]  /*3c850*/  IMAD.WIDE R18, R4, 0x4, R46 ;  /* 0x0000000404127825 */ /* 0x008fc800078e022e */
[C---:B-1----:R-:W-:Y:S01]  /*3c860*/  IMAD.WIDE R22, R4.reuse, 0x4, R48 ;  /* 0x0000000404167825 */ /* 0x042fe200078e0230 */
[----:B------:R1:W-:Y:S03]  /*3c870*/  STL.64 [R1+0x370], R18 ;  /* 0x0003701201007387 */ /* 0x0003e60000100a00 */
[C---:B--2---:R-:W-:Y:S01]  /*3c880*/  IMAD.WIDE R20, R4.reuse, 0x4, R50 ;  /* 0x0000000404147825 */ /* 0x044fe200078e0232 */
        /* <DEDUP_REMOVED lines=8> */
[----:B-1----:R-:W-:-:S04]  /*3c910*/  IMAD.WIDE R18, R4, 0x4, R58 ;  /* 0x0000000404127825 */ /* 0x002fc800078e023a */
[C---:B--2---:R-:W-:Y:S01]  /*3c920*/  IMAD.WIDE R22, R4.reuse, 0x4, R60 ;  /* 0x0000000404167825 */ /* 0x044fe200078e023c */
[----:B------:R1:W-:Y:S04]  /*3c930*/  STL.64 [R1+0x108], R18 ;  /* 0x0001081201007387 */ /* 0x0003e80000100a00 */
[----:B------:R2:W-:Y:S01]  /*3c940*/  STL.64 [R1+0x100], R22 ;  /* 0x0001001601007387 */ /* 0x0005e20000100a00 */
[----:B-1----:R-:W-:-:S03]  /*3c950*/  IMAD.WIDE R18, R4, 0x4, R248 ;  /* 0x0000000404127825 */ /* 0x002fc600078e02f8 */
[----:B------:R-:W3:Y:S01]  /*3c960*/  LDL.LU.64 R248, [R1+0x4a8] ;  /* 0x0004a80001f87983 */ /* 0x000ee20000300a00 */
[----:B------:R-:W-:-:S04]  /*3c970*/  IMAD.WIDE R20, R4, 0x4, R62 ;  /* 0x0000000404147825 */ /* 0x000fc800078e023e */
[C---:B--2---:R-:W-:Y:S01]  /*3c980*/  IMAD.WIDE R22, R4.reuse, 0x4, R64 ;  /* 0x0000000404167825 */ /* 0x044fe200078e0240 */
[----:B------:R1:W-:Y:S04]  /*3c990*/  STL.64 [R1+0x340], R20 ;  /* 0x0003401401007387 */ /* 0x0003e80000100a00 */
[----:B------:R2:W-:Y:S04]  /*3c9a0*/  STL.64 [R1+0x19a8], R18 ;  /* 0x0019a81201007387 */ /* 0x0005e80000100a00 */
[----:B------:R4:W-:Y:S01]  /*3c9b0*/  STL.64 [R1+0x1b70], R22 ;  /* 0x001b701601007387 */ /* 0x0009e20000100a00 */
[----:B-1----:R-:W-:-:S04]  /*3c9c0*/  IMAD.WIDE R20, R4, 0x4, R66 ;  /* 0x0000000404147825 */ /* 0x002fc800078e0242 */
[C---:B--2---:R-:W-:Y:S01]  /*3c9d0*/  IMAD.WIDE R18, R4.reuse, 0x4, R68 ;  /* 0x0000000404127825 */ /* 0x044fe200078e0244 */
[----:B------:R1:W-:Y:S03]  /*3c9e0*/  STL.64 [R1+0x1cf0], R20 ;  /* 0x001cf01401007387 */ /* 0x0003e60000100a00 */
[C---:B----4-:R-:W-:Y:S01]  /*3c9f0*/  IMAD.WIDE R22, R4.reuse, 0x4, R70 ;  /* 0x0000000404167825 */ /* 0x050fe200078e0246 */
[----:B------:R2:W-:Y:S03]  /*3ca00*/  STL.64 [R1+0x1e30], R18 ;  /* 0x001e301201007387 */ /* 0x0005e60000100a00 */
[C---:B------:R-:W-:Y:S01]  /*3ca10*/  IMAD.WIDE R16, R4.reuse, 0x4, R16 ;  /* 0x0000000404107825 */ /* 0x040fe200078e0210 */
[----:B------:R-:W-:Y:S03]  /*3ca20*/  STL.64 [R1+0xf8], R22 ;  /* 0x0000f81601007387 */ /* 0x000fe60000100a00 */
[----:B-1----:R-:W-:-:S04]  /*3ca30*/  IMAD.WIDE R20, R4, 0x4, R72 ;  /* 0x0000000404147825 */ /* 0x002fc800078e0248 */
[C---:B--2---:R-:W-:Y:S01]  /*3ca40*/  IMAD.WIDE R18, R4.reuse, 0x4, R74 ;  /* 0x0000000404127825 */ /* 0x044fe200078e024a */
[----:B------:R1:W-:Y:S04]  /*3ca50*/  STL.64 [R1+0xf0], R20 ;  /* 0x0000f01401007387 */ /* 0x0003e80000100a00 */
[----:B------:R2:W-:Y:S01]  /*3ca60*/  STL.64 [R1+0xe8], R18 ;  /* 0x0000e81201007387 */ /* 0x0005e20000100a00 */
[----:B------:R-:W-:-:S03]  /*3ca70*/  IMAD.WIDE R6, R4, 0x4, R6 ;  /* 0x0000000404067825 */ /* 0x000fc600078e0206 */
[----:B------:R4:W-:Y:S01]  /*3ca80*/  STL.64 [R1+0x318], R16 ;  /* 0x0003181001007387 */ /* 0x0009e20000100a00 */
[----:B-1----:R-:W-:-:S04]  /*3ca90*/  IMAD.WIDE R20, R4, 0x4, R244 ;  /* 0x0000000404147825 */ /* 0x002fc800078e02f4 */
[C---:B--2---:R-:W-:Y:S01]  /*3caa0*/  IMAD.WIDE R18, R4.reuse, 0x4, R242 ;  /* 0x0000000404127825 */ /* 0x044fe200078e02f2 */
[----:B------:R-:W-:Y:S03]  /*3cab0*/  STL.64 [R1+0x1970], R20 ;  /* 0x0019701401007387 */ /* 0x000fe60000100a00 */
[C---:B----4-:R-:W-:Y:S01]  /*3cac0*/  IMAD.WIDE R16, R4.reuse, 0x4, R240 ;  /* 0x0000000404107825 */ /* 0x050fe200078e02f0 */
[----:B------:R-:W-:Y:S03]  /*3cad0*/  STL.64 [R1+0x1b40], R18 ;  /* 0x001b401201007387 */ /* 0x000fe60000100a00 */
[C---:B------:R-:W-:Y:S01]  /*3cae0*/  IMAD.WIDE R2, R4.reuse, 0x4, R2 ;  /* 0x0000000404027825 */ /* 0x040fe200078e0202 */
[----:B------:R-:W-:Y:S03]  /*3caf0*/  STL.64 [R1+0x1cc8], R16 ;  /* 0x001cc81001007387 */ /* 0x000fe60000100a00 */
[C---:B------:R-:W-:Y:S01]  /*3cb00*/  IMAD.WIDE R8, R4.reuse, 0x4, R8 ;  /* 0x0000000404087825 */ /* 0x040fe200078e0208 */
[----:B------:R1:W-:Y:S04]  /*3cb10*/  STL.64 [R1+0x1e10], R6 ;  /* 0x001e100601007387 */ /* 0x0003e80000100a00 */
[----:B------:R2:W-:Y:S04]  /*3cb20*/  STL.64 [R1+0xe0], R2 ;  /* 0x0000e00201007387 */ /* 0x0005e80000100a00 */
[----:B------:R-:W-:Y:S01]  /*3cb30*/  STL.64 [R1+0xd8], R8 ;  /* 0x0000d80801007387 */ /* 0x000fe20000100a00 */
[----:B-1----:R-:W-:-:S04]  /*3cb40*/  IMAD.WIDE R6, R4, 0x4, R10 ;  /* 0x0000000404067825 */ /* 0x002fc800078e020a */
[C---:B--2---:R-:W-:Y:S02]  /*3cb50*/  IMAD.WIDE R2, R4.reuse, 0x4, R12 ;  /* 0x0000000404027825 */ /* 0x044fe400078e020c */
[----:B------:R-:W2:Y:S04]  /*3cb60*/  LDL.LU.64 R12, [R1+0x4a0] ;  /* 0x0004a000010c7983 */ /* 0x000ea80000300a00 */
[----:B------:R1:W-:Y:S04]  /*3cb70*/  STL.64 [R1+0xd0], R6 ;  /* 0x0000d00601007387 */ /* 0x0003e80000100a00 */
[----:B------:R4:W-:Y:S04]  /*3cb80*/  STL.64 [R1+0x2e0], R2 ;  /* 0x0002e00201007387 */ /* 0x0009e80000100a00 */
[----:B------:R-:W2:Y:S01]  /*3cb90*/  LDL.LU.64 R42, [R1+0x498] ;  /* 0x00049800012a7983 */ /* 0x000ea20000300a00 */
[----:B-1----:R-:W-:-:S04]  /*3cba0*/  IMAD.WIDE R6, R4, 0x4, R14 ;  /* 0x0000000404067825 */ /* 0x002fc800078e020e */
[C---:B----4-:R-:W-:Y:S01]  /*3cbb0*/  IMAD.WIDE R2, R4.reuse, 0x4, R246 ;  /* 0x0000000404027825 */ /* 0x050fe200078e02f6 */
[----:B------:R-:W-:Y:S04]  /*3cbc0*/  STL.64 [R1+0x1938], R6 ;  /* 0x0019380601007387 */ /* 0x000fe80000100a00 */
[----:B------:R-:W4:Y:S04]  /*3cbd0*/  LDL.LU.64 R44, [R1+0x4c8] ;  /* 0x0004c800012c7983 */ /* 0x000f280000300a00 */
[----:B------:R3:W-:Y:S04]  /*3cbe0*/  STL.64 [R1+0x1b10], R2 ;  /* 0x001b100201007387 */ /* 0x0007e80000100a00 */
        /* <DEDUP_REMOVED lines=27> */
[----:B------:R-:W3:Y:S01]  /*3cda0*/  LDL.LU.64 R14, [R1+0x598] ;  /* 0x00059800010e7983 */ /* 0x000ee20000300a00 */
[----:B--2---:R-:W-:-:S03]  /*3cdb0*/  IMAD.WIDE R18, R4, 0x4, R12 ;  /* 0x0000000404127825 */ /* 0x004fc600078e020c */
[----:B------:R-:W2:Y:S04]  /*3cdc0*/  LDL.LU.64 R12, [R1+0x5c0] ;  /* 0x0005c000010c7983 */ /* 0x000ea80000300a00 */
[----:B------:R1:W-:Y:S01]  /*3cdd0*/  STL.64 [R1+0x1df0], R18 ;  /* 0x001df01201007387 */ /* 0x0003e20000100a00 */
[----:B------:R-:W-:-:S05]  /*3cde0*/  IMAD.WIDE R22, R4, 0x4, R42 ;  /* 0x0000000404167825 */ /* 0x000fca00078e022a */
[----:B------:R1:W-:Y:S01]  /*3cdf0*/  STL.64 [R1+0xc8], R22 ;  /* 0x0000c81601007387 */ /* 0x0003e20000100a00 */
[----:B----4-:R-:W-:-:S04]  /*3ce00*/  IMAD.WIDE R20, R4, 0x4, R44 ;  /* 0x0000000404147825 */ /* 0x010fc800078e022c */
[C---:B-1----:R-:W-:Y:S01]  /*3ce10*/  IMAD.WIDE R18, R4.reuse, 0x4, R46 ;  /* 0x0000000404127825 */ /* 0x042fe200078e022e */
        /* <DEDUP_REMOVED lines=12> */
[----:B------:R-:W-:Y:S03]  /*3cee0*/  STL.64 [R1+0x1dc8], R20 ;  /* 0x001dc81401007387 */ /* 0x000fe60000100a00 */
[C---:B------:R-:W-:Y:S01]  /*3cef0*/  IMAD.WIDE R22, R4.reuse, 0x4, R60 ;  /* 0x0000000404167825 */ /* 0x040fe200078e023c */
[----:B------:R1:W-:Y:S04]  /*3cf00*/  STL.64 [R1+0xb0], R18 ;  /* 0x0000b01201007387 */ /* 0x0003e80000100a00 */
[----:B------:R4:W-:Y:S01]  /*3cf10*/  STL.64 [R1+0xa8], R22 ;  /* 0x0000a81601007387 */ /* 0x0009e20000100a00 */
[----:B-1----:R-:W-:-:S03]  /*3cf20*/  IMAD.WIDE R18, R4, 0x4, R246 ;  /* 0x0000000404127825 */ /* 0x002fc600078e02f6 */
[----:B------:R-:W2:Y:S01]  /*3cf30*/  LDL.LU.64 R246, [R1+0x5b8] ;  /* 0x0005b80001f67983 */ /* 0x000ea20000300a00 */
[----:B------:R-:W-:-:S04]  /*3cf40*/  IMAD.WIDE R20, R4, 0x4, R62 ;  /* 0x0000000404147825 */ /* 0x000fc800078e023e */
[C---:B----4-:R-:W-:Y:S01]  /*3cf50*/  IMAD.WIDE R22, R4.reuse, 0x4, R64 ;  /* 0x0000000404167825 */ /* 0x050fe200078e0240 */
[----:B------:R1:W-:Y:S04]  /*3cf60*/  STL.64 [R1+0xa0], R20 ;  /* 0x0000a01401007387 */ /* 0x0003e80000100a00 */
[----:B------:R3:W-:Y:S04]  /*3cf70*/  STL.64 [R1+0x250], R18 ;  /* 0x0002501201007387 */ /* 0x0007e80000100a00 */
[----:B------:R4:W-:Y:S01]  /*3cf80*/  STL.64 [R1+0x18c0], R22 ;  /* 0x0018c01601007387 */ /* 0x0009e20000100a00 */
[----:B-1----:R-:W-:-:S05]  /*3cf90*/  IMAD.WIDE R20, R4, 0x4, R66 ;  /* 0x0000000404147825 */ /* 0x002fca00078e0242 */
[----:B------:R1:W-:Y:S01]  /*3cfa0*/  STL.64 [R1+0x1aa8], R20 ;  /* 0x001aa81401007387 */ /* 0x0003e20000100a00 */
[----:B---3--:R-:W-:-:S04]  /*3cfb0*/  IMAD.WIDE R18, R4, 0x4, R68 ;  /* 0x0000000404127825 */ /* 0x008fc800078e0244 */
[C---:B----4-:R-:W-:Y:S01]  /*3cfc0*/  IMAD.WIDE R22, R4.reuse, 0x4, R70 ;  /* 0x0000000404167825 */ /* 0x050fe200078e0246 */
[----:B------:R3:W-:Y:S03]  /*3cfd0*/  STL.64 [R1+0x1c48], R18 ;  /* 0x001c481201007387 */ /* 0x0007e60000100a00 */
[C---:B-1----:R-:W-:Y:S01]  /*3cfe0*/  IMAD.WIDE R20, R4.reuse, 0x4, R72 ;  /* 0x0000000404147825 */ /* 0x042fe200078e0248 */
[----:B------:R-:W-:Y:S04]  /*3cff0*/  STL.64 [R1+0x1da8], R22 ;  /* 0x001da81601007387 */ /* 0x000fe80000100a00 */
[----:B------:R1:W-:Y:S01]  /*3d000*/  STL.64 [R1+0x98], R20 ;  /* 0x0000981401007387 */ /* 0x0003e20000100a00 */
[----:B------:R-:W-:-:S04]  /*3d010*/  IMAD.WIDE R16, R4, 0x4, R16 ;  /* 0x0000000404107825 */ /* 0x000fc800078e0210 */
[----:B---3--:R-:W-:-:S04]  /*3d020*/  IMAD.WIDE R18, R4, 0x4, R74 ;  /* 0x0000000404127825 */ /* 0x008fc800078e024a */
[C---:B-1----:R-:W-:Y:S01]  /*3d030*/  IMAD.WIDE R20, R4.reuse, 0x4, R244 ;  /* 0x0000000404147825 */ /* 0x042fe200078e02f4 */
[----:B------:R1:W-:Y:S04]  /*3d040*/  STL.64 [R1+0x90], R18 ;  /* 0x0000901201007387 */ /* 0x0003e80000100a00 */
[----:B------:R3:W-:Y:S01]  /*3d050*/  STL.64 [R1+0x88], R16 ;  /* 0x0000881001007387 */ /* 0x0007e20000100a00 */
[----:B------:R-:W-:-:S03]  /*3d060*/  IMAD.WIDE R6, R4, 0x4, R6 ;  /* 0x0000000404067825 */ /* 0x000fc600078e0206 */
[----:B------:R-:W-:Y:S01]  /*3d070*/  STL.64 [R1+0x208], R20 ;  /* 0x0002081401007387 */ /* 0x000fe20000100a00 */
[----:B-1----:R-:W-:-:S04]  /*3d080*/  IMAD.WIDE R18, R4, 0x4, R242 ;  /* 0x0000000404127825 */ /* 0x002fc800078e02f2 */
[C---:B---3--:R-:W-:Y:S01]  /*3d090*/  IMAD.WIDE R16, R4.reuse, 0x4, R240 ;  /* 0x0000000404107825 */ /* 0x048fe200078e02f0 */
[----:B------:R-:W-:Y:S03]  /*3d0a0*/  STL.64 [R1+0x1890], R18 ;  /* 0x0018901201007387 */ /* 0x000fe60000100a00 */
[C---:B------:R-:W-:Y:S01]  /*3d0b0*/  IMAD.WIDE R2, R4.reuse, 0x4, R2 ;  /* 0x0000000404027825 */ /* 0x040fe200078e0202 */
[----:B------:R-:W-:Y:S03]  /*3d0c0*/  STL.64 [R1+0x1a80], R16 ;  /* 0x001a801001007387 */ /* 0x000fe60000100a00 */
[C---:B------:R-:W-:Y:S01]  /*3d0d0*/  IMAD.WIDE R8, R4.reuse, 0x4, R8 ;  /* 0x0000000404087825 */ /* 0x040fe200078e0208 */
[----:B------:R-:W-:Y:S04]  /*3d0e0*/  STL.64 [R1+0x1c28], R6 ;  /* 0x001c280601007387 */ /* 0x000fe80000100a00 */
[----:B------:R1:W-:Y:S04]  /*3d0f0*/  STL.64 [R1+0x1d90], R2 ;  /* 0x001d900201007387 */ /* 0x0003e80000100a00 */
[----:B------:R-:W-:Y:S01]  /*3d100*/  STL.64 [R1+0x80], R8 ;  /* 0x0000800801007387 */ /* 0x000fe20000100a00 */
[----:B-1----:R-:W-:-:S03]  /*3d110*/  IMAD.WIDE R2, R4, 0x4, R248 ;  /* 0x0000000404027825 */ /* 0x002fc600078e02f8 */
[----:B------:R-:W3:Y:S01]  /*3d120*/  LDL.LU.64 R248, [R1+0x5b0] ;  /* 0x0005b00001f87983 */ /* 0x000ee20000300a00 */
[----:B------:R-:W-:-:S05]  /*3d130*/  IMAD.WIDE R6, R4, 0x4, R10 ;  /* 0x0000000404067825 */ /* 0x000fca00078e020a */
[----:B------:R1:W-:Y:S04]  /*3d140*/  STL.64 [R1+0x78], R6 ;  /* 0x0000780601007387 */ /* 0x0003e80000100a00 */
[----:B------:R2:W-:Y:S04]  /*3d150*/  STL.64 [R1+0x70], R2 ;  /* 0x0000700201007387 */ /* 0x0005e80000100a00 */
[----:B------:R-:W4:Y:S01]  /*3d160*/  LDL.LU.64 R42, [R1+0x5a8] ;  /* 0x0005a800012a7983 */ /* 0x000f220000300a00 */
[----:B-1----:R-:W-:-:S04]  /*3d170*/  IMAD.WIDE R6, R4, 0x4, R14 ;  /* 0x0000000404067825 */ /* 0x002fc800078e020e */
[C---:B--2---:R-:W-:Y:S01]  /*3d180*/  IMAD.WIDE R2, R4.reuse, 0x4, R12 ;  /* 0x0000000404027825 */ /* 0x044fe200078e020c */
[----:B------:R-:W-:Y:S04]  /*3d190*/  STL.64 [R1+0x68], R6 ;  /* 0x0000680601007387 */ /* 0x000fe80000100a00 */
[----:B------:R-:W2:Y:S04]  /*3d1a0*/  LDL.LU.64 R44, [R1+0x5a0] ;  /* 0x0005a000012c7983 */ /* 0x000ea80000300a00 */
[----:B------:R1:W-:Y:S04]  /*3d1b0*/  STL.64 [R1+0xcf0], R2 ;  /* 0x000cf00201007387 */ /* 0x0003e80000100a00 */
[----:B------:R-:W2:Y:S04]  /*3d1c0*/  LDL.LU.64 R46, [R1+0x5c8] ;  /* 0x0005c800012e7983 */ /* 0x000ea80000300a00 */
        /* <DEDUP_REMOVED lines=10> */
[----:B------:R-:W2:Y:S01]  /*3d270*/  LDL.LU.64 R68, [R1+0x648] ;  /* 0x0006480001447983 */ /* 0x000ea20000300a00 */
[----:B-1----:R-:W-:-:S05]  /*3d280*/  IMAD.WIDE R2, R4, 0x4, R246 ;  /* 0x0000000404027825 */ /* 0x002fca00078e02f6 */
        /* <DEDUP_REMOVED lines=9> */
[----:B-1----:R-:W2:Y:S04]  /*3d320*/  LDL.LU.64 R2, [R1+0x680] ;  /* 0x0006800001027983 */ /* 0x002ea80000300a00 */
[----:B------:R-:W2:Y:S04]  /*3d330*/  LDL.LU.64 R8, [R1+0x678] ;  /* 0x0006780001087983 */ /* 0x000ea80000300a00 */
[----:B------:R-:W2:Y:S04]  /*3d340*/  LDL.LU.64 R10, [R1+0x670] ;  /* 0x00067000010a7983 */ /* 0x000ea80000300a00 */
[----:B------:R-:W2:Y:S04]  /*3d350*/  LDL.LU.64 R14, [R1+0x668] ;  /* 0x00066800010e7983 */ /* 0x000ea80000300a00 */
[----:B------:R-:W2:Y:S04]  /*3d360*/  LDL.LU.64 R12, [R1+0x690] ;  /* 0x00069000010c7983 */ /* 0x000ea80000300a00 */
[----:B------:R-:W2:Y:S01]  /*3d370*/  LDL.LU.64 R246, [R1+0x698] ;  /* 0x0006980001f67983 */ /* 0x000ea20000300a00 */
[----:B---3--:R-:W-:-:S03]  /*3d380*/  IMAD.WIDE R18, R4, 0x4, R248 ;  /* 0x0000000404127825 */ /* 0x008fc600078e02f8 */
[----:B------:R-:W3:Y:S04]  /*3d390*/  LDL.LU.64 R248, [R1+0x6a0] ;  /* 0x0006a00001f87983 */ /* 0x000ee80000300a00 */
[----:B------:R1:W-:Y:S01]  /*3d3a0*/  STL.64 [R1+0x1bf8], R18 ;  /* 0x001bf81201007387 */ /* 0x0003e20000100a00 */
[----:B----4-:R-:W-:-:S05]  /*3d3b0*/  IMAD.WIDE R22, R4, 0x4, R42 ;  /* 0x0000000404167825 */ /* 0x010fca00078e022a */
[----:B------:R4:W-:Y:S01]  /*3d3c0*/  STL.64 [R1+0x1d68], R22 ;  /* 0x001d681601007387 */ /* 0x0009e20000100a00 */
[----:B--2---:R-:W-:-:S05]  /*3d3d0*/  IMAD.WIDE R20, R4, 0x4, R44 ;  /* 0x0000000404147825 */ /* 0x004fca00078e022c */
[----:B------:R2:W-:Y:S01]  /*3d3e0*/  STL.64 [R1+0x60], R20 ;  /* 0x0000601401007387 */ /* 0x0005e20000100a00 */
[----:B-1----:R-:W-:-:S04]  /*3d3f0*/  IMAD.WIDE R18, R4, 0x4, R46 ;  /* 0x0000000404127825 */ /* 0x002fc800078e022e */
[C---:B----4-:R-:W-:Y:S01]  /*3d400*/  IMAD.WIDE R22, R4.reuse, 0x4, R48 ;  /* 0x0000000404167825 */ /* 0x050fe200078e0230 */
[----:B------:R1:W-:Y:S03]  /*3d410*/  STL.64 [R1+0x58], R18 ;  /* 0x0000581201007387 */ /* 0x0003e60000100a00 */
[C---:B--2---:R-:W-:Y:S01]  /*3d420*/  IMAD.WIDE R20, R4.reuse, 0x4, R50 ;  /* 0x0000000404147825 */ /* 0x044fe200078e0232 */
[----:B------:R2:W-:Y:S04]  /*3d430*/  STL.64 [R1+0x50], R22 ;  /* 0x0000501601007387 */ /* 0x0005e80000100a00 */
[----:B------:R4:W-:Y:S01]  /*3d440*/  STL.64 [R1+0x48], R20 ;  /* 0x0000481401007387 */ /* 0x0009e20000100a00 */
[----:B-1----:R-:W-:-:S04]  /*3d450*/  IMAD.WIDE R18, R4, 0x4, R52 ;  /* 0x0000000404127825 */ /* 0x002fc800078e0234 */
[C---:B--2---:R-:W-:Y:S01]  /*3d460*/  IMAD.WIDE R22, R4.reuse, 0x4, R54 ;  /* 0x0000000404167825 */ /* 0x044fe200078e0236 */
[----:B------:R1:W-:Y:S03]  /*3d470*/  STL.64 [R1+0xcd8], R18 ;  /* 0x000cd81201007387 */ /* 0x0003e60000100a00 */
[C---:B----4-:R-:W-:Y:S01]  /*3d480*/  IMAD.WIDE R20, R4.reuse, 0x4, R56 ;  /* 0x0000000404147825 */ /* 0x050fe200078e0238 */
        /* <DEDUP_REMOVED lines=9> */
[C---:B--2---:R-:W-:Y:S02]  /*3d520*/  IMAD.WIDE R22, R4.reuse, 0x4, R250 ;  /* 0x0000000404167825 */ /* 0x044fe400078e02fa */
[----:B------:R-:W2:Y:S02]  /*3d530*/  LDL.LU.64 R250, [R1+0x2d68] ;  /* 0x002d680001fa7983 */ /* 0x000ea40000300a00 */
[C---:B----4-:R-:W-:Y:S02]  /*3d540*/  IMAD.WIDE R20, R4.reuse, 0x4, R66 ;  /* 0x0000000404147825 */ /* 0x050fe400078e0242 */
[----:B------:R1:W-:Y:S04]  /*3d550*/  STL.64 [R1+0x30], R18 ;  /* 0x0000301201007387 */ /* 0x0003e80000100a00 */
[----:B------:R4:W-:Y:S04]  /*3d560*/  STL.64 [R1+0x1db0], R22 ;  /* 0x001db01601007387 */ /* 0x0009e80000100a00 */
[----:B------:R4:W-:Y:S01]  /*3d570*/  STL.64 [R1+0x28], R20 ;  /* 0x0000281401007387 */ /* 0x0009e20000100a00 */
[----:B-1----:R-:W-:-:S04]  /*3d580*/  IMAD.WIDE R18, R4, 0x4, R68 ;  /* 0x0000000404127825 */ /* 0x002fc800078e0244 */
[C---:B----4-:R-:W-:Y:S01]  /*3d590*/  IMAD.WIDE R22, R4.reuse, 0x4, R70 ;  /* 0x0000000404167825 */ /* 0x050fe200078e0246 */
[----:B------:R1:W-:Y:S03]  /*3d5a0*/  STL.64 [R1+0xcc0], R18 ;  /* 0x000cc01201007387 */ /* 0x0003e60000100a00 */
[C---:B------:R-:W-:Y:S01]  /*3d5b0*/  IMAD.WIDE R20, R4.reuse, 0x4, R72 ;  /* 0x0000000404147825 */ /* 0x040fe200078e0248 */
[----:B------:R-:W-:Y:S03]  /*3d5c0*/  STL.64 [R1+0x19d8], R22 ;  /* 0x0019d81601007387 */ /* 0x000fe60000100a00 */
[C---:B------:R-:W-:Y:S01]  /*3d5d0*/  IMAD.WIDE R16, R4.reuse, 0x4, R16 ;  /* 0x0000000404107825 */ /* 0x040fe200078e0210 */
[----:B------:R4:W-:Y:S03]  /*3d5e0*/  STL.64 [R1+0x1b98], R20 ;  /* 0x001b981401007387 */ /* 0x0009e60000100a00 */
[----:B-1----:R-:W-:-:S05]  /*3d5f0*/  IMAD.WIDE R18, R4, 0x4, R74 ;  /* 0x0000000404127825 */ /* 0x002fca00078e024a */
[----:B------:R1:W-:Y:S01]  /*3d600*/  STL.64 [R1+0x1d10], R18 ;  /* 0x001d101201007387 */ /* 0x0003e20000100a00 */
[----:B----4-:R-:W-:-:S03]  /*3d610*/  IMAD.WIDE R20, R4, 0x4, R244 ;  /* 0x0000000404147825 */ /* 0x010fc600078e02f4 */
[----:B------:R4:W-:Y:S01]  /*3d620*/  STL.64 [R1+0x20], R16 ;  /* 0x0000201001007387 */ /* 0x0009e20000100a00 */
[----:B------:R-:W-:-:S03]  /*3d630*/  IMAD.WIDE R6, R4, 0x4, R6 ;  /* 0x0000000404067825 */ /* 0x000fc600078e0206 */
[----:B------:R-:W-:Y:S01]  /*3d640*/  STL.64 [R1+0x18], R20 ;  /* 0x0000181401007387 */ /* 0x000fe20000100a00 */
[----:B-1----:R-:W-:-:S04]  /*3d650*/  IMAD.WIDE R18, R4, 0x4, R242 ;  /* 0x0000000404127825 */ /* 0x002fc800078e02f2 */
[C---:B----4-:R-:W-:Y:S01]  /*3d660*/  IMAD.WIDE R16, R4.reuse, 0x4, R240 ;  /* 0x0000000404107825 */ /* 0x050fe200078e02f0 */
[----:B------:R-:W-:Y:S03]  /*3d670*/  STL.64 [R1+0x10], R18 ;  /* 0x0000101201007387 */ /* 0x000fe60000100a00 */
[C---:B------:R-:W-:Y:S01]  /*3d680*/  IMAD.WIDE R2, R4.reuse, 0x4, R2 ;  /* 0x0000000404027825 */ /* 0x040fe200078e0202 */
[----:B------:R-:W-:Y:S03]  /*3d690*/  STL.64 [R1+0x8], R16 ;  /* 0x0000081001007387 */ /* 0x000fe60000100a00 */
[C---:B------:R-:W-:Y:S01]  /*3d6a0*/  IMAD.WIDE R8, R4.reuse, 0x4, R8 ;  /* 0x0000000404087825 */ /* 0x040fe200078e0208 */
[----:B------:R1:W-:Y:S03]  /*3d6b0*/  STL.64 [R1+0xca8], R6 ;  /* 0x000ca80601007387 */ /* 0x0003e60000100a00 */
[C---:B------:R-:W-:Y:S01]  /*3d6c0*/  IMAD.WIDE R242, R4.reuse, 0x4, R12 ;  /* 0x0000000404f27825 */ /* 0x040fe200078e020c */
[----:B------:R4:W-:Y:S04]  /*3d6d0*/  STL.64 [R1+0x19a0], R2 ;  /* 0x0019a00201007387 */ /* 0x0009e80000100a00 */
[----:B------:R-:W-:Y:S01]  /*3d6e0*/  STL.64 [R1+0x1b68], R8 ;  /* 0x001b680801007387 */ /* 0x000fe20000100a00 */
[----:B-1----:R-:W-:-:S04]  /*3d6f0*/  IMAD.WIDE R6, R4, 0x4, R10 ;  /* 0x0000000404067825 */ /* 0x002fc800078e020a */
[C---:B----4-:R-:W-:Y:S01]  /*3d700*/  IMAD.WIDE R2, R4.reuse, 0x4, R14 ;  /* 0x0000000404027825 */ /* 0x050fe200078e020e */
[----:B------:R1:W-:Y:S04]  /*3d710*/  STL.64 [R1+0x1ce8], R6 ;  /* 0x001ce80601007387 */ /* 0x0003e80000100a00 */
[----:B------:R-:W-:Y:S04]  /*3d720*/  STL.64 [R1+0x2d60], R242 ;  /* 0x002d60f201007387 */ /* 0x000fe80000100a00 */
[----:B------:R4:W-:Y:S04]  /*3d730*/  STL.64 [R1], R2 ;  /* 0x0000000201007387 */ /* 0x0009e80000100a00 */
        /* <DEDUP_REMOVED lines=24> */
[----:B----4-:R-:W4:Y:S04]  /*3d8c0*/  LDL.LU.64 R2, [R1+0x788] ;  /* 0x0007880001027983 */ /* 0x010f280000300a00 */
[----:B------:R-:W4:Y:S04]  /*3d8d0*/  LDL.LU.64 R8, [R1+0x780] ;  /* 0x0007800001087983 */ /* 0x000f280000300a00 */
[----:B------:R-:W4:Y:S04]  /*3d8e0*/  LDL.LU.64 R10, [R1+0x778] ;  /* 0x00077800010a7983 */ /* 0x000f280000300a00 */
[----:B------:R-:W4:Y:S04]  /*3d8f0*/  LDL.LU.64 R14, [R1+0x770] ;  /* 0x00077000010e7983 */ /* 0x000f280000300a00 */
[----:B------:R-:W4:Y:S01]  /*3d900*/  LDL.LU.64 R12, [R1+0x768] ;  /* 0x00076800010c7983 */ /* 0x000f220000300a00 */
[----:B------:R-:W-:-:S03]  /*3d910*/  IMAD.WIDE R240, R4, 0x4, R246 ;  /* 0x0000000404f07825 */ /* 0x000fc600078e02f6 */
[----:B------:R-:W4:Y:S01]  /*3d920*/  LDL.LU.64 R246, [R1+0x790] ;  /* 0x0007900001f67983 */ /* 0x000f220000300a00 */
[----:B---3--:R-:W-:-:S03]  /*3d930*/  IMAD.WIDE R238, R4, 0x4, R248 ;  /* 0x0000000404ee7825 */ /* 0x008fc600078e02f8 */
[----:B------:R-:W3:Y:S01]  /*3d940*/  LDL.LU.64 R248, [R1+0x798] ;  /* 0x0007980001f87983 */ /* 0x000ee20000300a00 */
[----:B--2---:R-:W-:-:S04]  /*3d950*/  IMAD.WIDE R18, R4, 0x4, R82 ;  /* 0x0000000404127825 */ /* 0x004fc800078e0252 */
[C---:B------:R-:W-:Y:S01]  /*3d960*/  IMAD.WIDE R22, R4.reuse, 0x4, R80 ;  /* 0x0000000404167825 */ /* 0x040fe200078e0250 */
[----:B------:R1:W-:Y:S03]  /*3d970*/  STL.64 [R1+0x2e8], R18 ;  /* 0x0002e81201007387 */ /* 0x0003e60000100a00 */
[C---:B------:R-:W-:Y:S01]  /*3d980*/  IMAD.WIDE R20, R4.reuse, 0x4, R78 ;  /* 0x0000000404147825 */ /* 0x040fe200078e024e */
[----:B------:R-:W-:Y:S04]  /*3d990*/  STL.64 [R1+0x1968], R22 ;  /* 0x0019681601007387 */ /* 0x000fe80000100a00 */
[----:B------:R-:W-:Y:S01]  /*3d9a0*/  STL.64 [R1+0x1b38], R20 ;  /* 0x001b381401007387 */ /* 0x000fe20000100a00 */
[----:B-1----:R-:W-:-:S05]  /*3d9b0*/  IMAD.WIDE R18, R4, 0x4, R76 ;  /* 0x0000000404127825 */ /* 0x002fca00078e024c */
[----:B------:R1:W-:Y:S02]  /*3d9c0*/  STL.64 [R1+0x1cc0], R18 ;  /* 0x001cc01201007387 */ /* 0x0003e40000100a00 */
[----:B-1----:R-:W-:-:S04]  /*3d9d0*/  IMAD.WIDE R18, R4, 0x4, R50 ;  /* 0x0000000404127825 */ /* 0x002fc800078e0232 */
        /* <DEDUP_REMOVED lines=14> */
[----:B------:R1:W-:Y:S01]  /*3dac0*/  STL.64 [R1+0x1c68], R18 ;  /* 0x001c681201007387 */ /* 0x0003e20000100a00 */
[----:B----4-:R-:W-:-:S04]  /*3dad0*/  IMAD.WIDE R2, R4, 0x4, R2 ;  /* 0x0000000404027825 */ /* 0x010fc800078e0202 */
[C---:B------:R-:W-:Y:S01]  /*3dae0*/  IMAD.WIDE R8, R4.reuse, 0x4, R8 ;  /* 0x0000000404087825 */ /* 0x040fe200078e0208 */
[----:B------:R2:W-:Y:S03]  /*3daf0*/  STL.64 [R1+0x240], R2 ;  /* 0x0002400201007387 */ /* 0x0005e60000100a00 */
[----:B-1----:R-:W-:-:S04]  /*3db00*/  IMAD.WIDE R18, R4, 0x4, R6 ;  /* 0x0000000404127825 */ /* 0x002fc800078e0206 */
[C---:B------:R-:W-:Y:S01]  /*3db10*/  IMAD.WIDE R6, R4.reuse, 0x4, R10 ;  /* 0x0000000404067825 */ /* 0x040fe200078e020a */
[----:B------:R-:W-:Y:S03]  /*3db20*/  STL.64 [R1+0x18b8], R8 ;  /* 0x0018b80801007387 */ /* 0x000fe60000100a00 */
[C---:B--2---:R-:W-:Y:S01]  /*3db30*/  IMAD.WIDE R2, R4.reuse, 0x4, R14 ;  /* 0x0000000404027825 */ /* 0x044fe200078e020e */
[----:B------:R1:W-:Y:S04]  /*3db40*/  STL.64 [R1+0x1aa0], R6 ;  /* 0x001aa00601007387 */ /* 0x0003e80000100a00 */
[----:B------:R2:W-:Y:S04]  /*3db50*/  STL.64 [R1+0x1c40], R2 ;  /* 0x001c400201007387 */ /* 0x0005e80000100a00 */
[----:B------:R-:W4:Y:S01]  /*3db60*/  LDL.LU.64 R40, [R1+0x7a0] ;  /* 0x0007a00001287983 */ /* 0x000f220000300a00 */
[----:B------:R-:W-:-:S03]  /*3db70*/  IMAD.WIDE R236, R4, 0x4, R42 ;  /* 0x0000000404ec7825 */ /* 0x000fc600078e022a */
[----:B------:R-:W4:Y:S01]  /*3db80*/  LDL.LU.64 R82, [R1+0x7c8] ;  /* 0x0007c80001527983 */ /* 0x000f220000300a00 */
[----:B------:R-:W-:-:S03]  /*3db90*/  IMAD.WIDE R234, R4, 0x4, R44 ;  /* 0x0000000404ea7825 */ /* 0x000fc600078e022c */
[----:B------:R-:W4:Y:S01]  /*3dba0*/  LDL.LU.64 R80, [R1+0x7c0] ;  /* 0x0007c00001507983 */ /* 0x000f220000300a00 */
[----:B------:R-:W-:-:S03]  /*3dbb0*/  IMAD.WIDE R232, R4, 0x4, R46 ;  /* 0x0000000404e87825 */ /* 0x000fc600078e022e */
[----:B------:R-:W4:Y:S01]  /*3dbc0*/  LDL.LU.64 R78, [R1+0x7b8] ;  /* 0x0007b800014e7983 */ /* 0x000f220000300a00 */
[----:B------:R-:W-:-:S03]  /*3dbd0*/  IMAD.WIDE R230, R4, 0x4, R48 ;  /* 0x0000000404e67825 */ /* 0x000fc600078e0230 */
[----:B------:R-:W4:Y:S04]  /*3dbe0*/  LDL.LU.64 R76, [R1+0x7b0] ;  /* 0x0007b000014c7983 */ /* 0x000f280000300a00 */
[----:B------:R-:W4:Y:S04]  /*3dbf0*/  LDL.LU.64 R42, [R1+0x7a8] ;  /* 0x0007a800012a7983 */ /* 0x000f280000300a00 */
[----:B------:R-:W4:Y:S04]  /*3dc00*/  LDL.LU.64 R44, [R1+0x7d0] ;  /* 0x0007d000012c7983 */ /* 0x000f280000300a00 */
[----:B------:R-:W4:Y:S04]  /*3dc10*/  LDL.LU.64 R46, [R1+0x7d8] ;  /* 0x0007d800012e7983 */ /* 0x000f280000300a00 */
        /* <DEDUP_REMOVED lines=22> */
[----:B-1----:R-:W4:Y:S01]  /*3dd80*/  LDL.LU.64 R6, [R1+0x858] ;  /* 0x0008580001067983 */ /* 0x002f220000300a00 */
[----:B------:R-:W-:-:S03]  /*3dd90*/  IMAD.WIDE R20, R4, 0x4, R12 ;  /* 0x0000000404147825 */ /* 0x000fc600078e020c */
[----:B--2---:R-:W2:Y:S04]  /*3dda0*/  LDL.LU.64 R2, [R1+0x860] ;  /* 0x0008600001027983 */ /* 0x004ea80000300a00 */
[----:B------:R-:W2:Y:S04]  /*3ddb0*/  LDL.LU.64 R8, [R1+0x868] ;  /* 0x0008680001087983 */ /* 0x000ea80000300a00 */
[----:B------:R-:W2:Y:S04]  /*3ddc0*/  LDL.LU.64 R10, [R1+0x888] ;  /* 0x00088800010a7983 */ /* 0x000ea80000300a00 */
[----:B------:R-:W2:Y:S04]  /*3ddd0*/  LDL.LU.64 R14, [R1+0x880] ;  /* 0x00088000010e7983 */ /* 0x000ea80000300a00 */
[----:B------:R-:W2:Y:S01]  /*3dde0*/  LDL.LU.64 R12, [R1+0x878] ;  /* 0x00087800010c7983 */ /* 0x000ea20000300a00 */
[----:B------:R-:W-:-:S03]  /*3ddf0*/  IMAD.WIDE R22, R4, 0x4, R246 ;  /* 0x0000000404167825 */ /* 0x000fc600078e02f6 */
[----:B------:R-:W2:Y:S01]  /*3de00*/  LDL.LU.64 R246, [R1+0x870] ;  /* 0x0008700001f67983 */ /* 0x000ea20000300a00 */
[----:B---3--:R-:W-:-:S03]  /*3de10*/  IMAD.WIDE R24, R4, 0x4, R248 ;  /* 0x0000000404187825 */ /* 0x008fc600078e02f8 */
[----:B------:R-:W3:Y:S01]  /*3de20*/  LDL.LU.64 R248, [R1+0x890] ;  /* 0x0008900001f87983 */ /* 0x000ee20000300a00 */
[----:B----4-:R-:W-:-:S04]  /*3de30*/  IMAD.WIDE R32, R4, 0x4, R82 ;  /* 0x0000000404207825 */ /* 0x010fc800078e0252 */
[C---:B------:R-:W-:Y:S01]  /*3de40*/  IMAD.WIDE R28, R4.reuse, 0x4, R80 ;  /* 0x00000004041c7825 */ /* 0x040fe200078e0250 */
[----:B------:R1:W-:Y:S03]  /*3de50*/  STL.64 [R1+0x198], R32 ;  /* 0x0001982001007387 */ /* 0x0003e60000100a00 */
[C---:B------:R-:W-:Y:S01]  /*3de60*/  IMAD.WIDE R30, R4.reuse, 0x4, R78 ;  /* 0x00000004041e7825 */ /* 0x040fe200078e024e */
[----:B------:R4:W-:Y:S03]  /*3de70*/  STL.64 [R1+0x1880], R28 ;  /* 0x0018801c01007387 */ /* 0x0009e60000100a00 */
[C---:B------:R-:W-:Y:S01]  /*3de80*/  IMAD.WIDE R26, R4.reuse, 0x4, R40 ;  /* 0x00000004041a7825 */ /* 0x040fe200078e0228 */
[----:B------:R4:W-:Y:S03]  /*3de90*/  STL.64 [R1+0x1a70], R30 ;  /* 0x001a701e01007387 */ /* 0x0009e60000100a00 */
[----:B-1----:R-:W-:-:S04]  /*3dea0*/  IMAD.WIDE R32, R4, 0x4, R76 ;  /* 0x0000000404207825 */ /* 0x002fc800078e024c */
[C---:B----4-:R-:W-:Y:S01]  /*3deb0*/  IMAD.WIDE R28, R4.reuse, 0x4, R42 ;  /* 0x00000004041c7825 */ /* 0x050fe200078e022a */
[----:B------:R-:W-:Y:S03]  /*3dec0*/  STL.64 [R1+0x1c18], R32 ;  /* 0x001c182001007387 */ /* 0x000fe60000100a00 */
[----:B------:R-:W-:-:S04]  /*3ded0*/  IMAD.WIDE R34, R4, 0x4, R48 ;  /* 0x0000000404227825 */ /* 0x000fc800078e0230 */
[----:B------:R-:W-:-:S04]  /*3dee0*/  IMAD.WIDE R36, R4, 0x4, R50 ;  /* 0x0000000404247825 */ /* 0x000fc800078e0232 */
[----:B------:R-:W-:-:S04]  /*3def0*/  IMAD.WIDE R38, R4, 0x4, R52 ;  /* 0x0000000404267825 */ /* 0x000fc800078e0234 */
[C---:B------:R-:W-:Y:S01]  /*3df00*/  IMAD.WIDE R40, R4.reuse, 0x4, R54 ;  /* 0x0000000404287825 */ /* 0x040fe200078e0236 */
[----:B------:R-:W-:Y:S03]  /*3df10*/  STL.64 [R1+0xce8], R38 ;  /* 0x000ce82601007387 */ /* 0x000fe60000100a00 */
[C---:B------:R-:W-:Y:S01]  /*3df20*/  IMAD.WIDE R42, R4.reuse, 0x4, R56 ;  /* 0x00000004042a7825 */ /* 0x040fe200078e0238 */
[----:B------:R-:W-:Y:S04]  /*3df30*/  STL.64 [R1+0x1a40], R40 ;  /* 0x001a402801007387 */ /* 0x000fe80000100a00 */
[----:B------:R1:W-:Y:S01]  /*3df40*/  STL.64 [R1+0x1bf0], R42 ;  /* 0x001bf02a01007387 */ /* 0x0003e20000100a00 */
[----:B------:R-:W-:-:S04]  /*3df50*/  IMAD.WIDE R30, R4, 0x4, R44 ;  /* 0x00000004041e7825 */ /* 0x000fc800078e022c */
[----:B------:R-:W-:-:S04]  /*3df60*/  IMAD.WIDE R48, R4, 0x4, R68 ;  /* 0x0000000404307825 */ /* 0x000fc800078e0244 */
[C---:B------:R-:W-:Y:S01]  /*3df70*/  IMAD.WIDE R50, R4.reuse, 0x4, R70 ;  /* 0x0000000404327825 */ /* 0x040fe200078e0246 */
[----:B------:R-:W-:Y:S03]  /*3df80*/  STL.64 [R1+0xcd0], R48 ;  /* 0x000cd03001007387 */ /* 0x000fe60000100a00 */
[C---:B------:R-:W-:Y:S01]  /*3df90*/  IMAD.WIDE R52, R4.reuse, 0x4, R72 ;  /* 0x0000000404347825 */ /* 0x040fe200078e0248 */
[----:B------:R-:W-:Y:S04]  /*3dfa0*/  STL.64 [R1+0x1a10], R50 ;  /* 0x001a103201007387 */ /* 0x000fe80000100a00 */
[----:B------:R4:W-:Y:S01]  /*3dfb0*/  STL.64 [R1+0x1bc8], R52 ;  /* 0x001bc83401007387 */ /* 0x0009e20000100a00 */
[----:B-1----:R-:W-:-:S04]  /*3dfc0*/  IMAD.WIDE R42, R4, 0x4, R62 ;  /* 0x00000004042a7825 */ /* 0x002fc800078e023e */
[----:B--2---:R-:W-:-:S04]  /*3dfd0*/  IMAD.WIDE R54, R4, 0x4, R2 ;  /* 0x0000000404367825 */ /* 0x004fc800078e0202 */
[----:B------:R-:W-:-:S04]  /*3dfe0*/  IMAD.WIDE R56, R4, 0x4, R8 ;  /* 0x0000000404387825 */ /* 0x000fc800078e0208 */
[----:B----4-:R-:W-:-:S04]  /*3dff0*/  IMAD.WIDE R52, R4, 0x4, R6 ;  /* 0x0000000404347825 */ /* 0x010fc800078e0206 */
[----:B------:R-:W-:-:S04]  /*3e000*/  IMAD.WIDE R8, R4, 0x4, R10 ;  /* 0x0000000404087825 */ /* 0x000fc800078e020a */
[C---:B------:R-:W-:Y:S01]  /*3e010*/  IMAD.WIDE R6, R4.reuse, 0x4, R14 ;  /* 0x0000000404067825 */ /* 0x040fe200078e020e */
[----:B------:R-:W-:Y:S03]  /*3e020*/  STL.64 [R1+0xcb8], R8 ;  /* 0x000cb80801007387 */ /* 0x000fe60000100a00 */
[C---:B------:R-:W-:Y:S01]  /*3e030*/  IMAD.WIDE R2, R4.reuse, 0x4, R12 ;  /* 0x0000000404027825 */ /* 0x040fe200078e020c */
[----:B------:R1:W-:Y:S03]  /*3e040*/  STL.64 [R1+0x19d0], R6 ;  /* 0x0019d00601007387 */ /* 0x0003e60000100a00 */
[C---:B------:R-:W-:Y:S01]  /*3e050*/  IMAD.WIDE R32, R4.reuse, 0x4, R46 ;  /* 0x0000000404207825 */ /* 0x040fe200078e022e */
[----:B------:R2:W-:Y:S03]  /*3e060*/  STL.64 [R1+0x1b90], R2 ;  /* 0x001b900201007387 */ /* 0x0005e60000100a00 */
[C---:B------:R-:W-:Y:S01]  /*3e070*/  IMAD.WIDE R44, R4.reuse, 0x4, R64 ;  /* 0x00000004042c7825 */ /* 0x040fe200078e0240 */
[----:B------:R-:W4:Y:S03]  /*3e080*/  LDL.LU.64 R62, [R1+0x898] ;  /* 0x00089800013e7983 */ /* 0x000f260000300a00 */
[C---:B------:R-:W-:Y:S01]  /*3e090*/  IMAD.WIDE R46, R4.reuse, 0x4, R66 ;  /* 0x00000004042e7825 */ /* 0x040fe200078e0242 */
[----:B------:R-:W4:Y:S04]  /*3e0a0*/  LDL.LU.64 R64, [R1+0x8a0] ;  /* 0x0008a00001407983 */ /* 0x000f280000300a00 */
[----:B------:R-:W4:Y:S04]  /*3e0b0*/  LDL.LU.64 R66, [R1+0x8a8] ;  /* 0x0008a80001427983 */ /* 0x000f280000300a00 */
[----:B------:R-:W4:Y:S04]  /*3e0c0*/  LDL.LU.64 R108, [R1+0x8c8] ;  /* 0x0008c800016c7983 */ /* 0x000f280000300a00 */
[----:B------:R-:W4:Y:S01]  /*3e0d0*/  LDL.LU.64 R106, [R1+0x8c0] ;  /* 0x0008c000016a7983 */ /* 0x000f220000300a00 */
[----:B------:R-:W-:-:S03]  /*3e0e0*/  IMAD.WIDE R48, R4, 0x4, R74 ;  /* 0x0000000404307825 */ /* 0x000fc600078e024a */
        /* <DEDUP_REMOVED lines=19> */
[----:B-1----:R-:W4:Y:S04]  /*3e220*/  LDL.LU.64 R6, [R1+0x950] ;  /* 0x0009500001067983 */ /* 0x002f280000300a00 */
[----:B--2---:R-:W2:Y:S01]  /*3e230*/  LDL.LU.64 R2, [R1+0x958] ;  /* 0x0009580001027983 */ /* 0x004ea20000300a00 */
[----:B------:R-:W-:-:S03]  /*3e240*/  IMAD.WIDE R38, R4, 0x4, R58 ;  /* 0x0000000404267825 */ /* 0x000fc600078e023a */
[----:B------:R-:W2:Y:S01]  /*3e250*/  LDL.LU.64 R8, [R1+0x960] ;  /* 0x0009600001087983 */ /* 0x000ea20000300a00 */
[----:B------:R-:W-:-:S03]  /*3e260*/  IMAD.WIDE R58, R4, 0x4, R246 ;  /* 0x00000004043a7825 */ /* 0x000fc600078e02f6 */
[----:B------:R-:W2:Y:S04]  /*3e270*/  LDL.LU.64 R10, [R1+0x968] ;  /* 0x00096800010a7983 */ /* 0x000ea80000300a00 */
[----:B------:R-:W2:Y:S04]  /*3e280*/  LDL.LU.64 R14, [R1+0x988] ;  /* 0x00098800010e7983 */ /* 0x000ea80000300a00 */
[----:B------:R-:W2:Y:S04]  /*3e290*/  LDL.LU.64 R12, [R1+0x980] ;  /* 0x00098000010c7983 */ /* 0x000ea80000300a00 */
[----:B------:R-:W2:Y:S01]  /*3e2a0*/  LDL.LU.64 R246, [R1+0x978] ;  /* 0x0009780001f67983 */ /* 0x000ea20000300a00 */
[----:B------:R-:W-:-:S04]  /*3e2b0*/  IMAD.WIDE R40, R4, 0x4, R60 ;  /* 0x0000000404287825 */ /* 0x000fc800078e023c */
[C---:B---3--:R-:W-:Y:S02]  /*3e2c0*/  IMAD.WIDE R60, R4.reuse, 0x4, R248 ;  /* 0x00000004043c7825 */ /* 0x048fe400078e02f8 */
[----:B------:R-:W3:Y:S02]  /*3e2d0*/  LDL.LU.64 R248, [R1+0x970] ;  /* 0x0009700001f87983 */ /* 0x000ee40000300a00 */
[----:B----4-:R-:W-:-:S04]  /*3e2e0*/  IMAD.WIDE R108, R4, 0x4, R108 ;  /* 0x00000004046c7825 */ /* 0x010fc800078e026c */
[C---:B------:R-:W-:Y:S01]  /*3e2f0*/  IMAD.WIDE R98, R4.reuse, 0x4, R106 ;  /* 0x0000000404627825 */ /* 0x040fe200078e026a */
[----:B------:R-:W-:Y:S03]  /*3e300*/  STL.64 [R1+0xca0], R108 ;  /* 0x000ca06c01007387 */ /* 0x000fe60000100a00 */
[C---:B------:R-:W-:Y:S01]  /*3e310*/  IMAD.WIDE R84, R4.reuse, 0x4, R104 ;  /* 0x0000000404547825 */ /* 0x040fe200078e0268 */
[----:B------:R1:W-:Y:S04]  /*3e320*/  STL.64 [R1+0x1998], R98 ;  /* 0x0019986201007387 */ /* 0x0003e80000100a00 */
[----:B------:R4:W-:Y:S01]  /*3e330*/  STL.64 [R1+0x1b60], R84 ;  /* 0x001b605401007387 */ /* 0x0009e20000100a00 */
[----:B------:R-:W-:-:S04]  /*3e340*/  IMAD.WIDE R102, R4, 0x4, R102 ;  /* 0x0000000404667825 */ /* 0x000fc800078e0266 */
[C---:B-1----:R-:W-:Y:S01]  /*3e350*/  IMAD.WIDE R98, R4.reuse, 0x4, R100 ;  /* 0x0000000404627825 */ /* 0x042fe200078e0264 */
[----:B------:R-:W-:Y:S03]  /*3e360*/  STL.64 [R1+0xc90], R102 ;  /* 0x000c906601007387 */ /* 0x000fe60000100a00 */
[C---:B----4-:R-:W-:Y:S01]  /*3e370*/  IMAD.WIDE R84, R4.reuse, 0x4, R96 ;  /* 0x0000000404547825 */ /* 0x050fe200078e0260 */
[----:B------:R-:W-:Y:S04]  /*3e380*/  STL.64 [R1+0x1960], R98 ;  /* 0x0019606201007387 */ /* 0x000fe80000100a00 */
[----:B------:R1:W-:Y:S02]  /*3e390*/  STL.64 [R1+0x1b30], R84 ;  /* 0x001b305401007387 */ /* 0x0003e40000100a00 */
[----:B-1----:R-:W-:-:S04]  /*3e3a0*/  IMAD.WIDE R84, R4, 0x4, R94 ;  /* 0x0000000404547825 */ /* 0x002fc800078e025e */
[----:B------:R-:W-:-:S04]  /*3e3b0*/  IMAD.WIDE R94, R4, 0x4, R92 ;  /* 0x00000004045e7825 */ /* 0x000fc800078e025c */
[C---:B------:R-:W-:Y:S01]  /*3e3c0*/  IMAD.WIDE R90, R4.reuse, 0x4, R90 ;  /* 0x00000004045a7825 */ /* 0x040fe200078e025a */
[----:B------:R-:W-:Y:S03]  /*3e3d0*/  STL.64 [R1+0xc88], R94 ;  /* 0x000c885e01007387 */ /* 0x000fe60000100a00 */
[C---:B------:R-:W-:Y:S01]  /*3e3e0*/  IMAD.WIDE R92, R4.reuse, 0x4, R88 ;  /* 0x00000004045c7825 */ /* 0x040fe200078e0258 */
[----:B------:R1:W-:Y:S04]  /*3e3f0*/  STL.64 [R1+0x1920], R90 ;  /* 0x0019205a01007387 */ /* 0x0003e80000100a00 */
[----:B------:R4:W-:Y:S01]  /*3e400*/  STL.64 [R1+0x1af8], R92 ;  /* 0x001af85c01007387 */ /* 0x0009e20000100a00 */
[----:B-1----:R-:W-:-:S04]  /*3e410*/  IMAD.WIDE R90, R4, 0x4, R6 ;  /* 0x00000004045a7825 */ /* 0x002fc800078e0206 */
[----:B--2---:R-:W-:-:S04]  /*3e420*/  IMAD.WIDE R94, R4, 0x4, R8 ;  /* 0x00000004045e7825 */ /* 0x004fc800078e0208 */
[----:B----4-:R-:W-:-:S04]  /*3e430*/  IMAD.WIDE R92, R4, 0x4, R2 ;  /* 0x00000004045c7825 */ /* 0x010fc800078e0202 */
[----:B------:R-:W-:-:S04]  /*3e440*/  IMAD.WIDE R8, R4, 0x4, R14 ;  /* 0x0000000404087825 */ /* 0x000fc800078e020e */
[C---:B------:R-:W-:Y:S01]  /*3e450*/  IMAD.WIDE R6, R4.reuse, 0x4, R12 ;  /* 0x0000000404067825 */ /* 0x040fe200078e020c */
[----:B------:R-:W-:Y:S03]  /*3e460*/  STL.64 [R1+0xc80], R8 ;  /* 0x000c800801007387 */ /* 0x000fe60000100a00 */
[C---:B------:R-:W-:Y:S01]  /*3e470*/  IMAD.WIDE R2, R4.reuse, 0x4, R246 ;  /* 0x0000000404027825 */ /* 0x040fe200078e02f6 */
[----:B------:R1:W-:Y:S04]  /*3e480*/  STL.64 [R1+0x18e8], R6 ;  /* 0x0018e80601007387 */ /* 0x0003e80000100a00 */
        /* <DEDUP_REMOVED lines=19> */
[----:B------:R-:W-:-:S03]  /*3e5c0*/  IMAD.WIDE R88, R4, 0x4, R244 ;  /* 0x0000000404587825 */ /* 0x000fc600078e02f4 */
[----:B------:R-:W2:Y:S04]  /*3e5d0*/  LDL.LU.64 R124, [R1+0xa20] ;  /* 0x000a2000017c7983 */ /* 0x000ea80000300a00 */
[----:B------:R-:W2:Y:S04]  /*3e5e0*/  LDL.LU.64 R132, [R1+0xa28] ;  /* 0x000a280001847983 */ /* 0x000ea80000300a00 */
[----:B------:R-:W2:Y:S04]  /*3e5f0*/  LDL.LU.64 R130, [R1+0xa30] ;  /* 0x000a300001827983 */ /* 0x000ea80000300a00 */
[----:B------:R-:W2:Y:S04]  /*3e600*/  LDL.LU.64 R128, [R1+0xa48] ;  /* 0x000a480001807983 */ /* 0x000ea80000300a00 */
[----:B------:R-:W2:Y:S01]  /*3e610*/  LDL.LU.64 R244, [R1+0xa40] ;  /* 0x000a400001f47983 */ /* 0x000ea20000300a00 */
[----:B------:R-:W-:-:S03]  /*3e620*/  IMAD.WIDE R96, R4, 0x4, R10 ;  /* 0x0000000404607825 */ /* 0x000fc600078e020a */
[----:B-1----:R-:W2:Y:S04]  /*3e630*/  LDL.LU.64 R6, [R1+0xa38] ;  /* 0x000a380001067983 */ /* 0x002ea80000300a00 */
[----:B----4-:R-:W4:Y:S04]  /*3e640*/  LDL.LU.64 R2, [R1+0xa50] ;  /* 0x000a500001027983 */ /* 0x010f280000300a00 */
[----:B------:R-:W4:Y:S04]  /*3e650*/  LDL.LU.64 R8, [R1+0xa58] ;  /* 0x000a580001087983 */ /* 0x000f280000300a00 */
[----:B------:R-:W4:Y:S04]  /*3e660*/  LDL.LU.64 R10, [R1+0xa60] ;  /* 0x000a6000010a7983 */ /* 0x000f280000300a00 */
[----:B------:R-:W4:Y:S01]  /*3e670*/  LDL.LU.64 R14, [R1+0xa68] ;  /* 0x000a6800010e7983 */ /* 0x000f220000300a00 */
[----:B---3--:R-:W-:-:S03]  /*3e680*/  IMAD.WIDE R98, R4, 0x4, R248 ;  /* 0x0000000404627825 */ /* 0x008fc600078e02f8 */
[----:B------:R-:W3:Y:S04]  /*3e690*/  LDL.LU.64 R12, [R1+0xa70] ;  /* 0x000a7000010c7983 */ /* 0x000ee80000300a00 */
[----:B------:R-:W3:Y:S04]  /*3e6a0*/  LDL.LU.64 R246, [R1+0xa88] ;  /* 0x000a880001f67983 */ /* 0x000ee80000300a00 */
[----:B------:R-:W3:Y:S01]  /*3e6b0*/  LDL.LU.64 R248, [R1+0xa80] ;  /* 0x000a800001f87983 */ /* 0x000ee20000300a00 */
[----:B--2---:R-:W-:-:S04]  /*3e6c0*/  IMAD.WIDE R140, R4, 0x4, R148 ;  /* 0x00000004048c7825 */ /* 0x004fc800078e0294 */
[C---:B------:R-:W-:Y:S01]  /*3e6d0*/  IMAD.WIDE R126, R4.reuse, 0x4, R146 ;  /* 0x00000004047e7825 */ /* 0x040fe200078e0292 */
[----:B------:R-:W-:Y:S03]  /*3e6e0*/  STL.64 [R1+0x238], R140 ;  /* 0x0002388c01007387 */ /* 0x000fe60000100a00 */
[C---:B------:R-:W-:Y:S01]  /*3e6f0*/  IMAD.WIDE R112, R4.reuse, 0x4, R144 ;  /* 0x0000000404707825 */ /* 0x040fe200078e0290 */
[----:B------:R1:W-:Y:S04]  /*3e700*/  STL.64 [R1+0x18b0], R126 ;  /* 0x0018b07e01007387 */ /* 0x0003e80000100a00 */
[----:B------:R-:W-:Y:S01]  /*3e710*/  STL.64 [R1+0x1a98], R112 ;  /* 0x001a987001007387 */ /* 0x000fe20000100a00 */
[----:B------:R-:W-:-:S04]  /*3e720*/  IMAD.WIDE R138, R4, 0x4, R138 ;  /* 0x00000004048a7825 */ /* 0x000fc800078e028a */
[C---:B------:R-:W-:Y:S01]  /*3e730*/  IMAD.WIDE R136, R4.reuse, 0x4, R136 ;  /* 0x0000000404887825 */ /* 0x040fe200078e0288 */
[----:B------:R-:W-:Y:S03]  /*3e740*/  STL.64 [R1+0x1f0], R138 ;  /* 0x0001f08a01007387 */ /* 0x000fe60000100a00 */
[C---:B-1----:R-:W-:Y:S01]  /*3e750*/  IMAD.WIDE R126, R4.reuse, 0x4, R134 ;  /* 0x00000004047e7825 */ /* 0x042fe200078e0286 */
        /* <DEDUP_REMOVED lines=9> */
[----:B------:R-:W-:-:S04]  /*3e7f0*/  IMAD.WIDE R128, R4, 0x4, R6 ;  /* 0x0000000404807825 */ /* 0x000fc800078e0206 */
[----:B----4-:R-:W-:-:S04]  /*3e800*/  IMAD.WIDE R130, R4, 0x4, R2 ;  /* 0x0000000404827825 */ /* 0x010fc800078e0202 */
[----:B-1----:R-:W-:-:S04]  /*3e810*/  IMAD.WIDE R132, R4, 0x4, R8 ;  /* 0x0000000404847825 */ /* 0x002fc800078e0208 */
[----:B---3--:R-:W-:-:S04]  /*3e820*/  IMAD.WIDE R8, R4, 0x4, R12 ;  /* 0x0000000404087825 */ /* 0x008fc800078e020c */
[C---:B------:R-:W-:Y:S01]  /*3e830*/  IMAD.WIDE R6, R4.reuse, 0x4, R246 ;  /* 0x0000000404067825 */ /* 0x040fe200078e02f6 */
[----:B------:R-:W-:Y:S03]  /*3e840*/  STL.64 [R1+0x140], R8 ;  /* 0x0001400801007387 */ /* 0x000fe60000100a00 */
[C---:B------:R-:W-:Y:S01]  /*3e850*/  IMAD.WIDE R2, R4.reuse, 0x4, R248 ;  /* 0x0000000404027825 */ /* 0x040fe200078e02f8 */
[----:B------:R-:W2:Y:S04]  /*3e860*/  LDL.LU.64 R138, [R1+0xa78] ;  /* 0x000a7800018a7983 */ /* 0x000ea80000300a00 */
[----:B------:R1:W-:Y:S01]  /*3e870*/  STL.64 [R1+0xcc8], R6 ;  /* 0x000cc80601007387 */ /* 0x0003e20000100a00 */
[----:B------:R-:W-:-:S03]  /*3e880*/  IMAD.WIDE R112, R4, 0x4, R142 ;  /* 0x0000000404707825 */ /* 0x000fc600078e028e */
[----:B------:R-:W3:Y:S04]  /*3e890*/  LDL.LU.64 R188, [R1+0xa90] ;  /* 0x000a900001bc7983 */ /* 0x000ee80000300a00 */
[----:B------:R4:W-:Y:S04]  /*3e8a0*/  STL.64 [R1+0x1a08], R2 ;  /* 0x001a080201007387 */ /* 0x0009e80000100a00 */
[----:B------:R-:W2:Y:S04]  /*3e8b0*/  LDL.LU.64 R142, [R1+0xa98] ;  /* 0x000a9800018e7983 */ /* 0x000ea80000300a00 */
[----:B------:R-:W2:Y:S04]  /*3e8c0*/  LDL.LU.64 R144, [R1+0xaa0] ;  /* 0x000aa00001907983 */ /* 0x000ea80000300a00 */
[----:B------:R-:W2:Y:S04]  /*3e8d0*/  LDL.LU.64 R146, [R1+0xaa8] ;  /* 0x000aa80001927983 */ /* 0x000ea80000300a00 */
[----:B------:R-:W3:Y:S04]  /*3e8e0*/  LDL.LU.64 R186, [R1+0xab0] ;  /* 0x000ab00001ba7983 */ /* 0x000ee80000300a00 */
        /* <DEDUP_REMOVED lines=17> */
[----:B------:R-:W2:Y:S01]  /*3ea00*/  LDL.LU.64 R244, [R1+0xb48] ;  /* 0x000b480001f47983 */ /* 0x000ea20000300a00 */
[----:B------:R-:W-:-:S03]  /*3ea10*/  IMAD.WIDE R136, R4, 0x4, R14 ;  /* 0x0000000404887825 */ /* 0x000fc600078e020e */
[----:B-1----:R-:W2:Y:S04]  /*3ea20*/  LDL.LU.64 R6, [R1+0xb40] ;  /* 0x000b400001067983 */ /* 0x002ea80000300a00 */
[----:B----4-:R-:W4:Y:S04]  /*3ea30*/  LDL.LU.64 R2, [R1+0xb38] ;  /* 0x000b380001027983 */ /* 0x010f280000300a00 */
[----:B------:R-:W4:Y:S04]  /*3ea40*/  LDL.LU.64 R8, [R1+0xb50] ;  /* 0x000b500001087983 */ /* 0x000f280000300a00 */
[----:B------:R-:W4:Y:S04]  /*3ea50*/  LDL.LU.64 R10, [R1+0xb58] ;  /* 0x000b5800010a7983 */ /* 0x000f280000300a00 */
[----:B------:R-:W4:Y:S04]  /*3ea60*/  LDL.LU.64 R14, [R1+0xb60] ;  /* 0x000b6000010e7983 */ /* 0x000f280000300a00 */
[----:B------:R-:W4:Y:S04]  /*3ea70*/  LDL.LU.64 R12, [R1+0xb68] ;  /* 0x000b6800010c7983 */ /* 0x000f280000300a00 */
[----:B------:R-:W4:Y:S04]  /*3ea80*/  LDL.LU.64 R246, [R1+0xb70] ;  /* 0x000b700001f67983 */ /* 0x000f280000300a00 */
[----:B------:R-:W4:Y:S01]  /*3ea90*/  LDL.LU.64 R248, [R1+0xb88] ;  /* 0x000b880001f87983 */ /* 0x000f220000300a00 */
[----:B---3--:R-:W-:-:S04]  /*3eaa0*/  IMAD.WIDE R182, R4, 0x4, R186 ;  /* 0x0000000404b67825 */ /* 0x008fc800078e02ba */
[C---:B--2---:R-:W-:Y:S01]  /*3eab0*/  IMAD.WIDE R168, R4.reuse, 0x4, R184 ;  /* 0x0000000404a87825 */ /* 0x044fe200078e02b8 */
[----:B------:R-:W-:Y:S03]  /*3eac0*/  STL.64 [R1+0x148], R182 ;  /* 0x000148b601007387 */ /* 0x000fe60000100a00 */
[C---:B------:R-:W-:Y:S01]  /*3ead0*/  IMAD.WIDE R154, R4.reuse, 0x4, R180 ;  /* 0x00000004049a7825 */ /* 0x040fe200078e02b4 */
[----:B------:R1:W-:Y:S04]  /*3eae0*/  STL.64 [R1+0xcb0], R168 ;  /* 0x000cb0a801007387 */ /* 0x0003e80000100a00 */
[----:B------:R2:W-:Y:S01]  /*3eaf0*/  STL.64 [R1+0x19c8], R154 ;  /* 0x0019c89a01007387 */ /* 0x0005e20000100a00 */
[----:B------:R-:W-:-:S04]  /*3eb00*/  IMAD.WIDE R176, R4, 0x4, R176 ;  /* 0x0000000404b07825 */ /* 0x000fc800078e02b0 */
[C---:B------:R-:W-:Y:S01]  /*3eb10*/  IMAD.WIDE R174, R4.reuse, 0x4, R174 ;  /* 0x0000000404ae7825 */ /* 0x040fe200078e02ae */
[----:B------:R-:W-:Y:S03]  /*3eb20*/  STL.64 [R1+0x158], R176 ;  /* 0x000158b001007387 */ /* 0x000fe60000100a00 */
[C---:B-1----:R-:W-:Y:S01]  /*3eb30*/  IMAD.WIDE R168, R4.reuse, 0x4, R172 ;  /* 0x0000000404a87825 */ /* 0x042fe200078e02ac */
[----:B------:R-:W-:Y:S04]  /*3eb40*/  STL.64 [R1+0xc98], R174 ;  /* 0x000c98ae01007387 */ /* 0x000fe80000100a00 */
[----:B------:R1:W-:Y:S01]  /*3eb50*/  STL.64 [R1+0x1990], R168 ;  /* 0x001990a801007387 */ /* 0x0003e20000100a00 */
[----:B--2---:R-:W-:-:S04]  /*3eb60*/  IMAD.WIDE R154, R4, 0x4, R178 ;  /* 0x00000004049a7825 */ /* 0x004fc800078e02b2 */
[----:B-1----:R-:W-:-:S04]  /*3eb70*/  IMAD.WIDE R168, R4, 0x4, R170 ;  /* 0x0000000404a87825 */ /* 0x002fc800078e02aa */
[C---:B------:R-:W-:Y:S01]  /*3eb80*/  IMAD.WIDE R170, R4.reuse, 0x4, R244 ;  /* 0x0000000404aa7825 */ /* 0x040fe200078e02f4 */
[----:B------:R4:W-:Y:S03]  /*3eb90*/  STL.64 [R1+0x160], R168 ;  /* 0x000160a801007387 */ /* 0x0009e60000100a00 */
[C---:B------:R-:W-:Y:S01]  /*3eba0*/  IMAD.WIDE R6, R4.reuse, 0x4, R6 ;  /* 0x0000000404067825 */ /* 0x040fe200078e0206 */
[----:B------:R1:W-:Y:S04]  /*3ebb0*/  STL.64 [R1+0xb48], R170 ;  /* 0x000b48aa01007387 */ /* 0x0003e80000100a00 */
[----:B------:R2:W-:Y:S01]  /*3ebc0*/  STL.64 [R1+0x1958], R6 ;  /* 0x0019580601007387 */ /* 0x0005e20000100a00 */
[----:B----4-:R-:W-:-:S04]  /*3ebd0*/  IMAD.WIDE R168, R4, 0x4, R2 ;  /* 0x0000000404a87825 */ /* 0x010fc800078e0202 */
[----:B-1----:R-:W-:-:S04]  /*3ebe0*/  IMAD.WIDE R170, R4, 0x4, R8 ;  /* 0x0000000404aa7825 */ /* 0x002fc800078e0208 */
[----:B------:R-:W-:-:S04]  /*3ebf0*/  IMAD.WIDE R2, R4, 0x4, R250 ;  /* 0x0000000404027825 */ /* 0x000fc800078e02fa */
[----:B------:R-:W-:-:S04]  /*3ec00*/  IMAD.WIDE R8, R4, 0x4, R246 ;  /* 0x0000000404087825 */ /* 0x000fc800078e02f6 */
[C---:B--2---:R-:W-:Y:S01]  /*3ec10*/  IMAD.WIDE R6, R4.reuse, 0x4, R248 ;  /* 0x0000000404067825 */ /* 0x044fe200078e02f8 */
[----:B------:R-:W-:Y:S04]  /*3ec20*/  STL.64 [R1+0x170], R8 ;  /* 0x0001700801007387 */ /* 0x000fe80000100a00 */
[----:B------:R-:W2:Y:S04]  /*3ec30*/  LDL.LU.64 R178, [R1+0xb78] ;  /* 0x000b780001b27983 */ /* 0x000ea80000300a00 */
[----:B------:R1:W-:Y:S04]  /*3ec40*/  STL.64 [R1+0xaf8], R6 ;  /* 0x000af80601007387 */ /* 0x0003e80000100a00 */
[----:B------:R-:W3:Y:S04]  /*3ec50*/  LDL.LU.64 R180, [R1+0xb90] ;  /* 0x000b900001b47983 */ /* 0x000ee80000300a00 */
[----:B------:R4:W-:Y:S04]  /*3ec60*/  STL.64 [R1+0x1918], R2 ;  /* 0x0019180201007387 */ /* 0x0009e80000100a00 */
[----:B------:R-:W3:Y:S04]  /*3ec70*/  LDL.LU.64 R182, [R1+0xb98] ;  /* 0x000b980001b67983 */ /* 0x000ee80000300a00 */
[----:B------:R-:W2:Y:S01]  /*3ec80*/  LDL.LU.64 R184, [R1+0xba0] ;  /* 0x000ba00001b87983 */ /* 0x000ea20000300a00 */
[----:B------:R-:W-:-:S03]  /*3ec90*/  IMAD.WIDE R140, R4, 0x4, R188 ;  /* 0x00000004048c7825 */ /* 0x000fc600078e02bc */
[----:B------:R-:W3:Y:S04]  /*3eca0*/  LDL.LU.64 R186, [R1+0xba8] ;  /* 0x000ba80001ba7983 */ /* 0x000ee80000300a00 */
[----:B------:R-:W2:Y:S04]  /*3ecb0*/  LDL.LU.64 R242, [R1+0xbb0] ;  /* 0x000bb00001f27983 */ /* 0x000ea80000300a00 */
[----:B------:R-:W3:Y:S04]  /*3ecc0*/  LDL.LU.64 R244, [R1+0xbc8] ;  /* 0x000bc80001f47983 */ /* 0x000ee80000300a00 */
[----:B-1----:R-:W3:Y:S04]  /*3ecd0*/  LDL.LU.64 R6, [R1+0xbc0] ;  /* 0x000bc00001067983 */ /* 0x002ee80000300a00 */
[----:B------:R-:W3:Y:S04]  /*3ece0*/  LDL.LU.64 R188, [R1+0xbb8] ;  /* 0x000bb80001bc7983 */ /* 0x000ee80000300a00 */
[----:B------:R-:W3:Y:S04]  /*3ecf0*/  LDL.LU.64 R190, [R1+0xbd0] ;  /* 0x000bd00001be7983 */ /* 0x000ee80000300a00 */
[----:B------:R-:W3:Y:S01]  /*3ed00*/  LDL.LU.64 R192, [R1+0xbd8] ;  /* 0x000bd80001c07983 */ /* 0x000ee20000300a00 */
[----:B------:R-:W-:-:S03]  /*3ed10*/  IMAD.WIDE R172, R4, 0x4, R10 ;  /* 0x0000000404ac7825 */ /* 0x000fc600078e020a */
[----:B------:R-:W3:Y:S04]  /*3ed20*/  LDL.LU.64 R194, [R1+0xbe0] ;  /* 0x000be00001c27983 */ /* 0x000ee80000300a00 */
[----:B------:R-:W3:Y:S04]  /*3ed30*/  LDL.LU.64 R196, [R1+0xbe8] ;  /* 0x000be80001c47983 */ /* 0x000ee80000300a00 */
[----:B----4-:R-:W4:Y:S04]  /*3ed40*/  LDL.LU.64 R2, [R1+0xbf0] ;  /* 0x000bf00001027983 */ /* 0x010f280000300a00 */
[----:B------:R-:W4:Y:S04]  /*3ed50*/  LDL.LU.64 R8, [R1+0xc08] ;  /* 0x000c080001087983 */ /* 0x000f280000300a00 */
[----:B------:R-:W4:Y:S04]  /*3ed60*/  LDL.LU.64 R10, [R1+0xc00] ;  /* 0x000c0000010a7983 */ /* 0x000f280000300a00 */
        /* <DEDUP_REMOVED lines=17> */
[----:B--2---:R-:W-:-:S04]  /*3ee80*/  IMAD.WIDE R242, R4, 0x4, R242 ;  /* 0x0000000404f27825 */ /* 0x004fc800078e02f2 */
[C---:B---3--:R-:W-:Y:S01]  /*3ee90*/  IMAD.WIDE R244, R4.reuse, 0x4, R244 ;  /* 0x0000000404f47825 */ /* 0x048fe200078e02f4 */
[----:B------:R1:W-:Y:S03]  /*3eea0*/  STL.64 [R1+0x178], R242 ;  /* 0x000178f201007387 */ /* 0x0003e60000100a00 */
[C---:B------:R-:W-:Y:S01]  /*3eeb0*/  IMAD.WIDE R6, R4.reuse, 0x4, R6 ;  /* 0x0000000404067825 */ /* 0x040fe200078e0206 */
[----:B-1----:R-:W2:Y:S04]  /*3eec0*/  LDL.LU.64 R242, [R1+0x2d60] ;  /* 0x002d600001f27983 */ /* 0x002ea80000300a00 */
[----:B------:R1:W-:Y:S01]  /*3eed0*/  STL.64 [R1+0xaa8], R244 ;  /* 0x000aa8f401007387 */ /* 0x0003e20000100a00 */
[----:B----4-:R-:W-:-:S03]  /*3eee0*/  IMAD.WIDE R2, R4, 0x4, R2 ;  /* 0x0000000404027825 */ /* 0x010fc600078e0202 */
[----:B-1----:R-:W3:Y:S01]  /*3eef0*/  LDL.LU.64 R244, [R1+0x2d58] ;  /* 0x002d580001f47983 */ /* 0x002ee20000300a00 */
[----:B------:R-:W-:-:S03]  /*3ef00*/  IMAD.WIDE R8, R4, 0x4, R8 ;  /* 0x0000000404087825 */ /* 0x000fc600078e0208 */
[----:B------:R1:W-:Y:S01]  /*3ef10*/  STL.64 [R1+0x18e0], R6 ;  /* 0x0018e00601007387 */ /* 0x0003e20000100a00 */
[----:B------:R-:W-:-:S03]  /*3ef20*/  IMAD.WIDE R10, R4, 0x4, R10 ;  /* 0x00000004040a7825 */ /* 0x000fc600078e020a */
[----:B-1----:R-:W4:Y:S04]  /*3ef30*/  LDL.LU R7, [R1+0x2d50] ;  /* 0x002d500001077983 */ /* 0x002f280000300800 */
[----:B------:R1:W-:Y:S01]  /*3ef40*/  STL.64 [R1+0x188], R2 ;  /* 0x0001880201007387 */ /* 0x0003e20000100a00 */
[----:B------:R-:W-:-:S03]  /*3ef50*/  IMAD.WIDE R14, R4, 0x4, R14 ;  /* 0x00000004040e7825 */ /* 0x000fc600078e020e */
[----:B-1----:R-:W2:Y:S01]  /*3ef60*/  LDL.LU.64 R2, [R1+0x2d48] ;  /* 0x002d480001027983 */ /* 0x002ea20000300a00 */
[----:B------:R-:W-:-:S03]  /*3ef70*/  IMAD.WIDE R12, R4, 0x4, R12 ;  /* 0x00000004040c7825 */ /* 0x000fc600078e020c */
[----:B------:R1:W-:Y:S01]  /*3ef80*/  STL.64 [R1+0x248], R8 ;  /* 0x0002480801007387 */ /* 0x0003e20000100a00 */
[----:B------:R-:W-:-:S03]  /*3ef90*/  IMAD.WIDE R246, R4, 0x4, R246 ;  /* 0x0000000404f67825 */ /* 0x000fc600078e02f6 */
[----:B-1----:R-:W3:Y:S04]  /*3efa0*/  LDL.LU.64 R8, [R1+0x2d40] ;  /* 0x002d400001087983 */ /* 0x002ee80000300a00 */
[----:B------:R1:W-:Y:S04]  /*3efb0*/  STL.64 [R1+0x18a8], R10 ;  /* 0x0018a80a01007387 */ /* 0x0003e80000100a00 */
[----:B-1----:R-:W3:Y:S01]  /*3efc0*/  LDL.LU.64 R10, [R1+0x2d38] ;  /* 0x002d3800010a7983 */ /* 0x002ee20000300a00 */
[----:B------:R-:W-:-:S03]  /*3efd0*/  IMAD.WIDE R248, R4, 0x4, R248 ;  /* 0x0000000404f87825 */ /* 0x000fc600078e02f8 */
[----:B------:R1:W-:Y:S04]  /*3efe0*/  STL.64 [R1+0x190], R14 ;  /* 0x0001900e01007387 */ /* 0x0003e80000100a00 */
[----:B-1----:R-:W3:Y:S04]  /*3eff0*/  LDL.LU.64 R14, [R1+0x2d30] ;  /* 0x002d3000010e7983 */ /* 0x002ee80000300a00 */
[----:B------:R1:W-:Y:S04]  /*3f000*/  STL.64 [R1+0x200], R12 ;  /* 0x0002000c01007387 */ /* 0x0003e80000100a00 */
[----:B-1----:R-:W2:Y:S04]  /*3f010*/  LDL.LU.64 R12, [R1+0x2d28] ;  /* 0x002d2800010c7983 */ /* 0x002ea80000300a00 */
[----:B------:R1:W-:Y:S04]  /*3f020*/  STL.64 [R1+0x1870], R246 ;  /* 0x001870f601007387 */ /* 0x0003e80000100a00 */
[----:B-1----:R-:W4:Y:S04]  /*3f030*/  LDL.LU.64 R246, [R1+0x2d20] ;  /* 0x002d200001f67983 */ /* 0x002f280000300a00 */
[----:B------:R1:W-:Y:S04]  /*3f040*/  STL.64 [R1+0x1a0], R248 ;  /* 0x0001a0f801007387 */ /* 0x0003e80000100a00 */
[----:B-1----:R-:W3:Y:S01]  /*3f050*/  LDL.LU.64 R248, [R1+0x2d18] ;  /* 0x002d180001f87983 */ /* 0x002ee20000300a00 */
[----:B------:R-:W-:-:S05]  /*3f060*/  IMAD.WIDE R250, R4, 0x4, R250 ;  /* 0x0000000404fa7825 */ /* 0x000fca00078e02fa */
[----:B------:R1:W-:Y:S04]  /*3f070*/  STL.64 [R1+0x1d0], R250 ;  /* 0x0001d0fa01007387 */ /* 0x0003e80000100a00 */
[----:B-1----:R-:W2:Y:S01]  /*3f080*/  LDL.LU.64 R250, [R1+0x2d10] ;  /* 0x002d100001fa7983 */ /* 0x002ea20000300a00 */
[----:B------:R-:W-:-:S04]  /*3f090*/  IMAD.WIDE R184, R4, 0x4, R184 ;  /* 0x0000000404b87825 */ /* 0x000fc800078e02b8 */
[----:B----4-:R-:W-:-:S04]  /*3f0a0*/  IMAD.WIDE R246, R7, 0x4, R246 ;  /* 0x0000000407f67825 */ /* 0x010fc800078e02f6 */
[----:B---3--:R-:W-:-:S05]  /*3f0b0*/  IMAD.WIDE R248, R7, 0x4, R248 ;  /* 0x0000000407f87825 */ /* 0x008fca00078e02f8 */
[----:B------:R1:W-:Y:S01]  /*3f0c0*/  STL.64 [R1+0x1868], R248 ;  /* 0x001868f801007387 */ /* 0x0003e20000100a00 */
[----:B--2---:R-:W-:-:S03]  /*3f0d0*/  IMAD.WIDE R6, R7, 0x4, R12 ;  /* 0x0000000407067825 */ /* 0x004fc600078e020c */
[----:B-1----:R-:W2:Y:S04]  /*3f0e0*/  LDL.LU.64 R248, [R1+0x2d08] ;  /* 0x002d080001f87983 */ /* 0x002ea80000300a00 */
[----:B------:R1:W-:Y:S04]  /*3f0f0*/  STL.64 [R1+0x1860], R246 ;  /* 0x001860f601007387 */ /* 0x0003e80000100a00 */
[----:B-1----:R-:W3:Y:S04]  /*3f100*/  LDL.LU.64 R246, [R1+0x2d00] ;  /* 0x002d000001f67983 */ /* 0x002ee80000300a00 */
[----:B------:R-:W4:Y:S01]  /*3f110*/  LDL.LU.64 R12, [R1+0x2cf8] ;  /* 0x002cf800010c7983 */ /* 0x000f220000300a00 */
[----:B------:R-:W-:-:S03]  /*3f120*/  IMAD.WIDE R194, R4, 0x4, R194 ;  /* 0x0000000404c27825 */ /* 0x000fc600078e02c2 */
[----:B------:R1:W-:Y:S01]  /*3f130*/  STL.64 [R1+0x1858], R6 ;  /* 0x0018580601007387 */ /* 0x0003e20000100a00 */
[----:B------:R-:W-:-:S04]  /*3f140*/  IMAD.WIDE R204, R4, 0x4, R204 ;  /* 0x0000000404cc7825 */ /* 0x000fc800078e02cc */
[C---:B------:R-:W-:Y:S01]  /*3f150*/  IMAD.WIDE R214, R4.reuse, 0x4, R214 ;  /* 0x0000000404d67825 */ /* 0x040fe200078e02d6 */
[----:B-1----:R-:W2:Y:S04]  /*3f160*/  LDL.LU.64 R6, [R1+0x2cf0] ;  /* 0x002cf00001067983 */ /* 0x002ea80000300a00 */
[----:B------:R1:W-:Y:S01]  /*3f170*/  STL.64 [R1+0x2e98], R184 ;  /* 0x002e98b801007387 */ /* 0x0003e20000100a00 */
[----:B------:R-:W-:-:S03]  /*3f180*/  IMAD.WIDE R66, R4, 0x4, R66 ;  /* 0x0000000404427825 */ /* 0x000fc600078e0242 */
[----:B-1----:R-:W3:Y:S04]  /*3f190*/  LDL.64 R184, [R1+0x310] ;  /* 0x0003100001b87983 */ /* 0x002ee80000100a00 */
[----:B------:R1:W-:Y:S01]  /*3f1a0*/  STL.64 [R1+0x2e90], R194 ;  /* 0x002e90c201007387 */ /* 0x0003e20000100a00 */
[----:B------:R-:W-:-:S03]  /*3f1b0*/  IMAD.WIDE R76, R4, 0x4, R76 ;  /* 0x00000004044c7825 */ /* 0x000fc600078e024c */
[----:B-1----:R-:W2:Y:S04]  /*3f1c0*/  LDL.64 R194, [R1+0x328] ;  /* 0x0003280001c27983 */ /* 0x002ea80000100a00 */
        /* <DEDUP_REMOVED lines=22> */
[----:B------:R-:W-:-:S04]  /*3f330*/  IMAD.WIDE R196, R4, 0x4, R196 ;  /* 0x0000000404c47825 */ /* 0x000fc800078e02c4 */
[C---:B------:R-:W-:Y:S01]  /*3f340*/  IMAD.WIDE R206, R4.reuse, 0x4, R206 ;  /* 0x0000000404ce7825 */ /* 0x040fe200078e02ce */
[----:B-1----:R-:W2:Y:S04]  /*3f350*/  LDL.64 R86, [R1+0xcf8] ;  /* 0x000cf80001567983 */ /* 0x002ea80000100a00 */
[----:B------:R-:W-:Y:S04]  /*3f360*/  STL.64 [R1+0x2e48], R96 ;  /* 0x002e486001007387 */ /* 0x000fe80000100a00 */
[----:B------:R-:W-:Y:S04]  /*3f370*/  STL.64 [R1+0x2e40], R106 ;  /* 0x002e406a01007387 */ /* 0x000fe80000100a00 */
[----:B------:R-:W-:Y:S04]  /*3f380*/  STL.64 [R1+0x2e38], R116 ;  /* 0x002e387401007387 */ /* 0x000fe80000100a00 */
[----:B------:R-:W-:Y:S01]  /*3f390*/  STL.64 [R1+0x2e30], R126 ;  /* 0x002e307e01007387 */ /* 0x000fe20000100a00 */
[----:B------:R-:W-:-:S03]  /*3f3a0*/  IMAD.WIDE R216, R4, 0x4, R216 ;  /* 0x0000000404d87825 */ /* 0x000fc600078e02d8 */
        /* <DEDUP_REMOVED lines=12> */
[----:B------:R-:W-:Y:S04]  /*3f470*/  STL [R1+0x2d30], R14 ;  /* 0x002d300e01007387 */ /* 0x000fe80000100800 */
[----:B------:R-:W-:Y:S04]  /*3f480*/  STL [R1+0x2da0], R15 ;  /* 0x002da00f01007387 */ /* 0x000fe80000100800 */
[----:B------:R-:W-:Y:S04]  /*3f490*/  STL [R1+0x2d20], R11 ;  /* 0x002d200b01007387 */ /* 0x000fe80000100800 */
[----:B------:R-:W-:Y:S04]  /*3f4a0*/  STL [R1+0x2da4], R10 ;  /* 0x002da40a01007387 */ /* 0x000fe80000100800 */
[----:B------:R-:W-:Y:S04]  /*3f4b0*/  STL [R1+0x2d08], R9 ;  /* 0x002d080901007387 */ /* 0x000fe80000100800 */
[----:B------:R-:W-:Y:S04]  /*3f4c0*/  STL [R1+0x2da8], R8 ;  /* 0x002da80801007387 */ /* 0x000fe80000100800 */
[----:B----4-:R1:W-:Y:S04]  /*3f4d0*/  STL.64 [R1+0x2cf8], R12 ;  /* 0x002cf80c01007387 */ /* 0x0103e80000100a00 */
[----:B-1----:R-:W4:Y:S01]  /*3f4e0*/  LDL.LU.64 R12, [R1+0x1860] ;  /* 0x00186000010c7983 */ /* 0x002f220000300a00 */
[----:B------:R-:W-:-:S04]  /*3f4f0*/  IMAD.WIDE R62, R4, 0x4, R62 ;  /* 0x00000004043e7825 */ /* 0x000fc800078e023e */
        /* <DEDUP_REMOVED lines=31> */
[C---:B------:R-:W-:Y:S01]  /*3f6f0*/  IMAD.WIDE R188, R4.reuse, 0x4, R188 ;  /* 0x0000000404bc7825 */ /* 0x040fe200078e02bc */
[----:B--2---:R-:W-:Y:S04]  /*3f700*/  LDGSTS.E [R245+0x40000], desc[UR60][R86.64], P2 ;  /* 0x4000000056f57fae */ /* 0x004fe8000912187c */
[----:B---3--:R-:W-:Y:S04]  /*3f710*/  LDGSTS.E [R245+0x40400], desc[UR60][R76.64], P2 ;  /* 0x404000004cf57fae */ /* 0x008fe8000912187c */
        /* <DEDUP_REMOVED lines=8> */
[----:B------:R-:W-:-:S04]  /*3f7a0*/  IMAD.WIDE R190, R4, 0x4, R190 ;  /* 0x0000000404be7825 */ /* 0x000fc800078e02be */
[----:B------:R-:W-:-:S04]  /*3f7b0*/  IMAD.WIDE R192, R4, 0x4, R192 ;  /* 0x0000000404c07825 */ /* 0x000fc800078e02c0 */
[----:B------:R-:W-:-:S04]  /*3f7c0*/  IMAD.WIDE R198, R4, 0x4, R198 ;  /* 0x0000000404c67825 */ /* 0x000fc800078e02c6 */
[----:B------:R-:W-:-:S04]  /*3f7d0*/  IMAD.WIDE R200, R4, 0x4, R200 ;  /* 0x0000000404c87825 */ /* 0x000fc800078e02c8 */
[----:B------:R-:W-:-:S04]  /*3f7e0*/  IMAD.WIDE R202, R4, 0x4, R202 ;  /* 0x0000000404ca7825 */ /* 0x000fc800078e02ca */
[----:B------:R-:W-:-:S04]  /*3f7f0*/  IMAD.WIDE R208, R4, 0x4, R208 ;  /* 0x0000000404d07825 */ /* 0x000fc800078e02d0 */
[----:B------:R-:W-:-:S04]  /*3f800*/  IMAD.WIDE R210, R4, 0x4, R210 ;  /* 0x0000000404d27825 */ /* 0x000fc800078e02d2 */
[----:B------:R-:W-:Y:S01]  /*3f810*/  IMAD.WIDE R212, R4, 0x4, R212 ;  /* 0x0000000404d47825 */ /* 0x000fe200078e02d4 */
[----:B----4-:R-:W-:Y:S04]  /*3f820*/  STL.64 [R1+0x2db0], R12 ;  /* 0x002db00c01007387 */ /* 0x010fe80000100a00 */
[----:B------:R1:W-:Y:S04]  /*3f830*/  STL.64 [R1+0x2cf0], R6 ;  /* 0x002cf00601007387 */ /* 0x0003e80000100a00 */
        /* <DEDUP_REMOVED lines=19> */
[----:B-1----:R-:W4:Y:S04]  /*3f970*/  LDL.64 R6, [R1+0x128] ;  /* 0x0001280001067983 */ /* 0x002f280000100a00 */
        /* <DEDUP_REMOVED lines=10> */
[----:B------:R-:W4:Y:S04]  /*3fa20*/  LDL.64 R186, [R1] ;  /* 0x0000000001ba7983 */ /* 0x000f280000100a00 */
[----:B--2---:R-:W-:Y:S04]  /*3fa30*/  LDGSTS.E [R245+0x42800], desc[UR60][R184.64], P2 ;  /* 0x42800000b8f57fae */ /* 0x004fe8000912187c */
[----:B---3--:R-:W-:Y:S04]  /*3fa40*/  LDGSTS.E [R245+0x42c00], desc[UR60][R194.64], P2 ;  /* 0x42c00000c2f57fae */ /* 0x008fe8000912187c */
[----:B----4-:R-:W-:Y:S04]  /*3fa50*/  LDGSTS.E [R245+0x43000], desc[UR60][R204.64], P2 ;  /* 0x43000000ccf57fae */ /* 0x010fe8000912187c */
[----:B------:R-:W-:Y:S04]  /*3fa60*/  LDGSTS.E [R245+0x43400], desc[UR60][R214.64], P2 ;  /* 0x43400000d6f57fae */ /* 0x000fe8000912187c */
[----:B------:R-:W2:Y:S04]  /*3fa70*/  LDL.LU.64 R184, [R1+0x2e98] ;  /* 0x002e980001b87983 */ /* 0x000ea80000300a00 */
[----:B------:R-:W-:Y:S04]  /*3fa80*/  LDGSTS.E [R245+0x43800], desc[UR60][R36.64], P2 ;  /* 0x4380000024f57fae */ /* 0x000fe8000912187c */
[----:B------:R-:W3:Y:S04]  /*3fa90*/  LDL.LU.64 R194, [R1+0x2e90] ;  /* 0x002e900001c27983 */ /* 0x000ee80000300a00 */
        /* <DEDUP_REMOVED lines=36> */
[----:B------:R-:W-:Y:S04]  /*3fce0*/  LDGSTS.E [R245+0x60800], desc[UR60][R2.64], P2 ;  /* 0x6080000002f57fae */ /* 0x000fe8000912187c */
        /* <DEDUP_REMOVED lines=52> */
[----:B------:R1:W-:Y:S04]  /*40030*/  STL.64 [R1+0x2dd8], R168 ;  /* 0x002dd8a801007387 */ /* 0x0003e80000100a00 */
        /* <DEDUP_REMOVED lines=25> */
[----:B--2---:R-:W-:Y:S04]  /*401d0*/  LDGSTS.E [R246+0x40080], desc[UR60][R10.64], P2 ;  /* 0x400800000af67fae */ /* 0x004fe8000912187c */
[----:B------:R-:W2:Y:S04]  /*401e0*/  LDL.64 R8, [R1+0x108] ;  /* 0x0001080001087983 */ /* 0x000ea80000100a00 */
[----:B---3--:R-:W-:Y:S04]  /*401f0*/  LDGSTS.E [R246+0x40480], desc[UR60][R14.64], P2 ;  /* 0x404800000ef67fae */ /* 0x008fe8000912187c */
[----:B------:R-:W3:Y:S04]  /*40200*/  LDL.64 R10, [R1+0xf0] ;  /* 0x0000f000010a7983 */ /* 0x000ee80000100a00 */
[----:B----4-:R-:W-:Y:S04]  /*40210*/  LDGSTS.E [R246+0x40880], desc[UR60][R2.64], P2 ;  /* 0x4088000002f67fae */ /* 0x010fe8000912187c */
        /* <DEDUP_REMOVED lines=45> */
[----:B------:R-:W2:Y:S04]  /*404f0*/  LDL.64 R14, [R1+0x1bd8] ;  /* 0x001bd800010e7983 */ /* 0x000ea80000100a00 */
        /* <DEDUP_REMOVED lines=54> */
[----:B----4-:R-:W-:Y:S04]  /*40860*/  LDGSTS.E [R247+0x40100], desc[UR60][R10.64], P2 ;  /* 0x401000000af77fae */ /* 0x010fe8000912187c */
[----:B--2---:R-:W-:Y:S04]  /*40870*/  LDGSTS.E [R247+0x40500], desc[UR60][R14.64], P2 ;  /* 0x405000000ef77fae */ /* 0x004fe8000912187c */
[----:B------:R-:W2:Y:S04]  /*40880*/  LDL.64 R10, [R1+0xe8] ;  /* 0x0000e800010a7983 */ /* 0x000ea80000100a00 */
[----:B---3--:R-:W-:Y:S04]  /*40890*/  LDGSTS.E [R247+0x40900], desc[UR60][R2.64], P2 ;  /* 0x4090000002f77fae */ /* 0x008fe8000912187c */
        /* <DEDUP_REMOVED lines=117> */
[----:B------:R-:W2:Y:S04]  /*40ff0*/  LDL.64 R186, [R1+0x1c20] ;  /* 0x001c200001ba7983 */ /* 0x000ea80000100a00 */
[----:B--2---:R-:W-:Y:S04]  /*41000*/  LDGSTS.E [R248+0x42580], desc[UR60][R186.64], P2 ;  /* 0x42580000baf87fae */ /* 0x004fe8000912187c */
        /* <DEDUP_REMOVED lines=17> */
[----:B------:R-:W2:Y:S04]  /*41120*/  LDL.LU.64 R186, [R1+0x2e00] ;  /* 0x002e000001ba7983 */ /* 0x000ea80000300a00 */
[----:B------:R-:W-:Y:S04]  /*41130*/  LDGSTS.E [R248+0x46d80], desc[UR60][R228.64], P2 ;  /* 0x46d80000e4f87fae */ /* 0x000fe8000912187c */
[----:B------:R-:W-:Y:S04]  /*41140*/  LDGSTS.E [R248+0x47180], desc[UR60][R236.64], P2 ;  /* 0x47180000ecf87fae */ /* 0x000fe8000912187c */
[----:B------:R-:W2:Y:S04]  /*41150*/  LDL.64 R220, [R1+0x1f68] ;  /* 0x001f680001dc7983 */ /* 0x000ea80000100a00 */
        /* <DEDUP_REMOVED lines=87> */
[----:B------:R-:W-:Y:S04]  /*416d0*/  LDGSTS.E [R249+0x43200], desc[UR60][R196.64], P2 ;  /* 0x43200000c4f97fae */ /* 0x000fe8000912187c */
[----:B------:R-:W2:Y:S04]  /*416e0*/  LDL.64 R206, [R1+0x1cb8] ;  /* 0x001cb80001ce7983 */ /* 0x000ea80000100a00 */
[----:B------:R-:W3:Y:S04]  /*416f0*/  LDL.64 R196, [R1+0x1ce0] ;  /* 0x001ce00001c47983 */ /* 0x000ee80000100a00 */
[----:B------:R-:W-:Y:S04]  /*41700*/  LDGSTS.E [R249+0x43600], desc[UR60][R2.64], P2 ;  /* 0x4360000002f97fae */ /* 0x000fe8000912187c */
[----:B------:R-:W4:Y:S04]  /*41710*/  LDL.64 R2, [R1+0x240] ;  /* 0x0002400001027983 */ /* 0x000f280000100a00 */
[----:B---3--:R-:W-:Y:S04]  /*41720*/  LDGSTS.E [R249+0x43a00], desc[UR60][R196.64], P2 ;  /* 0x43a00000c4f97fae */ /* 0x008fe8000912187c */
[----:B--2---:R-:W-:Y:S04]  /*41730*/  LDGSTS.E [R249+0x43e00], desc[UR60][R206.64], P2 ;  /* 0x43e00000cef97fae */ /* 0x004fe8000912187c */
[----:B----4-:R-:W-:Y:S04]  /*41740*/  LDGSTS.E [R249+0x44200], desc[UR60][R216.64], P2 ;  /* 0x44200000d8f97fae */ /* 0x010fe8000912187c */
[----:B------:R-:W2:Y:S04]  /*41750*/  LDL.LU.64 R196, [R1+0x2df8] ;  /* 0x002df80001c47983 */ /* 0x000ea80000300a00 */
[----:B------:R-:W3:Y:S04]  /*41760*/  LDL.LU.64 R206, [R1+0x2df0] ;  /* 0x002df00001ce7983 */ /* 0x000ee80000300a00 */
        /* <DEDUP_REMOVED lines=75> */
[----:B----4-:R-:W-:Y:S04]  /*41c20*/  LDGSTS.E [R249+0x67e00], desc[UR60][R216.64], P2 ;  /* 0x67e00000d8f97fae */ /* 0x010fe8000912187c */
[----:B------:R-:W-:Y:S04]  /*41c30*/  LDGSTS.E [R250+0x40280], desc[UR60][R20.64], P2 ;  /* 0x4028000014fa7fae */ /* 0x000fe8000912187c */
[----:B------:R-:W-:Y:S04]  /*41c40*/  LDGSTS.E [R250+0x40680], desc[UR60][R220.64], P2 ;  /* 0x40680000dcfa7fae */ /* 0x000fe8000912187c */
[----:B------:R-:W-:Y:S04]  /*41c50*/  LDGSTS.E [R250+0x40a80], desc[UR60][R228.64], P2 ;  /* 0x40a80000e4fa7fae */ /* 0x000fe8000912187c */
[----:B------:R-:W-:Y:S04]  /*41c60*/  LDGSTS.E [R250+0x40e80], desc[UR60][R236.64], P2 ;  /* 0x40e80000ecfa7fae */ /* 0x000fe8000912187c */
[----:B------:R-:W3:Y:S04]  /*41c70*/  LDL.64 R20, [R1+0x1b40] ;  /* 0x001b400001147983 */ /* 0x000ee80000100a00 */
[----:B------:R-:W-:Y:S04]  /*41c80*/  LDGSTS.E [R250+0x41280], desc[UR60][R6.64], P2 ;  /* 0x4128000006fa7fae */ /* 0x000fe8000912187c */
[----:B------:R-:W4:Y:S04]  /*41c90*/  LDL.64 R220, [R1+0x1b10] ;  /* 0x001b100001dc7983 */ /* 0x000f280000100a00 */
[----:B------:R-:W-:Y:S04]  /*41ca0*/  LDGSTS.E [R250+0x41680], desc[UR60][R14.64], P2 ;  /* 0x416800000efa7fae */ /* 0x000fe8000912187c */
[----:B------:R-:W3:Y:S04]  /*41cb0*/  LDL.64 R6, [R1+0x1ca8] ;  /* 0x001ca80001067983 */ /* 0x000ee80000100a00 */
[----:B------:R-:W-:Y:S04]  /*41cc0*/  LDGSTS.E [R250+0x41a80], desc[UR60][R2.64], P2 ;  /* 0x41a8000002fa7fae */ /* 0x000fe8000912187c */
[----:B------:R-:W4:Y:S04]  /*41cd0*/  LDL.64 R14, [R1+0x1dd0] ;  /* 0x001dd000010e7983 */ /* 0x000f280000100a00 */
[----:B------:R-:W3:Y:S04]  /*41ce0*/  LDL.64 R228, [R1+0x1ad8] ;  /* 0x001ad80001e47983 */ /* 0x000ee80000100a00 */
[----:B------:R-:W3:Y:S04]  /*41cf0*/  LDL.64 R2, [R1+0x1db8] ;  /* 0x001db80001027983 */ /* 0x000ee80000100a00 */
[----:B------:R-:W3:Y:S04]  /*41d00*/  LDL.64 R236, [R1+0x1aa8] ;  /* 0x001aa80001ec7983 */ /* 0x000ee80000100a00 */
[----:B--2---:R-:W-:Y:S04]  /*41d10*/  LDGSTS.E [R250+0x41e80], desc[UR60][R4.64], P2 ;  /* 0x41e8000004fa7fae */ /* 0x004fe8000912187c */
[----:B------:R-:W-:Y:S04]  /*41d20*/  LDGSTS.E [R250+0x42280], desc[UR60][R12.64], P2 ;  /* 0x422800000cfa7fae */ /* 0x000fe8000912187c */
[----:B------:R-:W-:Y:S04]  /*41d30*/  LDGSTS.E [R250+0x42680], desc[UR60][R8.64], P2 ;  /* 0x4268000008fa7fae */ /* 0x000fe8000912187c */
[----:B------:R-:W2:Y:S04]  /*41d40*/  LDL.64 R4, [R1+0x1c80] ;  /* 0x001c800001047983 */ /* 0x000ea80000100a00 */
[----:B------:R-:W-:Y:S04]  /*41d50*/  LDGSTS.E [R250+0x42a80], desc[UR60][R10.64], P2 ;  /* 0x42a800000afa7fae */ /* 0x000fe8000912187c */
[----:B------:R-:W2:Y:S04]  /*41d60*/  LDL.64 R8, [R1+0x1c58] ;  /* 0x001c580001087983 */ /* 0x000ea80000100a00 */
[----:B------:R-:W-:Y:S04]  /*41d70*/  LDGSTS.E [R250+0x42e80], desc[UR60][R168.64], P2 ;  /* 0x42e80000a8fa7fae */ /* 0x000fe8000912187c */
[----:B------:R-:W-:Y:S04]  /*41d80*/  LDGSTS.E [R250+0x43280], desc[UR60][R158.64], P2 ;  /* 0x432800009efa7fae */ /* 0x000fe8000912187c */
[----:B------:R-:W-:Y:S04]  /*41d90*/  LDGSTS.E [R250+0x43680], desc[UR60][R148.64], P2 ;  /* 0x4368000094fa7fae */ /* 0x000fe8000912187c */
[----:B------:R-:W-:Y:S04]  /*41da0*/  LDGSTS.E [R250+0x43a80], desc[UR60][R138.64], P2 ;  /* 0x43a800008afa7fae */ /* 0x000fe8000912187c */
[----:B------:R-:W-:Y:S04]  /*41db0*/  LDGSTS.E [R250+0x43e80], desc[UR60][R128.64], P2 ;  /* 0x43e8000080fa7fae */ /* 0x000fe8000912187c */
[----:B------:R-:W2:Y:S04]  /*41dc0*/  LDL.64 R12, [R1+0x1a80] ;  /* 0x001a8000010c7983 */ /* 0x000ea80000100a00 */
[----:B------:R-:W-:Y:S04]  /*41dd0*/  LDGSTS.E [R250+0x44280], desc[UR60][R118.64], P2 ;  /* 0x4428000076fa7fae */ /* 0x000fe8000912187c */
[----:B------:R-:W2:Y:S04]  /*41de0*/  LDL.64 R10, [R1+0x1a48] ;  /* 0x001a4800010a7983 */ /* 0x000ea80000100a00 */
[----:B------:R-:W2:Y:S04]  /*41df0*/  LDL.64 R168, [R1+0x18f0] ;  /* 0x0018f00001a87983 */ /* 0x000ea80000100a00 */
[----:B------:R-:W2:Y:S04]  /*41e00*/  LDL.64 R158, [R1+0x18b8] ;  /* 0x0018b800019e7983 */ /* 0x000ea80000100a00 */
[----:B------:R-:W2:Y:S04]  /*41e10*/  LDL.64 R148, [R1+0x1880] ;  /* 0x0018800001947983 */ /* 0x000ea80000100a00 */
[----:B------:R-:W2:Y:S04]  /*41e20*/  LDL.64 R138, [R1+0xce8] ;  /* 0x000ce800018a7983 */ /* 0x000ea80000100a00 */
[----:B------:R-:W2:Y:S04]  /*41e30*/  LDL.64 R128, [R1+0xcd0] ;  /* 0x000cd00001807983 */ /* 0x000ea80000100a00 */
[----:B------:R-:W2:Y:S04]  /*41e40*/  LDL.64 R118, [R1+0xcb8] ;  /* 0x000cb80001767983 */ /* 0x000ea80000100a00 */
[----:B----4-:R-:W-:Y:S04]  /*41e50*/  LDGSTS.E [R250+0x44680], desc[UR60][R14.64], P2 ;  /* 0x446800000efa7fae */ /* 0x010fe8000912187c */
[----:B---3--:R-:W-:Y:S04]  /*41e60*/  LDGSTS.E [R250+0x44a80], desc[UR60][R2.64], P2 ;  /* 0x44a8000002fa7fae */ /* 0x008fe8000912187c */
[----:B------:R-:W3:Y:S04]  /*41e70*/  LDL.64 R14, [R1+0x1a18] ;  /* 0x001a1800010e7983 */ /* 0x000ee80000100a00 */
        /* <DEDUP_REMOVED lines=39> */
[----:B------:R-:W3:Y:S04]  /*420f0*/  LDL.64 R14, [R1+0xc90] ;  /* 0x000c9000010e7983 */ /* 0x000ee80000100a00 */
[----:B------:R-:W4:Y:S04]  /*42100*/  LDL.64 R2, [R1+0x160] ;  /* 0x0001600001027983 */ /* 0x000f280000100a00 */
[----:B------:R-:W-:Y:S04]  /*42110*/  LDGSTS.E [R250+0x61e80], desc[UR60][R6.64], P2 ;  /* 0x61e8000006fa7fae */ /* 0x000fe8000912187c */
[----:B------:R-:W4:Y:S04]  /*42120*/  LDL.64 R6, [R1+0x2050] ;  /* 0x0020500001067983 */ /* 0x000f280000100a00 */
[----:B--2---:R-:W-:Y:S04]  /*42130*/  LDGSTS.E [R250+0x62280], desc[UR60][R4.64], P2 ;  /* 0x6228000004fa7fae */ /* 0x004fe8000912187c */
        /* <DEDUP_REMOVED lines=27> */
[----:B----4-:R-:W-:Y:S04]  /*422f0*/  LDGSTS.E [R250+0x66a80], desc[UR60][R2.64], P2 ;  /* 0x66a8000002fa7fae */ /* 0x010fe8000912187c */
        /* <DEDUP_REMOVED lines=30> */
[----:B------:R-:W3:Y:S04]  /*424e0*/  LDL.64 R14, [R1+0x1e18] ;  /* 0x001e1800010e7983 */ /* 0x000ee80000100a00 */
[----:B----4-:R-:W-:Y:S04]  /*424f0*/  LDGSTS.E [R251+0x41b00], desc[UR60][R12.64], P2 ;  /* 0x41b000000cfb7fae */ /* 0x010fe8000912187c */
[----:B------:R-:W-:Y:S04]  /*42500*/  LDGSTS.E [R251+0x41f00], desc[UR60][R2.64], P2 ;  /* 0x41f0000002fb7fae */ /* 0x000fe8000912187c */
        /* <DEDUP_REMOVED lines=96> */
[----:B------:R-:W-:Y:S04]  /*42b10*/  LDGSTS.E [R251+0x66300], desc[UR60][R10.64], P2 ;  /* 0x663000000afb7fae */ /* 0x000fe8000912187c */
[----:B------:R-:W2:Y:S04]  /*42b20*/  LDL.64 R58, [R1+0x1ec0] ;  /* 0x001ec000013a7983 */ /* 0x000ea80000100a00 */
[----:B------:R-:W2:Y:S04]  /*42b30*/  LDL.64 R48, [R1+0x1eb8] ;  /* 0x001eb80001307983 */ /* 0x000ea80000100a00 */
[----:B------:R-:W2:Y:S04]  /*42b40*/  LDL.64 R10, [R1+0x1f40] ;  /* 0x001f4000010a7983 */ /* 0x000ea80000100a00 */
[----:B---3--:R-:W-:Y:S04]  /*42b50*/  LDGSTS.E [R251+0x66700], desc[UR60][R14.64], P2 ;  /* 0x667000000efb7fae */ /* 0x008fe8000912187c */
[----:B------:R-:W-:Y:S04]  /*42b60*/  LDGSTS.E [R251+0x66b00], desc[UR60][R38.64], P2 ;  /* 0x66b0000026fb7fae */ /* 0x000fe8000912187c */
[----:B------:R-:W-:Y:S04]  /*42b70*/  LDGSTS.E [R251+0x66f00], desc[UR60][R28.64], P2 ;  /* 0x66f000001cfb7fae */ /* 0x000fe8000912187c */
[----:B------:R-:W3:Y:S04]  /*42b80*/  LDL.64 R14, [R1+0x1f38] ;  /* 0x001f3800010e7983 */ /* 0x000ee80000100a00 */
[----:B------:R-:W-:Y:S04]  /*42b90*/  LDGSTS.E [R251+0x67300], desc[UR60][R20.64], P2 ;  /* 0x6730000014fb7fae */ /* 0x000fe8000912187c */
[----:B------:R-:W-:Y:S04]  /*42ba0*/  LDGSTS.E [R251+0x67700], desc[UR60][R220.64], P2 ;  /* 0x67700000dcfb7fae */ /* 0x000fe8000912187c */
[----:B------:R-:W-:Y:S04]  /*42bb0*/  LDGSTS.E [R251+0x67b00], desc[UR60][R228.64], P2 ;  /* 0x67b00000e4fb7fae */ /* 0x000fe8000912187c */
[----:B------:R-:W-:Y:S04]  /*42bc0*/  LDGSTS.E [R251+0x67f00], desc[UR60][R236.64], P2 ;  /* 0x67f00000ecfb7fae */ /* 0x000fe8000912187c */
        /* <DEDUP_REMOVED lines=13> */
[----:B------:R-:W2:Y:S04]  /*42ca0*/  LDL.64 R12, [R1+0x1e58] ;  /* 0x001e5800010c7983 */ /* 0x000ea80000100a00 */
[----:B------:R-:W-:Y:S04]  /*42cb0*/  LDGSTS.E [R252+0x41380], desc[UR60][R8.64], P2 ;  /* 0x4138000008fc7fae */ /* 0x000fe8000912187c */
[----:B------:R-:W2:Y:S04]  /*42cc0*/  LDL.64 R8, [R1+0x1e30] ;  /* 0x001e300001087983 */ /* 0x000ea80000100a00 */
[----:B------:R-:W-:Y:S04]  /*42cd0*/  LDGSTS.E [R252+0x41780], desc[UR60][R10.64], P2 ;  /* 0x417800000afc7fae */ /* 0x000fe8000912187c */
        /* <DEDUP_REMOVED lines=8> */
[----:B------:R-:W3:Y:S04]  /*42d60*/  LDL.64 R14, [R1+0x1df0] ;  /* 0x001df000010e7983 */ /* 0x000ee80000100a00 */
[----:B------:R-:W3:Y:S04]  /*42d70*/  LDL.64 R168, [R1+0x1d10] ;  /* 0x001d100001a87983 */ /* 0x000ee80000100a00 */
[----:B----4-:R-:W-:Y:S04]  /*42d80*/  LDGSTS.E [R252+0x43780], desc[UR60][R2.64], P2 ;  /* 0x4378000002fc7fae */ /* 0x010fe8000912187c */
        /* <DEDUP_REMOVED lines=45> */
[----:B------:R-:W4:Y:S04]  /*43060*/  LDL.64 R2, [R1+0x1af8] ;  /* 0x001af80001027983 */ /* 0x000f280000100a00 */
[----:B--2---:R-:W-:Y:S04]  /*43070*/  LDGSTS.E [R252+0x60b80], desc[UR60][R4.64], P2 ;  /* 0x60b8000004fc7fae */ /* 0x004fe8000912187c */
[----:B------:R-:W2:Y:S04]  /*43080*/  LDL.64 R4, [R1+0x1b30] ;  /* 0x001b300001047983 */ /* 0x000ea80000100a00 */
[----:B------:R-:W-:Y:S04]  /*43090*/  LDGSTS.E [R252+0x60f80], desc[UR60][R20.64], P2 ;  /* 0x60f8000014fc7fae */ /* 0x000fe8000912187c */
[----:B------:R-:W-:Y:S04]  /*430a0*/  LDGSTS.E [R252+0x61380], desc[UR60][R228.64], P2 ;  /* 0x61380000e4fc7fae */ /* 0x000fe8000912187c */
[----:B------:R-:W-:Y:S04]  /*430b0*/  LDGSTS.E [R252+0x61780], desc[UR60][R236.64], P2 ;  /* 0x61780000ecfc7fae */ /* 0x000fe8000912187c */
[----:B------:R-:W4:Y:S04]  /*430c0*/  LDL.64 R20, [R1+0x18a8] ;  /* 0x0018a80001147983 */ /* 0x000f280000100a00 */
[----:B------:R-:W4:Y:S04]  /*430d0*/  LDL.64 R228, [R1+0x1870] ;  /* 0x0018700001e47983 */ /* 0x000f280000100a00 */
[----:B------:R-:W4:Y:S04]  /*430e0*/  LDL.64 R236, [R1+0x1db0] ;  /* 0x001db00001ec7983 */ /* 0x000f280000100a00 */
[----:B------:R-:W-:Y:S04]  /*430f0*/  LDGSTS.E [R252+0x61b80], desc[UR60][R168.64], P2 ;  /* 0x61b80000a8fc7fae */ /* 0x000fe8000912187c */
[----:B------:R-:W-:Y:S04]  /*43100*/  LDGSTS.E [R252+0x61f80], desc[UR60][R158.64], P2 ;  /* 0x61f800009efc7fae */ /* 0x000fe8000912187c */
[----:B------:R-:W-:Y:S04]  /*43110*/  LDGSTS.E [R252+0x62380], desc[UR60][R148.64], P2 ;  /* 0x6238000094fc7fae */ /* 0x000fe8000912187c */
[----:B------:R-:W4:Y:S04]  /*43120*/  LDL.LU.64 R168, [R1+0x2dd8] ;  /* 0x002dd80001a87983 */ /* 0x000f280000300a00 */
[----:B------:R-:W4:Y:S04]  /*43130*/  LDL.LU.64 R158, [R1+0x2dd0] ;  /* 0x002dd000019e7983 */ /* 0x000f280000300a00 */
[----:B------:R-:W4:Y:S04]  /*43140*/  LDL.LU.64 R148, [R1+0x2dc8] ;  /* 0x002dc80001947983 */ /* 0x000f280000300a00 */
        /* <DEDUP_REMOVED lines=9> */
[----:B------:R-:W4:Y:S04]  /*431e0*/  LDL.64 R220, [R1+0x1868] ;  /* 0x0018680001dc7983 */ /* 0x000f280000100a00 */
[----:B------:R-:W4:Y:S04]  /*431f0*/  LDL.64 R6, [R1+0x1858] ;  /* 0x0018580001067983 */ /* 0x000f280000100a00 */
[----:B------:R-:W-:Y:S04]  /*43200*/  LDGSTS.E [R252+0x63f80], desc[UR60][R10.64], P2 ;  /* 0x63f800000afc7fae */ /* 0x000fe8000912187c */
[----:B------:R-:W4:Y:S04]  /*43210*/  LDL.LU R8, [R1+0x2da8] ;  /* 0x002da80001087983 */ /* 0x000f280000300800 */
[----:B------:R-:W4:Y:S04]  /*43220*/  LDL.LU R10, [R1+0x2da4] ;  /* 0x002da400010a7983 */ /* 0x000f280000300800 */
[----:B---3--:R1:W-:Y:S04]  /*43230*/  LDGSTS.E [R252+0x64380], desc[UR60][R14.64], P2 ;  /* 0x643800000efc7fae */ /* 0x0083e8000912187c */
[----:B------:R-:W3:Y:S01]  /*43240*/  LDL.LU R15, [R1+0x2da0] ;  /* 0x002da000010f7983 */ /* 0x000ee20000300800 */
[----:B-1----:R-:W1:Y:S03]  /*43250*/  LDC R14, c[0x0][0x230] ;  /* 0x00008c00ff0e7b82 */ /* 0x002e660000000800 */
[----:B--2---:R-:W-:Y:S04]  /*43260*/  LDGSTS.E [R252+0x64780], desc[UR60][R4.64], P2 ;  /* 0x6478000004fc7fae */ /* 0x004fe8000912187c */
[----:B----4-:R-:W-:Y:S04]  /*43270*/  LDGSTS.E [R252+0x64b80], desc[UR60][R2.64], P2 ;  /* 0x64b8000002fc7fae */ /* 0x010fe8000912187c */
[----:B------:R-:W-:Y:S04]  /*43280*/  LDGSTS.E [R252+0x64f80], desc[UR60][R118.64], P2 ;  /* 0x64f8000076fc7fae */ /* 0x000fe8000912187c */
[----:B------:R-:W-:Y:S04]  /*43290*/  LDGSTS.E [R252+0x65380], desc[UR60][R108.64], P2 ;  /* 0x653800006cfc7fae */ /* 0x000fe8000912187c */
[----:B------:R-:W-:Y:S04]  /*432a0*/  LDGSTS.E [R252+0x65780], desc[UR60][R58.64], P2 ;  /* 0x657800003afc7fae */ /* 0x000fe8000912187c */
[----:B------:R-:W-:Y:S04]  /*432b0*/  LDGSTS.E [R252+0x65b80], desc[UR60][R48.64], P2 ;  /* 0x65b8000030fc7fae */ /* 0x000fe8000912187c */
[----:B------:R-:W2:Y:S04]  /*432c0*/  LDL.LU.64 R4, [R1+0x2d98] ;  /* 0x002d980001047983 */ /* 0x000ea80000300a00 */
[----:B------:R-:W-:Y:S04]  /*432d0*/  LDGSTS.E [R252+0x65f80], desc[UR60][R78.64], P2 ;  /* 0x65f800004efc7fae */ /* 0x000fe8000912187c */
[----:B------:R-:W4:Y:S04]  /*432e0*/  LDL.LU.64 R2, [R1+0x2d90] ;  /* 0x002d900001027983 */ /* 0x000f280000300a00 */
[----:B------:R-:W-:Y:S04]  /*432f0*/  LDGSTS.E [R252+0x66380], desc[UR60][R98.64], P2 ;  /* 0x6638000062fc7fae */ /* 0x000fe8000912187c */
[----:B------:R-:W3:Y:S04]  /*43300*/  LDL.LU.64 R58, [R1+0x1850] ;  /* 0x00185000013a7983 */ /* 0x000ee80000300a00 */
[----:B------:R-:W-:Y:S04]  /*43310*/  LDGSTS.E [R252+0x66780], desc[UR60][R88.64], P2 ;  /* 0x6678000058fc7fae */ /* 0x000fe8000912187c */
[----:B------:R-:W2:Y:S04]  /*43320*/  LDL.LU.64 R48, [R1+0x1848] ;  /* 0x0018480001307983 */ /* 0x000ea80000300a00 */
[----:B------:R-:W-:Y:S04]  /*43330*/  LDGSTS.E [R252+0x66b80], desc[UR60][R68.64], P2 ;  /* 0x66b8000044fc7fae */ /* 0x000fe8000912187c */
[----:B------:R-:W4:Y:S04]  /*43340*/  LDL.LU.64 R78, [R1+0x1840] ;  /* 0x00184000014e7983 */ /* 0x000f280000300a00 */
[----:B------:R-:W-:Y:S04]  /*43350*/  LDGSTS.E [R252+0x66f80], desc[UR60][R38.64], P2 ;  /* 0x66f8000026fc7fae */ /* 0x000fe8000912187c */
[----:B------:R-:W-:Y:S04]  /*43360*/  LDGSTS.E [R252+0x67380], desc[UR60][R28.64], P2 ;  /* 0x673800001cfc7fae */ /* 0x000fe8000912187c */
[----:B------:R-:W-:Y:S04]  /*43370*/  LDGSTS.E [R252+0x67780], desc[UR60][R20.64], P2 ;  /* 0x6778000014fc7fae */ /* 0x000fe8000912187c */
[----:B------:R-:W-:Y:S04]  /*43380*/  LDGSTS.E [R252+0x67b80], desc[UR60][R228.64], P2 ;  /* 0x67b80000e4fc7fae */ /* 0x000fe8000912187c */
[----:B------:R-:W-:Y:S04]  /*43390*/  LDGSTS.E [R252+0x67f80], desc[UR60][R236.64], P2 ;  /* 0x67f80000ecfc7fae */ /* 0x000fe8000912187c */
[----:B------:R-:W0:Y:S04]  /*433a0*/  LDGDEPBAR ;  /* 0x00000000000079af */ /* 0x000e280000000000 */
[----:B------:R-:W4:Y:S04]  /*433b0*/  LDL.LU.64 R228, [R1+0x1838] ;  /* 0x0018380001e47983 */ /* 0x000f280000300a00 */
[----:B------:R-:W4:Y:S01]  /*433c0*/  LDL.LU.64 R236, [R1+0x1830] ;  /* 0x0018300001ec7983 */ /* 0x000f220000300a00 */
[C---:B------:R-:W-:Y:S01]  /*433d0*/  VIADD R11, R244.reuse, 0x200000 ;  /* 0x00200000f40b7836 */ /* 0x040fe20000000000 */
[----:B------:R-:W-:Y:S01]  /*433e0*/  BAR.SYNC.DEFER_BLOCKING 0x0 ;  /* 0x0000000000007b1d */ /* 0x000fe20000010000 */
[----:B------:R-:W-:Y:S01]  /*433f0*/  VIADD R9, R244, 0x200000 ;  /* 0x00200000f4097836 */ /* 0x000fe20000000000 */
[----:B-1----:R-:W-:-:S04]  /*43400*/  IADD3 R14, R14, -0x103, RZ ;  /* 0xfffffefd0e0e7810 */ /* 0x002fc80007ffe0ff */
[----:B------:R-:W-:Y:S02]  /*43410*/  ISETP.GE.U32.AND P6, PT, R14, 0x7ffffe7e, PT ;  /* 0x7ffffe7e0e00780c */ /* 0x000fe40003fc6070 */
[----:B------:R-:W1:Y:S01]  /*43420*/  LDC R14, c[0x0][0x230] ;  /* 0x00008c00ff0e7b82 */ /* 0x000e620000000800 */
[----:B------:R-:W-:Y:S01]  /*43430*/  @!PT LDS RZ, [RZ] ;  /* 0x00000000fffff984 */ /* 0x000fe20000000800 */
[----:B------:R-:W-:Y:S01]  /*43440*/  @!PT LDS RZ, [RZ] ;  /* 0x00000000fffff984 */ /* 0x000fe20000000800 */
[----:B------:R-:W-:Y:S01]  /*43450*/  @!PT LDS RZ, [RZ] ;  /* 0x00000000fffff984 */ /* 0x000fe20000000800 */
[----:B------:R-:W-:Y:S04]  /*43460*/  LDGSTS.E [R11+-0x80000], desc[UR60][R220.64], !P5 ;  /* 0x80000000dc0b7fae */ /* 0x000fe8000e92187c */
[----:B------:R1:W-:Y:S04]  /*43470*/  LDGSTS.E [R9+-0x7c000], desc[UR60][R12.64], !P5 ;  /* 0x840000000c097fae */ /* 0x0003e8000e92187c */
[----:B------:R1:W-:Y:S02]  /*43480*/  LDGSTS.E [R11+-0x7fffc], desc[UR60][R6.64], !P4 ;  /* 0x80004000060b7fae */ /* 0x0003e4000e12187c */
[----:B-1----:R-:W1:Y:S08]  /*43490*/  LDC R9, c[0x0][0x238] ;  /* 0x00008e00ff097b82 */ /* 0x002e700000000800 */
[----:B------:R-:W1:Y:S01]  /*434a0*/  LDC R7, c[0x0][0x230] ;  /* 0x00008c00ff077b82 */ /* 0x000e620000000800 */
[----:B------:R4:W-:Y:S04]  /*434b0*/  STL.64 [R1+0x2d00], R12 ;  /* 0x002d000c01007387 */ /* 0x0009e80000100a00 */
[----:B------:R-:W4:Y:S01]  /*434c0*/  LDL.LU.64 R38, [R1+0x1828] ;  /* 0x0018280001267983 */ /* 0x000f220000300a00 */
[----:B------:R-:W-:Y:S01]  /*434d0*/  IADD3 R28, R14, -0x121, RZ ;  /* 0xfffffedf0e1c7810 */ /* 0x000fe20007ffe0ff */
[C---:B------:R-:W-:Y:S01]  /*434e0*/  VIADD R29, R244.reuse, 0x200000 ;  /* 0x00200000f41d7836 */ /* 0x040fe20000000000 */
[----:B------:R-:W4:Y:S01]  /*434f0*/  LDC R11, c[0x0][0x230] ;  /* 0x00008c00ff0b7b82 */ /* 0x000f220000000800 */
[----:B------:R-:W4:Y:S04]  /*43500*/  LDL.LU.64 R20, [R1+0x1820] ;  /* 0x0018200001147983 */ /* 0x000f280000300a00 */
[----:B------:R-:W4:Y:S01]  /*43510*/  LDL.LU.64 R220, [R1+0x1818] ;  /* 0x0018180001dc7983 */ /* 0x000f220000300a00 */
[----:B------:R-:W-:-:S02]  /*43520*/  VIADD R14, R244, 0x200000 ;  /* 0x00200000f40e7836 */ /* 0x000fc40000000000 */
[----:B------:R-:W4:Y:S01]  /*43530*/  LDC R6, c[0x0][0x230] ;  /* 0x00008c00ff067b82 */ /* 0x000f220000000800 */
[----:B-1----:R-:W-:Y:S02]  /*43540*/  VIADD R68, R7, 0xfffffefc ;  /* 0xfffffefc07447836 */ /* 0x002fe40000000000 */
[----:B------:R-:W-:-:S03]  /*43550*/  IMAD.SHL.U32 R7, R9, 0x80, RZ ;  /* 0x0000008009077824 */ /* 0x000fc600078e00ff */
[----:B------:R-:W-:Y:S02]  /*43560*/  ISETP.GE.U32.AND P2, PT, R68, 0x7ffffe7d, PT ;  /* 0x7ffffe7d4400780c */ /* 0x000fe40003f46070 */
[----:B------:R-:W-:Y:S01]  /*43570*/  ISETP.GE.U32.AND P5, PT, R28, 0x7ffffe60, PT ;  /* 0x7ffffe601c00780c */ /* 0x000fe20003fa6070 */
[----:B---3--:R-:W-:-:S04]  /*43580*/  IMAD.WIDE R58, R7, 0x4, R58 ;  /* 0x00000004073a7825 */ /* 0x008fc800078e023a */
[C---:B--2---:R-:W-:Y:S01]  /*43590*/  IMAD.WIDE R48, R7.reuse, 0x4, R48 ;  /* 0x0000000407307825 */ /* 0x044fe200078e0230 */
[----:B------:R1:W-:Y:S03]  /*435a0*/  STL.64 [R1+0x1850], R58 ;  /* 0x0018503a01007387 */ /* 0x0003e60000100a00 */
[C---:B----4-:R-:W-:Y:S01]  /*435b0*/  IMAD.WIDE R12, R7.reuse, 0x4, R78 ;  /* 0x00000004070c7825 */ /* 0x050fe200078e024e */
[----:B------:R2:W-:Y:S04]  /*435c0*/  STL.64 [R1+0x1848], R48 ;  /* 0x0018483001007387 */ /* 0x0005e80000100a00 */
[----:B------:R3:W-:Y:S04]  /*435d0*/  LDGSTS.E [R14+-0x7bffc], desc[UR60][R58.64], !P4 ;  /* 0x840040003a0e7fae */ /* 0x0007e8000e12187c */
[----:B------:R4:W-:Y:S04]  /*435e0*/  STL.64 [R1+0x1840], R12 ;  /* 0x0018400c01007387 */ /* 0x0009e80000100a00 */
[----:B------:R2:W-:Y:S04]  /*435f0*/  LDGSTS.E [R29+-0x7fff8], desc[UR60][R48.64], !P6 ;  /* 0x80008000301d7fae */ /* 0x0005e8000f12187c */
[----:B-1----:R-:W4:Y:S01]  /*43600*/  LDL.LU.64 R58, [R1+0x1810] ;  /* 0x00181000013a7983 */ /* 0x002f220000300a00 */
[----:B---3--:R-:W1:Y:S03]  /*43610*/  LDC R14, c[0x0][0x230] ;  /* 0x00008c00ff0e7b82 */ /* 0x008e660000000800 */
[----:B------:R-:W3:Y:S01]  /*43620*/  LDL.LU.64 R28, [R1+0x1808] ;  /* 0x00180800011c7983 */ /* 0x000ee20000300a00 */
[----:B------:R-:W-:-:S04]  /*43630*/  IMAD.WIDE R68, R7, 0x4, R228 ;  /* 0x0000000407447825 */ /* 0x000fc800078e02e4 */
[----:B--2---:R-:W-:Y:S01]  /*43640*/  IMAD.WIDE R48, R7, 0x4, R236 ;  /* 0x0000000407307825 */ /* 0x004fe200078e02ec */
[----:B------:R-:W-:Y:S04]  /*43650*/  STL.64 [R1+0x1838], R68 ;  /* 0x0018384401007387 */ /* 0x000fe80000100a00 */
[----:B------:R-:W2:Y:S04]  /*43660*/  LDL.LU.64 R228, [R1+0x1800] ;  /* 0x0018000001e47983 */ /* 0x000ea80000300a00 */
[----:B------:R-:W2:Y:S01]  /*43670*/  LDL.LU.64 R236, [R1+0x17f8] ;  /* 0x0017f80001ec7983 */ /* 0x000ea20000300a00 */
[----:B------:R-:W-:-:S05]  /*43680*/  IADD3 R9, R244, 0x200000, RZ ;  /* 0x00200000f4097810 */ /* 0x000fca0007ffe0ff */
[----:B------:R4:W-:Y:S01]  /*43690*/  LDGSTS.E [R9+-0x7bff8], desc[UR60][R12.64], !P6 ;  /* 0x840080000c097fae */ /* 0x0009e2000f12187c */
[----:B-1----:R-:W-:-:S03]  /*436a0*/  VIADD R14, R14, 0xfffffede ;  /* 0xfffffede0e0e7836 */ /* 0x002fc60000000000 */
[----:B------:R-:W-:Y:S01]  /*436b0*/  STL.64 [R1+0x1830], R48 ;  /* 0x0018303001007387 */ /* 0x000fe20000100a00 */
[C---:B----4-:R-:W-:Y:S01]  /*436c0*/  VIADD R13, R244.reuse, 0x200000 ;  /* 0x00200000f40d7836 */ /* 0x050fe20000000000 */
[----:B------:R-:W-:-:S04]  /*436d0*/  IADD3 R12, R244, 0x200000, RZ ;  /* 0x00200000f40c7810 */ /* 0x000fc80007ffe0ff */
[----:B------:R1:W-:Y:S04]  /*436e0*/  LDGSTS.E [R13+-0x7fff4], desc[UR60][R68.64], !P2 ;  /* 0x8000c000440d7fae */ /* 0x0003e8000d12187c */
[----:B------:R4:W-:Y:S01]  /*436f0*/  LDGSTS.E [R9+-0x7bff4], desc[UR60][R48.64], !P2 ;  /* 0x8400c00030097fae */ /* 0x0009e2000d12187c */
[----:B------:R-:W-:Y:S01]  /*43700*/  ISETP.GE.U32.AND P4, PT, R14, 0x7ffffe5f, PT ;  /* 0x7ffffe5f0e00780c */ /* 0x000fe20003f86070 */
[----:B------:R-:W-:Y:S02]  /*43710*/  VIADD R14, R244, 0x200000 ;  /* 0x00200000f40e7836 */ /* 0x000fe40000000000 */
[----:B------:R-:W-:Y:S01]  /*43720*/  VIADD R11, R11, 0xfffffedd ;  /* 0xfffffedd0b0b7836 */ /* 0x000fe20000000000 */
[----:B-1----:R-:W1:Y:S08]  /*43730*/  LDC R13, c[0x0][0x230] ;  /* 0x00008c00ff0d7b82 */ /* 0x002e700000000800 */
[----:B----4-:R-:W4:Y:S01]  /*43740*/  LDC R9, c[0x0][0x230] ;  /* 0x00008c00ff097b82 */ /* 0x010f220000000800 */
[----:B------:R-:W-:-:S05]  /*43750*/  IMAD.WIDE R38, R7, 0x4, R38 ;  /* 0x0000000407267825 */ /* 0x000fca00078e0226 */
[----:B------:R1:W-:Y:S04]  /*43760*/  STL.64 [R1+0x1170], R38 ;  /* 0x0011702601007387 */ /* 0x0003e80000100a00 */
[----:B------:R1:W-:Y:S02]  /*43770*/  LDGSTS.E [R12+-0x78000], desc[UR60][R38.64], !P5 ;  /* 0x88000000260c7fae */ /* 0x0003e4000e92187c */
[----:B-1----:R-:W-:-:S04]  /*43780*/  IMAD.WIDE R38, R7, 0x4, R20 ;  /* 0x0000000407267825 */ /* 0x002fc800078e0214 */
[----:B------:R-:W-:Y:S01]  /*43790*/  IMAD.WIDE R20, R7, 0x4, R220 ;  /* 0x0000000407147825 */ /* 0x000fe200078e02dc */
[----:B------:R1:W-:Y:S04]  /*437a0*/  STL.64 [R1+0x11a0], R38 ;  /* 0x0011a02601007387 */ /* 0x0003e80000100a00 */
[----:B------:R1:W-:Y:S04]  /*437b0*/  STL.64 [R1+0x11c0], R20 ;  /* 0x0011c01401007387 */ /* 0x0003e80000100a00 */
[----:B------:R-:W4:Y:S04]  /*437c0*/  LDL.LU.64 R48, [R1+0x17f0] ;  /* 0x0017f00001307983 */ /* 0x000f280000300a00 */
[----:B------:R-:W-:Y:S04]  /*437d0*/  LDGSTS.E [R14+-0x74000], desc[UR60][R38.64], !P5 ;  /* 0x8c000000260e7fae */ /* 0x000fe8000e92187c */
[----:B------:R1:W-:Y:S04]  /*437e0*/  LDGSTS.E [R12+-0x77ffc], desc[UR60][R20.64], !P4 ;  /* 0x88004000140c7fae */ /* 0x0003e8000e12187c */
[----:B-1----:R-:W4:Y:S04]  /*437f0*/  LDL.LU.64 R38, [R1+0x17e8] ;  /* 0x0017e80001267983 */ /* 0x002f280000300a00 */
[----:B------:R-:W4:Y:S01]  /*43800*/  LDL.LU.64 R220, [R1+0x17e0] ;  /* 0x0017e00001dc7983 */ /* 0x000f220000300a00 */
[----:B------:R-:W-:-:S02]  /*43810*/  VIADD R20, R244, 0x200000 ;  /* 0x00200000f4147836 */ /* 0x000fc40000000000 */
[----:B------:R-:W-:-:S04]  /*43820*/  IMAD.WIDE R88, R7, 0x4, R58 ;  /* 0x0000000407587825 */ /* 0x000fc800078e023a */
[C---:B---3--:R-:W-:Y:S01]  /*43830*/  IMAD.WIDE R78, R7.reuse, 0x4, R28 ;  /* 0x00000004074e7825 */ /* 0x048fe200078e021c */
[----:B------:R-:W-:Y:S01]  /*43840*/  STL.64 [R1+0x11d0], R88 ;  /* 0x0011d05801007387 */ /* 0x000fe20000100a00 */
[----:B------:R-:W-:Y:S01]  /*43850*/  IADD3 R6, R6, -0x124, RZ ;  /* 0xfffffedc06067810 */ /* 0x000fe20007ffe0ff */
[----:B------:R-:W1:Y:S02]  /*43860*/  LDC R12, c[0x0][0x230] ;  /* 0x00008c00ff0c7b82 */ /* 0x000e640000000800 */
[----:B------:R-:W-:Y:S01]  /*43870*/  LDGSTS.E [R20+-0x73ffc], desc[UR60][R88.64], !P4 ;  /* 0x8c00400058147fae */ /* 0x000fe2000e12187c */
[----:B--2---:R-:W-:-:S03]  /*43880*/  IMAD.WIDE R58, R7, 0x4, R228 ;  /* 0x00000004073a7825 */ /* 0x004fc600078e02e4 */
[----:B------:R-:W2:Y:S01]  /*43890*/  LDL.LU.64 R228, [R1+0x17d8] ;  /* 0x0017d80001e47983 */ /* 0x000ea20000300a00 */
[----:B------:R-:W-:-:S03]  /*438a0*/  IMAD.WIDE R28, R7, 0x4, R236 ;  /* 0x00000004071c7825 */ /* 0x000fc600078e02ec */
[----:B------:R3:W-:Y:S04]  /*438b0*/  STL.64 [R1+0x11e0], R78 ;  /* 0x0011e04e01007387 */ /* 0x0007e80000100a00 */
[----:B------:R-:W-:Y:S04]  /*438c0*/  STL.64 [R1+0x11f0], R58 ;  /* 0x0011f03a01007387 */ /* 0x000fe80000100a00 */
[----:B------:R3:W-:Y:S04]  /*438d0*/  STL.64 [R1+0x17f8], R28 ;  /* 0x0017f81c01007387 */ /* 0x0007e80000100a00 */
[----:B------:R-:W2:Y:S04]  /*438e0*/  LDL.LU.64 R20, [R1+0x17d0] ;  /* 0x0017d00001147983 */ /* 0x000ea80000300a00 */
[----:B------:R-:W2:Y:S01]  /*438f0*/  LDL.LU.64 R236, [R1+0x17c8] ;  /* 0x0017c80001ec7983 */ /* 0x000ea20000300a00 */
[----:B------:R-:W-:-:S02]  /*43900*/  ISETP.GE.U32.AND P5, PT, R11, 0x7ffffe5e, PT ;  /* 0x7ffffe5e0b00780c */ /* 0x000fc40003fa6070 */
[----:B------:R-:W-:Y:S01]  /*43910*/  ISETP.GE.U32.AND P2, PT, R6, 0x7ffffe5d, PT ;  /* 0x7ffffe5d0600780c */ /* 0x000fe20003f46070 */
[C---:B------:R-:W-:Y:S01]  /*43920*/  VIADD R68, R244.reuse, 0x200000 ;  /* 0x00200000f4447836 */ /* 0x040fe20000000000 */
[----:B------:R-:W-:Y:S01]  /*43930*/  IADD3 R11, R244, 0x200000, RZ ;  /* 0x00200000f40b7810 */ /* 0x000fe20007ffe0ff */
[----:B----4-:R-:W-:Y:S01]  /*43940*/  VIADD R9, R9, 0xfffffebf ;  /* 0xfffffebf09097836 */ /* 0x010fe20000000000 */
[----:B------:R-:W4:Y:S07]  /*43950*/  LDC R6, c[0x0][0x230] ;  /* 0x00008c00ff067b82 */ /* 0x000f2e0000000800 */
[----:B------:R3:W-:Y:S04]  /*43960*/  LDGSTS.E [R68+-0x77ff8], desc[UR60][R78.64], !P5 ;  /* 0x880080004e447fae */ /* 0x0007e8000e92187c */
[----:B------:R-:W-:Y:S01]  /*43970*/  LDGSTS.E [R14+-0x73ff8], desc[UR60][R58.64], !P5 ;  /* 0x8c0080003a0e7fae */ /* 0x000fe2000e92187c */
[----:B------:R-:W-:-:S02]  /*43980*/  ISETP.GE.U32.AND P5, PT, R9, 0x7ffffe40, PT ;  /* 0x7ffffe400900780c */ /* 0x000fc40003fa6070 */
[----:B------:R-:W1:Y:S01]  /*43990*/  LDC R9, c[0x0][0x230] ;  /* 0x00008c00ff097b82 */ /* 0x000e620000000800 */
[----:B------:R3:W-:Y:S02]  /*439a0*/  LDGSTS.E [R11+-0x77ff4], desc[UR60][R28.64], !P2 ;  /* 0x8800c0001c0b7fae */ /* 0x0007e4000d12187c */
[----:B---3--:R-:W-:Y:S01]  /*439b0*/  IADD3 R78, R244, 0x200000, RZ ;  /* 0x00200000f44e7810 */ /* 0x008fe20007ffe0ff */
[----:B------:R-:W-:-:S04]  /*439c0*/  VIADD R28, R13, 0xfffffebe ;  /* 0xfffffebe0d1c7836 */ /* 0x000fc80000000000 */
[----:B------:R-:W3:Y:S01]  /*439d0*/  LDC R11, c[0x0][0x230] ;  /* 0x00008c00ff0b7b82 */ /* 0x000ee20000000800 */
[----:B------:R-:W-:Y:S01]  /*439e0*/  ISETP.GE.U32.AND P4, PT, R28, 0x7ffffe3f, PT ;  /* 0x7ffffe3f1c00780c */ /* 0x000fe20003f86070 */
[----:B------:R-:W-:Y:S02]  /*439f0*/  VIADD R13, R244, 0x200000 ;  /* 0x00200000f40d7836 */ /* 0x000fe40000000000 */
[----:B------:R-:W-:-:S05]  /*43a00*/  IMAD.WIDE R88, R7, 0x4, R48 ;  /* 0x0000000407587825 */ /* 0x000fca00078e0230 */
[----:B------:R-:W-:Y:S04]  /*43a10*/  STL.64 [R1+0x1218], R88 ;  /* 0x0012185801007387 */ /* 0x000fe80000100a00 */
[----:B------:R-:W3:Y:S04]  /*43a20*/  LDL.LU.64 R68, [R1+0x17c0] ;  /* 0x0017c00001447983 */ /* 0x000ee80000300a00 */
[----:B------:R2:W-:Y:S01]  /*43a30*/  LDGSTS.E [R78+-0x73ff4], desc[UR60][R88.64], !P2 ;  /* 0x8c00c000584e7fae */ /* 0x0005e2000d12187c */
[----:B------:R-:W-:-:S04]  /*43a40*/  IMAD.WIDE R58, R7, 0x4, R38 ;  /* 0x00000004073a7825 */ /* 0x000fc800078e0226 */
[C---:B------:R-:W-:Y:S01]  /*43a50*/  IMAD.WIDE R48, R7.reuse, 0x4, R220 ;  /* 0x0000000407307825 */ /* 0x040fe200078e02dc */
[----:B------:R-:W-:Y:S04]  /*43a60*/  STL.64 [R1+0x17e8], R58 ;  /* 0x0017e83a01007387 */ /* 0x000fe80000100a00 */
[----:B------:R-:W3:Y:S04]  /*43a70*/  LDL.LU.64 R38, [R1+0x17b8] ;  /* 0x0017b80001267983 */ /* 0x000ee80000300a00 */
[----:B------:R1:W-:Y:S04]  /*43a80*/  STL.64 [R1+0x17e0], R48 ;  /* 0x0017e03001007387 */ /* 0x0003e80000100a00 */
[----:B------:R-:W3:Y:S04]  /*43a90*/  LDL.LU.64 R28, [R1+0x17b0] ;  /* 0x0017b000011c7983 */ /* 0x000ee80000300a00 */
[----:B------:R-:W3:Y:S04]  /*43aa0*/  LDL.LU.64 R220, [R1+0x17a8] ;  /* 0x0017a80001dc7983 */ /* 0x000ee80000300a00 */
[----:B------:R-:W-:Y:S04]  /*43ab0*/  LDGSTS.E [R14+-0x70000], desc[UR60][R58.64], !P5 ;  /* 0x900000003a0e7fae */ /* 0x000fe8000e92187c */
[----:B------:R1:W-:Y:S01]  /*43ac0*/  LDGSTS.E [R13+-0x6c000], desc[UR60][R48.64], !P5 ;  /* 0x94000000300d7fae */ /* 0x0003e2000e92187c */
[----:B--2---:R-:W-:-:S03]  /*43ad0*/  IMAD.WIDE R78, R7, 0x4, R228 ;  /* 0x00000004074e7825 */ /* 0x004fc600078e02e4 */
[----:B------:R-:W2:Y:S04]  /*43ae0*/  LDL.LU.64 R228, [R1+0x17a0] ;  /* 0x0017a00001e47983 */ /* 0x000ea80000300a00 */
[----:B------:R-:W-:Y:S01]  /*43af0*/  STL.64 [R1+0x17d8], R78 ;  /* 0x0017d84e01007387 */ /* 0x000fe20000100a00 */
[----:B-1----:R-:W-:-:S04]  /*43b00*/  IMAD.WIDE R48, R7, 0x4, R20 ;  /* 0x0000000407307825 */ /* 0x002fc800078e0214 */
[----:B------:R-:W-:Y:S02]  /*43b10*/  IMAD.WIDE R20, R7, 0x4, R236 ;  /* 0x0000000407147825 */ /* 0x000fe400078e02ec */
[----:B------:R-:W2:Y:S02]  /*43b20*/  LDL.LU.64 R236, [R1+0x1798] ;  /* 0x0017980001ec7983 */ /* 0x000ea40000300a00 */
[----:B----4-:R-:W-:Y:S01]  /*43b30*/  VIADD R6, R6, 0xfffffebd ;  /* 0xfffffebd06067836 */ /* 0x010fe20000000000 */
[----:B------:R-:W-:-:S04]  /*43b40*/  IADD3 R13, R12, -0x144, RZ ;  /* 0xfffffebc0c0d7810 */ /* 0x000fc80007ffe0ff */
[----:B------:R-:W-:Y:S01]  /*43b50*/  ISETP.GE.U32.AND P5, PT, R6, 0x7ffffe3e, PT ;  /* 0x7ffffe3e0600780c */ /* 0x000fe20003fa6070 */
[C---:B------:R-:W-:Y:S01]  /*43b60*/  VIADD R58, R244.reuse, 0x200000 ;  /* 0x00200000f43a7836 */ /* 0x040fe20000000000 */
[----:B------:R-:W-:Y:S01]  /*43b70*/  ISETP.GE.U32.AND P2, PT, R13, 0x7ffffe3d, PT ;  /* 0x7ffffe3d0d00780c */ /* 0x000fe20003f46070 */
[----:B------:R-:W-:Y:S01]  /*43b80*/  VIADD R12, R244, 0x200000 ;  /* 0x00200000f40c7836 */ /* 0x000fe20000000000 */
[----:B------:R1:W-:Y:S01]  /*43b90*/  STL.64 [R1+0x17d0], R48 ;  /* 0x0017d03001007387 */ /* 0x0003e20000100a00 */
[----:B------:R-:W4:Y:S03]  /*43ba0*/  LDC R6, c[0x0][0x230] ;  /* 0x00008c00ff067b82 */ /* 0x000f260000000800 */
[----:B------:R-:W-:Y:S04]  /*43bb0*/  LDGSTS.E [R58+-0x6fffc], desc[UR60][R78.64], !P4 ;  /* 0x900040004e3a7fae */ /* 0x000fe8000e12187c */
[----:B------:R1:W-:Y:S04]  /*43bc0*/  STL.64 [R1+0x17c8], R20 ;  /* 0x0017c81401007387 */ /* 0x0003e80000100a00 */
[----:B------:R-:W-:Y:S04]  /*43bd0*/  LDGSTS.E [R14+-0x6bffc], desc[UR60][R48.64], !P4 ;  /* 0x94004000300e7fae */ /* 0x000fe8000e12187c */
[----:B------:R-:W-:Y:S04]  /*43be0*/  LDGSTS.E [R12+-0x6fff8], desc[UR60][R20.64], !P5 ;  /* 0x90008000140c7fae */ /* 0x000fe8000e92187c */
[----:B-1----:R-:W4:Y:S04]  /*43bf0*/  LDL.LU.64 R48, [R1+0x1790] ;  /* 0x0017900001307983 */ /* 0x002f280000300a00 */
[----:B------:R-:W4:Y:S01]  /*43c00*/  LDL.LU.64 R20, [R1+0x1788] ;  /* 0x0017880001147983 */ /* 0x000f220000300a00 */
[----:B---3--:R-:W-:-:S05]  /*43c10*/  IMAD.WIDE R68, R7, 0x4, R68 ;  /* 0x0000000407447825 */ /* 0x008fca00078e0244 */
[----:B------:R1:W-:Y:S04]  /*43c20*/  STL.64 [R1+0x17c0], R68 ;  /* 0x0017c04401007387 */ /* 0x0003e80000100a00 */
[----:B------:R1:W-:Y:S01]  /*43c30*/  LDGSTS.E [R58+-0x6bff8], desc[UR60][R68.64], !P5 ;  /* 0x94008000443a7fae */ /* 0x0003e2000e92187c */
[----:B------:R-:W-:-:S04]  /*43c40*/  IMAD.WIDE R38, R7, 0x4, R38 ;  /* 0x0000000407267825 */ /* 0x000fc800078e0226 */
[C---:B------:R-:W-:Y:S01]  /*43c50*/  IMAD.WIDE R28, R7.reuse, 0x4, R28 ;  /* 0x00000004071c7825 */ /* 0x040fe200078e021c */
[----:B------:R-:W-:Y:S03]  /*43c60*/  STL.64 [R1+0x17b8], R38 ;  /* 0x0017b82601007387 */ /* 0x000fe60000100a00 */
[C---:B-1----:R-:W-:Y:S01]  /*43c70*/  IMAD.WIDE R68, R7.reuse, 0x4, R220 ;  /* 0x0000000407447825 */ /* 0x042fe200078e02dc */
[----:B------:R1:W-:Y:S04]  /*43c80*/  LDGSTS.E [R14+-0x6fff4], desc[UR60][R38.64], !P2 ;  /* 0x9000c000260e7fae */ /* 0x0003e8000d12187c */
[----:B------:R3:W-:Y:S04]  /*43c90*/  STL.64 [R1+0x17b0], R28 ;  /* 0x0017b01c01007387 */ /* 0x0007e80000100a00 */
[----:B------:R-:W-:Y:S04]  /*43ca0*/  LDGSTS.E [R12+-0x6bff4], desc[UR60][R28.64], !P2 ;  /* 0x9400c0001c0c7fae */ /* 0x000fe8000d12187c */
[----:B---3--:R-:W3:Y:S04]  /*43cb0*/  LDL.LU.64 R28, [R1+0x1780] ;  /* 0x00178000011c7983 */ /* 0x008ee80000300a00 */
[----:B------:R-:W-:Y:S01]  /*43cc0*/  STL.64 [R1+0x17a8], R68 ;  /* 0x0017a84401007387 */ /* 0x000fe20000100a00 */
[----:B--2---:R-:W-:-:S03]  /*43cd0*/  IMAD.WIDE R58, R7, 0x4, R228 ;  /* 0x00000004073a7825 */ /* 0x004fc600078e02e4 */
[----:B------:R-:W2:Y:S04]  /*43ce0*/  LDL.LU.64 R228, [R1+0x1778] ;  /* 0x0017780001e47983 */ /* 0x000ea80000300a00 */
[----:B------:R-:W-:Y:S01]  /*43cf0*/  STL.64 [R1+0x17a0], R58 ;  /* 0x0017a03a01007387 */ /* 0x000fe20000100a00 */
[----:B-1----:R-:W-:-:S03]  /*43d00*/  IMAD.WIDE R38, R7, 0x4, R236 ;  /* 0x0000000407267825 */ /* 0x002fc600078e02ec */
[----:B------:R-:W2:Y:S01]  /*43d10*/  LDL.LU.64 R236, [R1+0x1770] ;  /* 0x0017700001ec7983 */ /* 0x000ea20000300a00 */
[----:B------:R-:W-:Y:S01]  /*43d20*/  IADD3 R11, R11, -0x161, RZ ;  /* 0xfffffe9f0b0b7810 */ /* 0x000fe20007ffe0ff */
[----:B------:R-:W-:Y:S02]  /*43d30*/  VIADD R13, R9, 0xfffffe9e ;  /* 0xfffffe9e090d7836 */ /* 0x000fe40000000000 */
[----:B------:R1:W-:Y:S01]  /*43d40*/  STL.64 [R1+0x1798], R38 ;  /* 0x0017982601007387 */ /* 0x0003e20000100a00 */
[----:B------:R-:W-:Y:S01]  /*43d50*/  ISETP.GE.U32.AND P4, PT, R11, 0x7ffffe20, PT ;  /* 0x7ffffe200b00780c */ /* 0x000fe20003f86070 */
[----:B------:R-:W2:Y:S02]  /*43d60*/  LDC R9, c[0x0][0x230] ;  /* 0x00008c00ff097b82 */ /* 0x000ea40000000800 */
[----:B------:R-:W2:Y:S01]  /*43d70*/  LDL.LU.64 R220, [R1+0x1768] ;  /* 0x0017680001dc7983 */ /* 0x000ea20000300a00 */
[----:B------:R-:W-:Y:S01]  /*43d80*/  ISETP.GE.U32.AND P5, PT, R13, 0x7ffffe1f, PT ;  /* 0x7ffffe1f0d00780c */ /* 0x000fe20003fa6070 */
[----:B----4-:R-:W-:Y:S01]  /*43d90*/  VIADD R13, R6, 0xfffffe9d ;  /* 0xfffffe9d060d7836 */ /* 0x010fe20000000000 */
[----:B------:R-:W-:-:S03]  /*43da0*/  IADD3 R6, R244, 0x200000, RZ ;  /* 0x00200000f4067810 */ /* 0x000fc60007ffe0ff */
[----:B------:R-:W4:Y:S01]  /*43db0*/  LDC R11, c[0x0][0x230] ;  /* 0x00008c00ff0b7b82 */ /* 0x000f220000000800 */
[----:B------:R-:W-:-:S03]  /*43dc0*/  ISETP.GE.U32.AND P2, PT, R13, 0x7ffffe1e, PT ;  /* 0x7ffffe1e0d00780c */ /* 0x000fc60003f46070 */
[----:B------:R-:W-:Y:S04]  /*43dd0*/  LDGSTS.E [R14+-0x68000], desc[UR60][R68.64], !P4 ;  /* 0x98000000440e7fae */ /* 0x000fe8000e12187c */
[----:B------:R1:W-:Y:S01]  /*43de0*/  LDGSTS.E [R6+-0x64000], desc[UR60][R58.64], !P4 ;  /* 0x9c0000003a067fae */ /* 0x0003e2000e12187c */
[----:B------:R-:W4:Y:S03]  /*43df0*/  LDC R13, c[0x0][0x230] ;  /* 0x00008c00ff0d7b82 */ /* 0x000f260000000800 */
[----:B------:R1:W-:Y:S01]  /*43e00*/  LDGSTS.E [R12+-0x67ffc], desc[UR60][R38.64], !P5 ;  /* 0x98004000260c7fae */ /* 0x0003e2000e92187c */
[----:B------:R-:W-:-:S04]  /*43e10*/  IMAD.WIDE R48, R7, 0x4, R48 ;  /* 0x0000000407307825 */ /* 0x000fc800078e0230 */
[----:B-1----:R-:W1:Y:S01]  /*43e20*/  LDC R6, c[0x0][0x230] ;  /* 0x00008c00ff067b82 */ /* 0x002e620000000800 */
[C---:B------:R-:W-:Y:S01]  /*43e30*/  IMAD.WIDE R20, R7.reuse, 0x4, R20 ;  /* 0x0000000407147825 */ /* 0x040fe200078e0214 */
[----:B------:R2:W-:Y:S03]  /*43e40*/  STL.64 [R1+0x1790], R48 ;  /* 0x0017903001007387 */ /* 0x0005e60000100a00 */
[----:B------:R-:W-:Y:S01]  /*43e50*/  VIADD R38, R244, 0x200000 ;  /* 0x00200000f4267836 */ /* 0x000fe20000000000 */
[----:B------:R4:W-:Y:S01]  /*43e60*/  STL.64 [R1+0x1788], R20 ;  /* 0x0017881401007387 */ /* 0x0009e20000100a00 */
[----:B---3--:R-:W-:-:S03]  /*43e70*/  IMAD.WIDE R88, R7, 0x4, R28 ;  /* 0x0000000407587825 */ /* 0x008fc600078e021c */
[----:B------:R3:W-:Y:S01]  /*43e80*/  LDGSTS.E [R38+-0x63ffc], desc[UR60][R48.64], !P5 ;  /* 0x9c00400030267fae */ /* 0x0007e2000e92187c */
[----:B--2---:R-:W-:-:S03]  /*43e90*/  IMAD.WIDE R78, R7, 0x4, R228 ;  /* 0x00000004074e7825 */ /* 0x004fc600078e02e4 */
[----:B------:R-:W2:Y:S01]  /*43ea0*/  LDL.LU.64 R68, [R1+0x1760] ;  /* 0x0017600001447983 */ /* 0x000ea20000300a00 */
[----:B------:R-:W-:Y:S01]  /*43eb0*/  IADD3 R9, R9, -0x105, RZ ;  /* 0xfffffefb09097810 */ /* 0x000fe20007ffe0ff */
[----:B------:R-:W1:Y:S02]  /*43ec0*/  LDC R12, c[0x0][0x230] ;  /* 0x00008c00ff0c7b82 */ /* 0x000e640000000800 */
[----:B------:R-:W-:Y:S04]  /*43ed0*/  LDGSTS.E [R14+-0x67ff8], desc[UR60][R20.64], !P2 ;  /* 0x98008000140e7fae */ /* 0x000fe8000d12187c */
[----:B------:R-:W2:Y:S04]  /*43ee0*/  LDL.LU.64 R48, [R1+0x1758] ;  /* 0x0017580001307983 */ /* 0x000ea80000300a00 */
[----:B----4-:R-:W4:Y:S04]  /*43ef0*/  LDL.LU.64 R20, [R1+0x1750] ;  /* 0x0017500001147983 */ /* 0x010f280000300a00 */
[----:B------:R-:W4:Y:S01]  /*43f00*/  LDL.LU.64 R228, [R1+0x1748] ;  /* 0x0017480001e47983 */ /* 0x000f220000300a00 */
[----:B---3--:R-:W-:-:S03]  /*43f10*/  IMAD.WIDE R38, R7, 0x4, R236 ;  /* 0x0000000407267825 */ /* 0x008fc600078e02ec */
[----:B------:R-:W-:Y:S04]  /*43f20*/  STL.64 [R1+0x1780], R88 ;  /* 0x0017805801007387 */ /* 0x000fe80000100a00 */
[----:B------:R-:W3:Y:S01]  /*43f30*/  LDL.LU.64 R236, [R1+0x1740] ;  /* 0x0017400001ec7983 */ /* 0x000ee20000300a00 */
[----:B------:R-:W-:-:S05]  /*43f40*/  VIADD R11, R11, 0xfffffe9c ;  /* 0xfffffe9c0b0b7836 */ /* 0x000fca0000000000 */
[----:B------:R-:W-:Y:S01]  /*43f50*/  ISETP.GE.U32.AND P5, PT, R11, 0x7ffffe1d, PT ;  /* 0x7ffffe1d0b00780c */ /* 0x000fe20003fa6070 */
[C---:B------:R-:W-:Y:S01]  /*43f60*/  VIADD R59, R244.reuse, 0x200000 ;  /* 0x00200000f43b7836 */ /* 0x040fe20000000000 */
[----:B------:R-:W-:Y:S01]  /*43f70*/  ISETP.GE.U32.AND P4, PT, R9, 0x7ffffe7c, PT ;  /* 0x7ffffe7c0900780c */ /* 0x000fe20003f86070 */
[----:B------:R-:W-:Y:S02]  /*43f80*/  VIADD R58, R244, 0x200000 ;  /* 0x00200000f43a7836 */ /* 0x000fe40000000000 */
[----:B------:R-:W-:Y:S01]  /*43f90*/  IMAD.WIDE R28, R7, 0x4, R220 ;  /* 0x00000004071c7825 */ /* 0x000fe200078e02dc */
[----:B------:R-:W-:Y:S01]  /*43fa0*/  STL.64 [R1+0x1778], R78 ;  /* 0x0017784e01007387 */ /* 0x000fe20000100a00 */
[----:B------:R-:W-:Y:S01]  /*43fb0*/  IADD3 R11, R15, 0x200000, RZ ;  /* 0x002000000f0b7810 */ /* 0x000fe20007ffe0ff */
[----:B------:R-:W3:Y:S02]  /*43fc0*/  LDC R9, c[0x0][0x230] ;  /* 0x00008c00ff097b82 */ /* 0x000ee40000000800 */
[----:B------:R-:W-:Y:S04]  /*43fd0*/  LDGSTS.E [R59+-0x63ff8], desc[UR60][R88.64], !P2 ;  /* 0x9c008000583b7fae */ /* 0x000fe8000d12187c */
[----:B------:R1:W-:Y:S04]  /*43fe0*/  STL.64 [R1+0x1770], R38 ;  /* 0x0017702601007387 */ /* 0x0003e80000100a00 */
[----:B------:R1:W-:Y:S04]  /*43ff0*/  LDGSTS.E [R58+-0x67ff4], desc[UR60][R78.64], !P5 ;  /* 0x9800c0004e3a7fae */ /* 0x0003e8000e92187c */
[----:B------:R1:W-:Y:S04]  /*44000*/  STL.64 [R1+0x1768], R28 ;  /* 0x0017681c01007387 */ /* 0x0003e80000100a00 */
[----:B------:R-:W-:Y:S01]  /*44010*/  LDGSTS.E [R14+-0x63ff4], desc[UR60][R38.64], !P5 ;  /* 0x9c00c000260e7fae */ /* 0x000fe2000e92187c */
[----:B-1----:R-:W-:-:S03]  /*44020*/  VIADD R6, R6, 0xfffffefa ;  /* 0xfffffefa06067836 */ /* 0x002fc60000000000 */
[----:B------:R1:W-:Y:S04]  /*44030*/  LDGSTS.E [R11+-0x80000], desc[UR60][R28.64], !P4 ;  /* 0x800000001c0b7fae */ /* 0x0003e8000e12187c */
[----:B------:R-:W3:Y:S04]  /*44040*/  LDL.LU.64 R38, [R1+0x1738] ;  /* 0x0017380001267983 */ /* 0x000ee80000300a00 */
[----:B------:R-:W3:Y:S01]  /*44050*/  LDL.LU.64 R28, [R1+0x1730] ;  /* 0x00173000011c7983 */ /* 0x000ee20000300a00 */
[----:B------:R-:W-:Y:S01]  /*44060*/  ISETP.GE.U32.AND P6, PT, R6, 0x7ffffe7b, PT ;  /* 0x7ffffe7b0600780c */ /* 0x000fe20003fc6070 */
[----:B------:R-:W-:Y:S01]  /*44070*/  VIADD R58, R15, 0x200000 ;  /* 0x002000000f3a7836 */ /* 0x000fe20000000000 */
[----:B-1----:R-:W1:Y:S01]  /*44080*/  LDC R11, c[0x0][0x230] ;  /* 0x00008c00ff0b7b82 */ /* 0x002e620000000800 */
[----:B------:R-:W3:Y:S01]  /*44090*/  LDL.LU.64 R220, [R1+0x1728] ;  /* 0x0017280001dc7983 */ /* 0x000ee20000300a00 */
[----:B------:R-:W-:Y:S01]  /*440a0*/  VIADD R59, R13, 0xfffffef9 ;  /* 0xfffffef90d3b7836 */ /* 0x000fe20000000000 */
[----:B------:R-:W-:Y:S01]  /*440b0*/  IADD3 R13, R12, -0x108, RZ ;  /* 0xfffffef80c0d7810 */ /* 0x000fe20007ffe0ff */
[C---:B------:R-:W-:Y:S01]  /*440c0*/  VIADD R14, R15.reuse, 0x200000 ;  /* 0x002000000f0e7836 */ /* 0x040fe20000000000 */
[----:B------:R-:W-:-:S02]  /*440d0*/  IADD3 R12, R15, 0x200000, RZ ;  /* 0x002000000f0c7810 */ /* 0x000fc40007ffe0ff */
[----:B------:R-:W-:Y:S01]  /*440e0*/  ISETP.GE.U32.AND P2, PT, R59, 0x7ffffe7a, PT ;  /* 0x7ffffe7a3b00780c */ /* 0x000fe20003f46070 */
[----:B------:R-:W1:Y:S01]  /*440f0*/  LDC R6, c[0x0][0x230] ;  /* 0x00008c00ff067b82 */ /* 0x000e620000000800 */
[----:B--2---:R-:W-:-:S04]  /*44100*/  IMAD.WIDE R68, R7, 0x4, R68 ;  /* 0x0000000407447825 */ /* 0x004fc800078e0244 */
[C---:B------:R-:W-:Y:S01]  /*44110*/  IMAD.WIDE R48, R7.reuse, 0x4, R48 ;  /* 0x0000000407307825 */ /* 0x040fe200078e0230 */
[----:B------:R2:W-:Y:S04]  /*44120*/  STL.64 [R1+0x1760], R68 ;  /* 0x0017604401007387 */ /* 0x0005e80000100a00 */
[----:B------:R2:W-:Y:S01]  /*44130*/  LDGSTS.E [R58+-0x7c000], desc[UR60][R68.64], !P4 ;  /* 0x84000000443a7fae */ /* 0x0005e2000e12187c */
[----:B----4-:R-:W-:-:S03]  /*44140*/  IMAD.WIDE R20, R7, 0x4, R20 ;  /* 0x0000000407147825 */ /* 0x010fc600078e0214 */
[----:B------:R3:W-:Y:S04]  /*44150*/  STL.64 [R1+0x1758], R48 ;  /* 0x0017583001007387 */ /* 0x0007e80000100a00 */
[----:B------:R4:W-:Y:S01]  /*44160*/  STL.64 [R1+0x1750], R20 ;  /* 0x0017501401007387 */ /* 0x0009e20000100a00 */
[----:B--2---:R-:W-:-:S03]  /*44170*/  IMAD.WIDE R68, R7, 0x4, R228 ;  /* 0x0000000407447825 */ /* 0x004fc600078e02e4 */
[----:B------:R3:W-:Y:S04]  /*44180*/  LDGSTS.E [R14+-0x7fffc], desc[UR60][R48.64], !P6 ;  /* 0x80004000300e7fae */ /* 0x0007e8000f12187c */
[----:B------:R-:W2:Y:S04]  /*44190*/  LDL.LU.64 R58, [R1+0x1720] ;  /* 0x00172000013a7983 */ /* 0x000ea80000300a00 */
[----:B------:R-:W-:Y:S01]  /*441a0*/  LDGSTS.E [R12+-0x7bffc], desc[UR60][R20.64], !P6 ;  /* 0x84004000140c7fae */ /* 0x000fe2000f12187c */
[----:B---3--:R-:W-:-:S03]  /*441b0*/  IMAD.WIDE R48, R7, 0x4, R236 ;  /* 0x0000000407307825 */ /* 0x008fc600078e02ec */
[----:B----4-:R-:W3:Y:S04]  /*441c0*/  LDL.LU.64 R20, [R1+0x1718] ;  /* 0x0017180001147983 */ /* 0x010ee80000300a00 */
[----:B------:R-:W-:Y:S04]  /*441d0*/  STL.64 [R1+0x1748], R68 ;  /* 0x0017484401007387 */ /* 0x000fe80000100a00 */
[----:B------:R-:W4:Y:S04]  /*441e0*/  LDL.LU.64 R228, [R1+0x1710] ;  /* 0x0017100001e47983 */ /* 0x000f280000300a00 */
[----:B------:R-:W4:Y:S01]  /*441f0*/  LDL.LU.64 R236, [R1+0x1708] ;  /* 0x0017080001ec7983 */ /* 0x000f220000300a00 */
[----:B------:R-:W-:Y:S01]  /*44200*/  ISETP.GE.U32.AND P5, PT, R13, 0x7ffffe79, PT ;  /* 0x7ffffe790d00780c */ /* 0x000fe20003fa6070 */
[----:B------:R-:W-:Y:S01]  /*44210*/  VIADD R14, R9, 0xfffffedb ;  /* 0xfffffedb090e7836 */ /* 0x000fe20000000000 */
[C---:B------:R-:W-:Y:S01]  /*44220*/  IADD3 R9, R15.reuse, 0x200000, RZ ;  /* 0x002000000f097810 */ /* 0x040fe20007ffe0ff */
[----:B------:R-:W-:Y:S01]  /*44230*/  VIADD R13, R15, 0x200000 ;  /* 0x002000000f0d7836 */ /* 0x000fe20000000000 */
[----:B------:R-:W-:Y:S04]  /*44240*/  STL.64 [R1+0x1740], R48 ;  /* 0x0017403001007387 */ /* 0x000fe80000100a00 */
[----:B------:R1:W-:Y:S04]  /*44250*/  LDGSTS.E [R13+-0x7fff8], desc[UR60][R68.64], !P2 ;  /* 0x80008000440d7fae */ /* 0x0003e8000d12187c */
[----:B------:R1:W-:Y:S01]  /*44260*/  LDGSTS.E [R9+-0x7bff8], desc[UR60][R48.64], !P2 ;  /* 0x8400800030097fae */ /* 0x0003e2000d12187c */
[----:B------:R-:W-:Y:S01]  /*44270*/  IMAD.WIDE R38, R7, 0x4, R38 ;  /* 0x0000000407267825 */ /* 0x000fe200078e0226 */
[----:B------:R-:W-:-:S04]  /*44280*/  ISETP.GE.U32.AND P4, PT, R14, 0x7ffffe5c, PT ;  /* 0x7ffffe5c0e00780c */ /* 0x000fc80003f86070 */
[----:B------:R1:W-:Y:S02]  /*44290*/  STL.64 [R1+0x1738], R38 ;  /* 0x0017382601007387 */ /* 0x0003e40000100a00 */
[----:B-1----:R-:W1:Y:S02]  /*442a0*/  LDC R13, c[0x0][0x230] ;  /* 0x00008c00ff0d7b82 */ /* 0x002e640000000800 */
[----:B------:R1:W-:Y:S01]  /*442b0*/  LDGSTS.E [R12+-0x7fff4], desc[UR60][R38.64], !P5 ;  /* 0x8000c000260c7fae */ /* 0x0003e2000e92187c */
[----:B------:R-:W-:-:S05]  /*442c0*/  VIADD R14, R15, 0x200000 ;  /* 0x002000000f0e7836 */ /* 0x000fca0000000000 */
[----:B------:R-:W4:Y:S01]  /*442d0*/  LDC R9, c[0x0][0x230] ;  /* 0x00008c00ff097b82 */ /* 0x000f220000000800 */
        /* <DEDUP_REMOVED lines=10> */
[----:B------:R-:W-:Y:S01]  /*44380*/  VIADD R11, R11, 0xfffffeda ;  /* 0xfffffeda0b0b7836 */ /* 0x000fe20000000000 */
[----:B------:R-:W-:Y:S01]  /*44390*/  IADD3 R6, R6, -0x127, RZ ;  /* 0xfffffed906067810 */ /* 0x000fe20007ffe0ff */
[C---:B--2---:R-:W-:Y:S01]  /*443a0*/  IMAD.WIDE R88, R7.reuse, 0x4, R58 ;  /* 0x0000000407587825 */ /* 0x044fe200078e023a */
[----:B------:R-:W1:Y:S04]  /*443b0*/  LDC R12, c[0x0][0x230] ;  /* 0x00008c00ff0c7b82 */ /* 0x000e680000000800 */
[----:B------:R2:W-:Y:S04]  /*443c0*/  STL.64 [R1+0x1240], R88 ;  /* 0x0012405801007387 */ /* 0x0005e80000100a00 */
[----:B------:R2:W-:Y:S01]  /*443d0*/  LDGSTS.E [R28+-0x74000], desc[UR60][R88.64], !P4 ;  /* 0x8c000000581c7fae */ /* 0x0005e2000e12187c */
[----:B---3--:R-:W-:-:S04]  /*443e0*/  IMAD.WIDE R78, R7, 0x4, R20 ;  /* 0x00000004074e7825 */ /* 0x008fc800078e0214 */
[C---:B----4-:R-:W-:Y:S02]  /*443f0*/  IMAD.WIDE R58, R7.reuse, 0x4, R228 ;  /* 0x00000004073a7825 */ /* 0x050fe400078e02e4 */
[----:B------:R-:W3:Y:S02]  /*44400*/  LDL.LU.64 R228, [R1+0x16e8] ;  /* 0x0016e80001e47983 */ /* 0x000ee40000300a00 */
[----:B------:R-:W-:Y:S02]  /*44410*/  IMAD.WIDE R20, R7, 0x4, R236 ;  /* 0x0000000407147825 */ /* 0x000fe400078e02ec */
[----:B------:R-:W-:Y:S04]  /*44420*/  STL.64 [R1+0x1260], R78 ;  /* 0x0012604e01007387 */ /* 0x000fe80000100a00 */
[----:B------:R-:W-:Y:S04]  /*44430*/  STL.64 [R1+0x1290], R58 ;  /* 0x0012903a01007387 */ /* 0x000fe80000100a00 */
[----:B------:R4:W-:Y:S04]  /*44440*/  STL.64 [R1+0x1708], R20 ;  /* 0x0017081401007387 */ /* 0x0009e80000100a00 */
[----:B------:R-:W3:Y:S04]  /*44450*/  LDL.LU.64 R28, [R1+0x16e0] ;  /* 0x0016e000011c7983 */ /* 0x000ee80000300a00 */
[----:B------:R-:W3:Y:S01]  /*44460*/  LDL.LU.64 R236, [R1+0x16d8] ;  /* 0x0016d80001ec7983 */ /* 0x000ee20000300a00 */
[----:B------:R-:W-:-:S02]  /*44470*/  ISETP.GE.U32.AND P5, PT, R11, 0x7ffffe5b, PT ;  /* 0x7ffffe5b0b00780c */ /* 0x000fc40003fa6070 */
[----:B------:R-:W-:Y:S01]  /*44480*/  ISETP.GE.U32.AND P2, PT, R6, 0x7ffffe5a, PT ;  /* 0x7ffffe5a0600780c */ /* 0x000fe20003f46070 */
[C---:B------:R-:W-:Y:S01]  /*44490*/  VIADD R68, R15.reuse, 0x200000 ;  /* 0x002000000f447836 */ /* 0x040fe20000000000 */
[----:B------:R-:W-:Y:S01]  /*444a0*/  IADD3 R11, R15, 0x200000, RZ ;  /* 0x002000000f0b7810 */ /* 0x000fe20007ffe0ff */
[----:B------:R-:W-:Y:S01]  /*444b0*/  VIADD R9, R9, 0xfffffed8 ;  /* 0xfffffed809097836 */ /* 0x000fe20000000000 */
[----:B------:R-:W1:Y:S07]  /*444c0*/  LDC R6, c[0x0][0x230] ;  /* 0x00008c00ff067b82 */ /* 0x000e6e0000000800 */
[----:B------:R-:W-:Y:S04]  /*444d0*/  LDGSTS.E [R68+-0x77ffc], desc[UR60][R78.64], !P5 ;  /* 0x880040004e447fae */ /* 0x000fe8000e92187c */
[----:B------:R-:W-:Y:S01]  /*444e0*/  LDGSTS.E [R14+-0x73ffc], desc[UR60][R58.64], !P5 ;  /* 0x8c0040003a0e7fae */ /* 0x000fe2000e92187c */
[----:B------:R-:W-:-:S02]  /*444f0*/  ISETP.GE.U32.AND P5, PT, R9, 0x7ffffe59, PT ;  /* 0x7ffffe590900780c */ /* 0x000fc40003fa6070 */
[----:B------:R-:W3:Y:S01]  /*44500*/  LDC R9, c[0x0][0x230] ;  /* 0x00008c00ff097b82 */ /* 0x000ee20000000800 */
[----:B------:R4:W-:Y:S01]  /*44510*/  LDGSTS.E [R11+-0x77ff8], desc[UR60][R20.64], !P2 ;  /* 0x88008000140b7fae */ /* 0x0009e2000d12187c */
[----:B--2---:R-:W-:-:S04]  /*44520*/  IMAD.WIDE R88, R7, 0x4, R48 ;  /* 0x0000000407587825 */ /* 0x004fc800078e0230 */
[----:B----4-:R-:W-:Y:S01]  /*44530*/  VIADD R20, R13, 0xfffffebb ;  /* 0xfffffebb0d147836 */ /* 0x010fe20000000000 */
[----:B------:R-:W-:Y:S01]  /*44540*/  STL.64 [R1+0x1700], R88 ;  /* 0x0017005801007387 */ /* 0x000fe20000100a00 */
[----:B------:R-:W-:Y:S01]  /*44550*/  IADD3 R78, R15, 0x200000, RZ ;  /* 0x002000000f4e7810 */ /* 0x000fe20007ffe0ff */
[----:B-1----:R-:W-:Y:S01]  /*44560*/  VIADD R6, R6, 0xfffffeba ;  /* 0xfffffeba06067836 */ /* 0x002fe20000000000 */
[----:B------:R-:W1:Y:S01]  /*44570*/  LDC R11, c[0x0][0x230] ;  /* 0x00008c00ff0b7b82 */ /* 0x000e620000000800 */
[----:B------:R-:W2:Y:S01]  /*44580*/  LDL.LU.64 R68, [R1+0x16d0] ;  /* 0x0016d00001447983 */ /* 0x000ea20000300a00 */
[----:B------:R-:W-:-:S04]  /*44590*/  IMAD.WIDE R58, R7, 0x4, R38 ;  /* 0x00000004073a7825 */ /* 0x000fc800078e0226 */
[----:B------:R-:W-:Y:S01]  /*445a0*/  IMAD.WIDE R48, R7, 0x4, R220 ;  /* 0x0000000407307825 */ /* 0x000fe200078e02dc */
[----:B------:R-:W-:Y:S01]  /*445b0*/  STL.64 [R1+0x16f8], R58 ;  /* 0x0016f83a01007387 */ /* 0x000fe20000100a00 */
[----:B------:R-:W-:-:S03]  /*445c0*/  ISETP.GE.U32.AND P4, PT, R20, 0x7ffffe3c, PT ;  /* 0x7ffffe3c1400780c */ /* 0x000fc60003f86070 */
[----:B------:R-:W4:Y:S04]  /*445d0*/  LDL.LU.64 R38, [R1+0x16c8] ;  /* 0x0016c80001267983 */ /* 0x000f280000300a00 */
[----:B------:R3:W-:Y:S04]  /*445e0*/  STL.64 [R1+0x16f0], R48 ;  /* 0x0016f03001007387 */ /* 0x0007e80000100a00 */
[----:B------:R-:W4:Y:S01]  /*445f0*/  LDL.LU.64 R20, [R1+0x16c0] ;  /* 0x0016c00001147983 */ /* 0x000f220000300a00 */
[----:B------:R-:W-:-:S03]  /*44600*/  VIADD R13, R15, 0x200000 ;  /* 0x002000000f0d7836 */ /* 0x000fc60000000000 */
[----:B------:R-:W4:Y:S04]  /*44610*/  LDL.LU.64 R220, [R1+0x16b8] ;  /* 0x0016b80001dc7983 */ /* 0x000f280000300a00 */
[----:B------:R3:W-:Y:S04]  /*44620*/  LDGSTS.E [R78+-0x73ff8], desc[UR60][R88.64], !P2 ;  /* 0x8c008000584e7fae */ /* 0x0007e8000d12187c */
[----:B------:R-:W-:Y:S04]  /*44630*/  LDGSTS.E [R14+-0x77ff4], desc[UR60][R58.64], !P5 ;  /* 0x8800c0003a0e7fae */ /* 0x000fe8000e92187c */
[----:B------:R1:W-:Y:S01]  /*44640*/  LDGSTS.E [R13+-0x73ff4], desc[UR60][R48.64], !P5 ;  /* 0x8c00c000300d7fae */ /* 0x0003e2000e92187c */
[----:B---3--:R-:W-:-:S03]  /*44650*/  IMAD.WIDE R78, R7, 0x4, R228 ;  /* 0x00000004074e7825 */ /* 0x008fc600078e02e4 */
[----:B------:R-:W3:Y:S04]  /*44660*/  LDL.LU.64 R228, [R1+0x16b0] ;  /* 0x0016b00001e47983 */ /* 0x000ee80000300a00 */
[----:B------:R-:W-:Y:S01]  /*44670*/  STL.64 [R1+0x16e8], R78 ;  /* 0x0016e84e01007387 */ /* 0x000fe20000100a00 */
[----:B-1----:R-:W-:-:S04]  /*44680*/  IMAD.WIDE R48, R7, 0x4, R28 ;  /* 0x0000000407307825 */ /* 0x002fc800078e021c */
[----:B------:R-:W-:Y:S02]  /*44690*/  IMAD.WIDE R28, R7, 0x4, R236 ;  /* 0x00000004071c7825 */ /* 0x000fe400078e02ec */
[----:B------:R-:W3:Y:S01]  /*446a0*/  LDL.LU.64 R236, [R1+0x16a8] ;  /* 0x0016a80001ec7983 */ /* 0x000ee20000300a00 */
[----:B------:R-:W-:Y:S02]  /*446b0*/  ISETP.GE.U32.AND P5, PT, R6, 0x7ffffe3b, PT ;  /* 0x7ffffe3b0600780c */ /* 0x000fe40003fa6070 */
[----:B------:R-:W-:Y:S01]  /*446c0*/  IADD3 R13, R12, -0x147, RZ ;  /* 0xfffffeb90c0d7810 */ /* 0x000fe20007ffe0ff */
[C---:B------:R-:W-:Y:S01]  /*446d0*/  VIADD R58, R15.reuse, 0x200000 ;  /* 0x002000000f3a7836 */ /* 0x040fe20000000000 */
[----:B------:R1:W-:Y:S01]  /*446e0*/  STL.64 [R1+0x16e0], R48 ;  /* 0x0016e03001007387 */ /* 0x0003e20000100a00 */
[----:B------:R-:W-:Y:S01]  /*446f0*/  VIADD R12, R15, 0x200000 ;  /* 0x002000000f0c7836 */ /* 0x000fe20000000000 */
[----:B------:R-:W-:Y:S01]  /*44700*/  ISETP.GE.U32.AND P2, PT, R13, 0x7ffffe3a, PT ;  /* 0x7ffffe3a0d00780c */ /* 0x000fe20003f46070 */
[----:B------:R-:W3:Y:S01]  /*44710*/  LDC R6, c[0x0][0x230] ;  /* 0x00008c00ff067b82 */ /* 0x000ee20000000800 */
[----:B------:R-:W-:Y:S04]  /*44720*/  LDGSTS.E [R58+-0x70000], desc[UR60][R78.64], !P4 ;  /* 0x900000004e3a7fae */ /* 0x000fe8000e12187c */
[----:B------:R1:W-:Y:S04]  /*44730*/  STL.64 [R1+0x16d8], R28 ;  /* 0x0016d81c01007387 */ /* 0x0003e80000100a00 */
[----:B------:R-:W-:Y:S04]  /*44740*/  LDGSTS.E [R14+-0x6c000], desc[UR60][R48.64], !P4 ;  /* 0x94000000300e7fae */ /* 0x000fe8000e12187c */
[----:B------:R-:W-:Y:S04]  /*44750*/  LDGSTS.E [R12+-0x6fffc], desc[UR60][R28.64], !P5 ;  /* 0x900040001c0c7fae */ /* 0x000fe8000e92187c */
[----:B-1----:R-:W3:Y:S04]  /*44760*/  LDL.LU.64 R48, [R1+0x16a0] ;  /* 0x0016a00001307983 */ /* 0x002ee80000300a00 */
[----:B------:R-:W3:Y:S01]  /*44770*/  LDL.LU.64 R28, [R1+0x1698] ;  /* 0x00169800011c7983 */ /* 0x000ee20000300a00 */
[----:B--2---:R-:W-:-:S05]  /*44780*/  IMAD.WIDE R68, R7, 0x4, R68 ;  /* 0x0000000407447825 */ /* 0x004fca00078e0244 */
[----:B------:R1:W-:Y:S04]  /*44790*/  STL.64 [R1+0x16d0], R68 ;  /* 0x0016d04401007387 */ /* 0x0003e80000100a00 */
[----:B------:R1:W-:Y:S01]  /*447a0*/  LDGSTS.E [R58+-0x6bffc], desc[UR60][R68.64], !P5 ;  /* 0x94004000443a7fae */ /* 0x0003e2000e92187c */
[----:B----4-:R-:W-:-:S04]  /*447b0*/  IMAD.WIDE R38, R7, 0x4, R38 ;  /* 0x0000000407267825 */ /* 0x010fc800078e0226 */
[C---:B------:R-:W-:Y:S01]  /*447c0*/  IMAD.WIDE R20, R7.reuse, 0x4, R20 ;  /* 0x0000000407147825 */ /* 0x040fe200078e0214 */
[----:B------:R-:W-:Y:S03]  /*447d0*/  STL.64 [R1+0x16c8], R38 ;  /* 0x0016c82601007387 */ /* 0x000fe60000100a00 */
[C---:B-1----:R-:W-:Y:S01]  /*447e0*/  IMAD.WIDE R68, R7.reuse, 0x4, R220 ;  /* 0x0000000407447825 */ /* 0x042fe200078e02dc */
[----:B------:R1:W-:Y:S04]  /*447f0*/  LDGSTS.E [R14+-0x6fff8], desc[UR60][R38.64], !P2 ;  /* 0x90008000260e7fae */ /* 0x0003e8000d12187c */
[----:B------:R2:W-:Y:S04]  /*44800*/  STL.64 [R1+0x16c0], R20 ;  /* 0x0016c01401007387 */ /* 0x0005e80000100a00 */
[----:B------:R-:W-:Y:S04]  /*44810*/  LDGSTS.E [R12+-0x6bff8], desc[UR60][R20.64], !P2 ;  /* 0x94008000140c7fae */ /* 0x000fe8000d12187c */
[----:B--2---:R-:W2:Y:S04]  /*44820*/  LDL.LU.64 R20, [R1+0x1690] ;  /* 0x0016900001147983 */ /* 0x004ea80000300a00 */
[----:B------:R-:W-:Y:S01]  /*44830*/  STL.64 [R1+0x16b8], R68 ;  /* 0x0016b84401007387 */ /* 0x000fe20000100a00 */
[----:B---3--:R-:W-:-:S03]  /*44840*/  IMAD.WIDE R58, R7, 0x4, R228 ;  /* 0x00000004073a7825 */ /* 0x008fc600078e02e4 */
[----:B------:R-:W3:Y:S04]  /*44850*/  LDL.LU.64 R228, [R1+0x1688] ;  /* 0x0016880001e47983 */ /* 0x000ee80000300a00 */
[----:B------:R-:W-:Y:S01]  /*44860*/  STL.64 [R1+0x16b0], R58 ;  /* 0x0016b03a01007387 */ /* 0x000fe20000100a00 */
[----:B-1----:R-:W-:-:S03]  /*44870*/  IMAD.WIDE R38, R7, 0x4, R236 ;  /* 0x0000000407267825 */ /* 0x002fc600078e02ec */
[----:B------:R-:W4:Y:S01]  /*44880*/  LDL.LU.64 R236, [R1+0x1680] ;  /* 0x0016800001ec7983 */ /* 0x000f220000300a00 */
[----:B------:R-:W-:Y:S01]  /*44890*/  IADD3 R11, R11, -0x148, RZ ;  /* 0xfffffeb80b0b7810 */ /* 0x000fe20007ffe0ff */
[----:B------:R-:W-:Y:S02]  /*448a0*/  VIADD R13, R9, 0xfffffe9b ;  /* 0xfffffe9b090d7836 */ /* 0x000fe40000000000 */
[----:B------:R1:W-:Y:S01]  /*448b0*/  STL.64 [R1+0x16a8], R38 ;  /* 0x0016a82601007387 */ /* 0x0003e20000100a00 */
[----:B------:R-:W-:Y:S01]  /*448c0*/  ISETP.GE.U32.AND P4, PT, R11, 0x7ffffe39, PT ;  /* 0x7ffffe390b00780c */ /* 0x000fe20003f86070 */
[----:B------:R-:W3:Y:S02]  /*448d0*/  LDC R9, c[0x0][0x230] ;  /* 0x00008c00ff097b82 */ /* 0x000ee40000000800 */
[----:B------:R-:W4:Y:S01]  /*448e0*/  LDL.LU.64 R220, [R1+0x1678] ;  /* 0x0016780001dc7983 */ /* 0x000f220000300a00 */
[----:B------:R-:W-:Y:S01]  /*448f0*/  ISETP.GE.U32.AND P5, PT, R13, 0x7ffffe1c, PT ;  /* 0x7ffffe1c0d00780c */ /* 0x000fe20003fa6070 */
[----:B------:R-:W-:Y:S01]  /*44900*/  VIADD R13, R6, 0xfffffe9a ;  /* 0xfffffe9a060d7836 */ /* 0x000fe20000000000 */
        /* <DEDUP_REMOVED lines=8> */
[----:B------:R-:W-:Y:S01]  /*44990*/  IMAD.WIDE R28, R7, 0x4, R28 ;  /* 0x00000004071c7825 */ /* 0x000fe200078e021c */
[----:B------:R3:W-:Y:S01]  /*449a0*/  STL.64 [R1+0x16a0], R48 ;  /* 0x0016a03001007387 */ /* 0x0007e20000100a00 */
[----:B-1----:R-:W1:Y:S02]  /*449b0*/  LDC R6, c[0x0][0x230] ;  /* 0x00008c00ff067b82 */ /* 0x002e640000000800 */
[----:B------:R-:W-:Y:S01]  /*449c0*/  VIADD R38, R15, 0x200000 ;  /* 0x002000000f267836 */ /* 0x000fe20000000000 */
[----:B------:R3:W-:Y:S01]  /*449d0*/  STL.64 [R1+0x1698], R28 ;  /* 0x0016981c01007387 */ /* 0x0007e20000100a00 */
[----:B--2---:R-:W-:-:S03]  /*449e0*/  IMAD.WIDE R88, R7, 0x4, R20 ;  /* 0x0000000407587825 */ /* 0x004fc600078e0214 */
[----:B------:R4:W-:Y:S01]  /*449f0*/  LDGSTS.E [R38+-0x64000], desc[UR60][R48.64], !P5 ;  /* 0x9c00000030267fae */ /* 0x0009e2000e92187c */
[----:B---3--:R-:W-:-:S03]  /*44a00*/  IMAD.WIDE R78, R7, 0x4, R228 ;  /* 0x00000004074e7825 */ /* 0x008fc600078e02e4 */
[----:B------:R-:W2:Y:S01]  /*44a10*/  LDL.LU.64 R68, [R1+0x1670] ;  /* 0x0016700001447983 */ /* 0x000ea20000300a00 */
[----:B------:R-:W-:Y:S01]  /*44a20*/  IADD3 R9, R9, -0x168, RZ ;  /* 0xfffffe9809097810 */ /* 0x000fe20007ffe0ff */
[----:B------:R-:W3:Y:S02]  /*44a30*/  LDC R12, c[0x0][0x230] ;  /* 0x00008c00ff0c7b82 */ /* 0x000ee40000000800 */
[----:B------:R-:W-:Y:S04]  /*44a40*/  LDGSTS.E [R14+-0x67ffc], desc[UR60][R28.64], !P2 ;  /* 0x980040001c0e7fae */ /* 0x000fe8000d12187c */
[----:B------:R-:W2:Y:S04]  /*44a50*/  LDL.LU.64 R48, [R1+0x1668] ;  /* 0x0016680001307983 */ /* 0x000ea80000300a00 */
[----:B------:R-:W2:Y:S04]  /*44a60*/  LDL.LU.64 R28, [R1+0x1660] ;  /* 0x00166000011c7983 */ /* 0x000ea80000300a00 */
[----:B------:R-:W2:Y:S01]  /*44a70*/  LDL.LU.64 R228, [R1+0x1658] ;  /* 0x0016580001e47983 */ /* 0x000ea20000300a00 */
[----:B----4-:R-:W-:-:S03]  /*44a80*/  IMAD.WIDE R38, R7, 0x4, R236 ;  /* 0x0000000407267825 */ /* 0x010fc600078e02ec */
[----:B------:R-:W-:Y:S04]  /*44a90*/  STL.64 [R1+0x1690], R88 ;  /* 0x0016905801007387 */ /* 0x000fe80000100a00 */
[----:B------:R-:W4:Y:S01]  /*44aa0*/  LDL.LU.64 R236, [R1+0x1650] ;  /* 0x0016500001ec7983 */ /* 0x000f220000300a00 */
[----:B------:R-:W-:-:S05]  /*44ab0*/  VIADD R11, R11, 0xfffffe99 ;  /* 0xfffffe990b0b7836 */ /* 0x000fca0000000000 */
[----:B------:R-:W-:Y:S01]  /*44ac0*/  ISETP.GE.U32.AND P5, PT, R11, 0x7ffffe1a, PT ;  /* 0x7ffffe1a0b00780c */ /* 0x000fe20003fa6070 */
[----:B------:R-:W-:Y:S01]  /*44ad0*/  VIADD R59, R15, 0x200000 ;  /* 0x002000000f3b7836 */ /* 0x000fe20000000000 */
[----:B------:R-:W-:Y:S01]  /*44ae0*/  ISETP.GE.U32.AND P4, PT, R9, 0x7ffffe19, PT ;  /* 0x7ffffe190900780c */ /* 0x000fe20003f86070 */
[----:B------:R-:W-:Y:S02]  /*44af0*/  VIADD R58, R15, 0x200000 ;  /* 0x002000000f3a7836 */ /* 0x000fe40000000000 */
[----:B------:R-:W-:Y:S01]  /*44b00*/  IMAD.WIDE R20, R7, 0x4, R220 ;  /* 0x0000000407147825 */ /* 0x000fe200078e02dc */
[----:B------:R-:W-:Y:S01]  /*44b10*/  STL.64 [R1+0x1688], R78 ;  /* 0x0016884e01007387 */ /* 0x000fe20000100a00 */
[----:B------:R-:W-:Y:S01]  /*44b20*/  IADD3 R11, R15, 0x200000, RZ ;  /* 0x002000000f0b7810 */ /* 0x000fe20007ffe0ff */
[----:B------:R-:W4:Y:S02]  /*44b30*/  LDC R9, c[0x0][0x230] ;  /* 0x00008c00ff097b82 */ /* 0x000f240000000800 */
[----:B------:R3:W-:Y:S04]  /*44b40*/  LDGSTS.E [R59+-0x63ffc], desc[UR60][R88.64], !P2 ;  /* 0x9c004000583b7fae */ /* 0x0007e8000d12187c */
[----:B------:R3:W-:Y:S04]  /*44b50*/  STL.64 [R1+0x1680], R38 ;  /* 0x0016802601007387 */ /* 0x0007e80000100a00 */
[----:B------:R-:W-:Y:S04]  /*44b60*/  LDGSTS.E [R58+-0x67ff8], desc[UR60][R78.64], !P5 ;  /* 0x980080004e3a7fae */ /* 0x000fe8000e92187c */
[----:B------:R3:W-:Y:S04]  /*44b70*/  STL.64 [R1+0x1678], R20 ;  /* 0x0016781401007387 */ /* 0x0007e80000100a00 */
[----:B------:R-:W-:Y:S01]  /*44b80*/  LDGSTS.E [R14+-0x63ff8], desc[UR60][R38.64], !P5 ;  /* 0x9c008000260e7fae */ /* 0x000fe2000e92187c */
[----:B-1----:R-:W-:-:S03]  /*44b90*/  VIADD R6, R6, 0xfffffef7 ;  /* 0xfffffef706067836 */ /* 0x002fc60000000000 */
[----:B------:R1:W-:Y:S04]  /*44ba0*/  LDGSTS.E [R11+-0x67ff4], desc[UR60][R20.64], !P4 ;  /* 0x9800c000140b7fae */ /* 0x0003e8000e12187c */
[----:B---3--:R-:W3:Y:S04]  /*44bb0*/  LDL.LU.64 R38, [R1+0x1648] ;  /* 0x0016480001267983 */ /* 0x008ee80000300a00 */
[----:B------:R-:W3:Y:S01]  /*44bc0*/  LDL.LU.64 R20, [R1+0x1640] ;  /* 0x0016400001147983 */ /* 0x000ee20000300a00 */
[----:B------:R-:W-:Y:S01]  /*44bd0*/  ISETP.GE.U32.AND P6, PT, R6, 0x7ffffe78, PT ;  /* 0x7ffffe780600780c */ /* 0x000fe20003fc6070 */
[----:B------:R-:W-:Y:S01]  /*44be0*/  VIADD R59, R13, 0xfffffef6 ;  /* 0xfffffef60d3b7836 */ /* 0x000fe20000000000 */
[----:B-1----:R-:W1:Y:S01]  /*44bf0*/  LDC R11, c[0x0][0x230] ;  /* 0x00008c00ff0b7b82 */ /* 0x002e620000000800 */
[----:B------:R-:W3:Y:S01]  /*44c00*/  LDL.LU.64 R220, [R1+0x1638] ;  /* 0x0016380001dc7983 */ /* 0x000ee20000300a00 */
[----:B------:R-:W-:Y:S01]  /*44c10*/  IADD3 R13, R12, -0x10b, RZ ;  /* 0xfffffef50c0d7810 */ /* 0x000fe20007ffe0ff */
[----:B------:R-:W-:-:S02]  /*44c20*/  VIADD R14, R10, 0x200000 ;  /* 0x002000000a0e7836 */ /* 0x000fc40000000000 */
[----:B------:R-:W-:Y:S01]  /*44c30*/  VIADD R12, R10, 0x200000 ;  /* 0x002000000a0c7836 */ /* 0x000fe20000000000 */
[----:B------:R-:W-:Y:S01]  /*44c40*/  ISETP.GE.U32.AND P2, PT, R59, 0x7ffffe77, PT ;  /* 0x7ffffe773b00780c */ /* 0x000fe20003f46070 */
[C---:B--2---:R-:W-:Y:S01]  /*44c50*/  IMAD.WIDE R68, R7.reuse, 0x4, R68 ;  /* 0x0000000407447825 */ /* 0x044fe200078e0244 */
[----:B------:R-:W2:Y:S03]  /*44c60*/  LDC R6, c[0x0][0x230] ;  /* 0x00008c00ff067b82 */ /* 0x000ea60000000800 */
[C---:B------:R-:W-:Y:S01]  /*44c70*/  IMAD.WIDE R48, R7.reuse, 0x4, R48 ;  /* 0x0000000407307825 */ /* 0x040fe200078e0230 */
[----:B------:R1:W-:Y:S04]  /*44c80*/  STL.64 [R1+0x1670], R68 ;  /* 0x0016704401007387 */ /* 0x0003e80000100a00 */
[----:B------:R1:W-:Y:S01]  /*44c90*/  LDGSTS.E [R58+-0x63ff4], desc[UR60][R68.64], !P4 ;  /* 0x9c00c000443a7fae */ /* 0x0003e2000e12187c */
[----:B------:R-:W-:-:S03]  /*44ca0*/  IMAD.WIDE R28, R7, 0x4, R28 ;  /* 0x00000004071c7825 */ /* 0x000fc600078e021c */
[----:B------:R4:W-:Y:S04]  /*44cb0*/  STL.64 [R1+0x1668], R48 ;  /* 0x0016683001007387 */ /* 0x0009e80000100a00 */
[----:B------:R4:W-:Y:S01]  /*44cc0*/  STL.64 [R1+0x1660], R28 ;  /* 0x0016601c01007387 */ /* 0x0009e20000100a00 */
[----:B-1----:R-:W-:-:S03]  /*44cd0*/  IMAD.WIDE R68, R7, 0x4, R228 ;  /* 0x0000000407447825 */ /* 0x002fc600078e02e4 */
[----:B------:R4:W-:Y:S04]  /*44ce0*/  LDGSTS.E [R14+-0x80000], desc[UR60][R48.64], !P6 ;  /* 0x80000000300e7fae */ /* 0x0009e8000f12187c */
[----:B------:R-:W2:Y:S04]  /*44cf0*/  LDL.LU.64 R58, [R1+0x1630] ;  /* 0x00163000013a7983 */ /* 0x000ea80000300a00 */
[----:B------:R-:W-:Y:S01]  /*44d00*/  LDGSTS.E [R12+-0x7c000], desc[UR60][R28.64], !P6 ;  /* 0x840000001c0c7fae */ /* 0x000fe2000f12187c */
[----:B----4-:R-:W-:-:S03]  /*44d10*/  IMAD.WIDE R48, R7, 0x4, R236 ;  /* 0x0000000407307825 */ /* 0x010fc600078e02ec */
[----:B------:R-:W4:Y:S04]  /*44d20*/  LDL.LU.64 R28, [R1+0x1628] ;  /* 0x00162800011c7983 */ /* 0x000f280000300a00 */
[----:B------:R-:W-:Y:S04]  /*44d30*/  STL.64 [R1+0x1658], R68 ;  /* 0x0016584401007387 */ /* 0x000fe80000100a00 */
[----:B------:R-:W4:Y:S04]  /*44d40*/  LDL.LU.64 R228, [R1+0x1620] ;  /* 0x0016200001e47983 */ /* 0x000f280000300a00 */
[----:B------:R-:W4:Y:S01]  /*44d50*/  LDL.LU.64 R236, [R1+0x1618] ;  /* 0x0016180001ec7983 */ /* 0x000f220000300a00 */
[----:B------:R-:W-:Y:S01]  /*44d60*/  ISETP.GE.U32.AND P5, PT, R13, 0x7ffffe76, PT ;  /* 0x7ffffe760d00780c */ /* 0x000fe20003fa6070 */
[C---:B------:R-:W-:Y:S01]  /*44d70*/  VIADD R13, R10.reuse, 0x200000 ;  /* 0x002000000a0d7836 */ /* 0x040fe20000000000 */
[----:B------:R-:W-:Y:S01]  /*44d80*/  IADD3 R14, R9, -0x10c, RZ ;  /* 0xfffffef4090e7810 */ /* 0x000fe20007ffe0ff */
[----:B------:R-:W-:Y:S01]  /*44d90*/  VIADD R9, R10, 0x200000 ;  /* 0x002000000a097836 */ /* 0x000fe20000000000 */
[----:B------:R-:W-:Y:S04]  /*44da0*/  STL.64 [R1+0x1650], R48 ;  /* 0x0016503001007387 */ /* 0x000fe80000100a00 */
[----:B------:R1:W-:Y:S04]  /*44db0*/  LDGSTS.E [R13+-0x7fffc], desc[UR60][R68.64], !P2 ;  /* 0x80004000440d7fae */ /* 0x0003e8000d12187c */
[----:B------:R1:W-:Y:S01]  /*44dc0*/  LDGSTS.E [R9+-0x7bffc], desc[UR60][R48.64], !P2 ;  /* 0x8400400030097fae */ /* 0x0003e2000d12187c */
[----:B---3--:R-:W-:Y:S01]  /*44dd0*/  IMAD.WIDE R38, R7, 0x4, R38 ;  /* 0x0000000407267825 */ /* 0x008fe200078e0226 */
[----:B------:R-:W-:-:S04]  /*44de0*/  ISETP.GE.U32.AND P4, PT, R14, 0x7ffffe75, PT ;  /* 0x7ffffe750e00780c */ /* 0x000fc80003f86070 */
[----:B------:R3:W-:Y:S01]  /*44df0*/  STL.64 [R1+0x1648], R38 ;  /* 0x0016482601007387 */ /* 0x0007e20000100a00 */
[----:B-1----:R-:W1:Y:S03]  /*44e00*/  LDC R13, c[0x0][0x230] ;  /* 0x00008c00ff0d7b82 */ /* 0x002e660000000800 */
[----:B------:R3:W-:Y:S01]  /*44e10*/  LDGSTS.E [R12+-0x7fff8], desc[UR60][R38.64], !P5 ;  /* 0x80008000260c7fae */ /* 0x0007e2000e92187c */
[----:B------:R-:W-:Y:S01]  /*44e20*/  IADD3 R14, R10, 0x200000, RZ ;  /* 0x002000000a0e7810 */ /* 0x000fe20007ffe0ff */
[----:B------:R-:W-:-:S03]  /*44e30*/  VIADD R11, R11, 0xfffffed7 ;  /* 0xfffffed70b0b7836 */ /* 0x000fc60000000000 */
[----:B------:R-:W1:Y:S01]  /*44e40*/  LDC R9, c[0x0][0x230] ;  /* 0x00008c00ff097b82 */ /* 0x000e620000000800 */
[----:B---3--:R-:W-:-:S04]  /*44e50*/  IMAD.WIDE R38, R7, 0x4, R20 ;  /* 0x0000000407267825 */ /* 0x008fc800078e0214 */
[C---:B------:R-:W-:Y:S01]  /*44e60*/  IMAD.WIDE R20, R7.reuse, 0x4, R220 ;  /* 0x0000000407147825 */ /* 0x040fe200078e02dc */
[----:B------:R3:W-:Y:S04]  /*44e70*/  STL.64 [R1+0x1640], R38 ;  /* 0x0016402601007387 */ /* 0x0007e80000100a00 */
[----:B------:R3:W-:Y:S04]  /*44e80*/  STL.64 [R1+0x1638], R20 ;  /* 0x0016381401007387 */ /* 0x0007e80000100a00 */
[----:B------:R-:W4:Y:S04]  /*44e90*/  LDL.LU.64 R48, [R1+0x1610] ;  /* 0x0016100001307983 */ /* 0x000f280000300a00 */
[----:B------:R-:W-:Y:S04]  /*44ea0*/  LDGSTS.E [R14+-0x7bff8], desc[UR60][R38.64], !P5 ;  /* 0x84008000260e7fae */ /* 0x000fe8000e92187c */
[----:B------:R3:W-:Y:S04]  /*44eb0*/  LDGSTS.E [R12+-0x7fff4], desc[UR60][R20.64], !P4 ;  /* 0x8000c000140c7fae */ /* 0x0007e8000e12187c */
[----:B---3--:R-:W3:Y:S04]  /*44ec0*/  LDL.LU.64 R38, [R1+0x1608] ;  /* 0x0016080001267983 */ /* 0x008ee80000300a00 */
[----:B------:R-:W3:Y:S01]  /*44ed0*/  LDL.LU.64 R220, [R1+0x1600] ;  /* 0x0016000001dc7983 */ /* 0x000ee20000300a00 */
[----:B------:R-:W-:Y:S01]  /*44ee0*/  IADD3 R20, R10, 0x200000, RZ ;  /* 0x002000000a147810 */ /* 0x000fe20007ffe0ff */
[----:B--2---:R-:W-:-:S04]  /*44ef0*/  IMAD.WIDE R88, R7, 0x4, R58 ;  /* 0x0000000407587825 */ /* 0x004fc800078e023a */
[----:B----4-:R-:W-:Y:S01]  /*44f00*/  IMAD.WIDE R78, R7, 0x4, R28 ;  /* 0x00000004074e7825 */ /* 0x010fe200078e021c */
[----:B------:R2:W-:Y:S01]  /*44f10*/  STL.64 [R1+0x1630], R88 ;  /* 0x0016305801007387 */ /* 0x0005e20000100a00 */
[----:B------:R-:W-:Y:S01]  /*44f20*/  ISETP.GE.U32.AND P5, PT, R11, 0x7ffffe58, PT ;  /* 0x7ffffe580b00780c */ /* 0x000fe20003fa6070 */
[----:B------:R-:W4:Y:S02]  /*44f30*/  LDC R12, c[0x0][0x230] ;  /* 0x00008c00ff0c7b82 */ /* 0x000f240000000800 */
[----:B------:R2:W-:Y:S01]  /*44f40*/  LDGSTS.E [R20+-0x7bff4], desc[UR60][R88.64], !P4 ;  /* 0x8400c00058147fae */ /* 0x0005e2000e12187c */
[----:B------:R-:W-:-:S03]  /*44f50*/  IMAD.WIDE R58, R7, 0x4, R228 ;  /* 0x00000004073a7825 */ /* 0x000fc600078e02e4 */
[----:B------:R-:W4:Y:S01]  /*44f60*/  LDL.LU.64 R228, [R1+0x15f8] ;  /* 0x0015f80001e47983 */ /* 0x000f220000300a00 */
[----:B------:R-:W-:-:S03]  /*44f70*/  IMAD.WIDE R28, R7, 0x4, R236 ;  /* 0x00000004071c7825 */ /* 0x000fc600078e02ec */
[----:B------:R-:W-:Y:S04]  /*44f80*/  STL.64 [R1+0x1628], R78 ;  /* 0x0016284e01007387 */ /* 0x000fe80000100a00 */
[----:B------:R-:W-:Y:S04]  /*44f90*/  STL.64 [R1+0x1620], R58 ;  /* 0x0016203a01007387 */ /* 0x000fe80000100a00 */
[----:B------:R2:W-:Y:S04]  /*44fa0*/  STL.64 [R1+0x1618], R28 ;  /* 0x0016181c01007387 */ /* 0x0005e80000100a00 */
[----:B------:R-:W4:Y:S04]  /*44fb0*/  LDL.LU.64 R20, [R1+0x15f0] ;  /* 0x0015f00001147983 */ /* 0x000f280000300a00 */
[----:B------:R-:W4:Y:S01]  /*44fc0*/  LDL.LU.64 R236, [R1+0x15e8] ;  /* 0x0015e80001ec7983 */ /* 0x000f220000300a00 */
[----:B------:R-:W-:-:S05]  /*44fd0*/  VIADD R6, R6, 0xfffffed6 ;  /* 0xfffffed606067836 */ /* 0x000fca0000000000 */
[----:B------:R-:W-:Y:S01]  /*44fe0*/  ISETP.GE.U32.AND P2, PT, R6, 0x7ffffe57, PT ;  /* 0x7ffffe570600780c */ /* 0x000fe20003f46070 */
[C---:B------:R-:W-:Y:S01]  /*44ff0*/  VIADD R68, R10.reuse, 0x200000 ;  /* 0x002000000a447836 */ /* 0x040fe20000000000 */
[----:B-1----:R-:W-:Y:S01]  /*45000*/  IADD3 R9, R9, -0x12b, RZ ;  /* 0xfffffed509097810 */ /* 0x002fe20007ffe0ff */
[----:B------:R-:W-:Y:S01]  /*45010*/  VIADD R11, R10, 0x200000 ;  /* 0x002000000a0b7836 */ /* 0x000fe20000000000 */
[----:B------:R-:W1:Y:S02]  /*45020*/  LDC R6, c[0x0][0x230] ;  /* 0x00008c00ff067b82 */ /* 0x000e640000000800 */
[----:B------:R-:W-:Y:S04]  /*45030*/  LDGSTS.E [R68+-0x78000], desc[UR60][R78.64], !P5 ;  /* 0x880000004e447fae */ /* 0x000fe8000e92187c */
[----:B------:R-:W-:Y:S01]  /*45040*/  LDGSTS.E [R14+-0x74000], desc[UR60][R58.64], !P5 ;  /* 0x8c0000003a0e7fae */ /* 0x000fe2000e92187c */
[----:B------:R-:W-:-:S02]  /*45050*/  ISETP.GE.U32.AND P5, PT, R9, 0x7ffffe56, PT ;  /* 0x7ffffe560900780c */ /* 0x000fc40003fa6070 */
[----:B------:R-:W1:Y:S01]  /*45060*/  LDC R9, c[0x0][0x230] ;  /* 0x00008c00ff097b82 */ /* 0x000e620000000800 */
[----:B------:R2:W-:Y:S02]  /*45070*/  LDGSTS.E [R11+-0x77ffc], desc[UR60][R28.64], !P2 ;  /* 0x880040001c0b7fae */ /* 0x0005e4000d12187c */
[----:B--2---:R-:W-:-:S05]  /*45080*/  IMAD.WIDE R88, R7, 0x4, R48 ;  /* 0x0000000407587825 */ /* 0x004fca00078e0230 */
[----:B------:R-:W2:Y:S01]  /*45090*/  LDC R11, c[0x0][0x230] ;  /* 0x00008c00ff0b7b82 */ /* 0x000ea20000000800 */
[----:B------:R-:W-:Y:S01]  /*450a0*/  VIADD R28, R13, 0xfffffed4 ;  /* 0xfffffed40d1c7836 */ /* 0x000fe20000000000 */
[----:B------:R-:W-:Y:S04]  /*450b0*/  STL.64 [R1+0x1610], R88 ;  /* 0x0016105801007387 */ /* 0x000fe80000100a00 */
[----:B------:R-:W2:Y:S01]  /*450c0*/  LDL.LU.64 R68, [R1+0x15e0] ;  /* 0x0015e00001447983 */ /* 0x000ea20000300a00 */
[----:B---3--:R-:W-:-:S04]  /*450d0*/  IMAD.WIDE R58, R7, 0x4, R38 ;  /* 0x00000004073a7825 */ /* 0x008fc800078e0226 */
[----:B------:R-:W-:Y:S01]  /*450e0*/  IMAD.WIDE R48, R7, 0x4, R220 ;  /* 0x0000000407307825 */ /* 0x000fe200078e02dc */
[----:B------:R-:W-:Y:S01]  /*450f0*/  STL.64 [R1+0x1608], R58 ;  /* 0x0016083a01007387 */ /* 0x000fe20000100a00 */
[----:B------:R-:W-:-:S03]  /*45100*/  ISETP.GE.U32.AND P4, PT, R28, 0x7ffffe55, PT ;  /* 0x7ffffe551c00780c */ /* 0x000fc60003f86070 */
[----:B------:R-:W3:Y:S01]  /*45110*/  LDL.LU.64 R38, [R1+0x15d8] ;  /* 0x0015d80001267983 */ /* 0x000ee20000300a00 */
[----:B------:R-:W-:-:S03]  /*45120*/  VIADD R78, R10, 0x200000 ;  /* 0x002000000a4e7836 */ /* 0x000fc60000000000 */
[----:B------:R1:W-:Y:S04]  /*45130*/  STL.64 [R1+0x1600], R48 ;  /* 0x0016003001007387 */ /* 0x0003e80000100a00 */
[----:B------:R-:W3:Y:S01]  /*45140*/  LDL.LU.64 R28, [R1+0x15d0] ;  /* 0x0015d000011c7983 */ /* 0x000ee20000300a00 */
[----:B------:R-:W-:-:S03]  /*45150*/  IADD3 R13, R10, 0x200000, RZ ;  /* 0x002000000a0d7810 */ /* 0x000fc60007ffe0ff */
[----:B------:R-:W3:Y:S04]  /*45160*/  LDL.LU.64 R220, [R1+0x15c8] ;  /* 0x0015c80001dc7983 */ /* 0x000ee80000300a00 */
[----:B------:R4:W-:Y:S04]  /*45170*/  LDGSTS.E [R78+-0x73ffc], desc[UR60][R88.64], !P2 ;  /* 0x8c004000584e7fae */ /* 0x0009e8000d12187c */
[----:B------:R-:W-:Y:S04]  /*45180*/  LDGSTS.E [R14+-0x77ff8], desc[UR60][R58.64], !P5 ;  /* 0x880080003a0e7fae */ /* 0x000fe8000e92187c */
[----:B------:R1:W-:Y:S01]  /*45190*/  LDGSTS.E [R13+-0x73ff8], desc[UR60][R48.64], !P5 ;  /* 0x8c008000300d7fae */ /* 0x0003e2000e92187c */
[----:B----4-:R-:W-:-:S03]  /*451a0*/  IMAD.WIDE R78, R7, 0x4, R228 ;  /* 0x00000004074e7825 */ /* 0x010fc600078e02e4 */
[----:B------:R-:W4:Y:S04]  /*451b0*/  LDL.LU.64 R228, [R1+0x15c0] ;  /* 0x0015c00001e47983 */ /* 0x000f280000300a00 */
[----:B------:R-:W-:Y:S01]  /*451c0*/  STL.64 [R1+0x15f8], R78 ;  /* 0x0015f84e01007387 */ /* 0x000fe20000100a00 */
[----:B-1----:R-:W-:-:S04]  /*451d0*/  IMAD.WIDE R48, R7, 0x4, R20 ;  /* 0x0000000407307825 */ /* 0x002fc800078e0214 */
[----:B------:R-:W-:Y:S02]  /*451e0*/  IMAD.WIDE R20, R7, 0x4, R236 ;  /* 0x0000000407147825 */ /* 0x000fe400078e02ec */
[----:B------:R-:W4:Y:S02]  /*451f0*/  LDL.LU.64 R236, [R1+0x15b8] ;  /* 0x0015b80001ec7983 */ /* 0x000f240000300a00 */
[----:B------:R-:W-:Y:S02]  /*45200*/  VIADD R6, R6, 0xfffffeb7 ;  /* 0xfffffeb706067836 */ /* 0x000fe40000000000 */
[----:B------:R-:W-:-:S03]  /*45210*/  VIADD R13, R12, 0xfffffeb6 ;  /* 0xfffffeb60c0d7836 */ /* 0x000fc60000000000 */
[----:B------:R-:W-:Y:S02]  /*45220*/  ISETP.GE.U32.AND P5, PT, R6, 0x7ffffe38, PT ;  /* 0x7ffffe380600780c */ /* 0x000fe40003fa6070 */
[C---:B------:R-:W-:Y:S01]  /*45230*/  IADD3 R58, R10.reuse, 0x200000, RZ ;  /* 0x002000000a3a7810 */ /* 0x040fe20007ffe0ff */
[----:B------:R-:W-:Y:S01]  /*45240*/  VIADD R12, R10, 0x200000 ;  /* 0x002000000a0c7836 */ /* 0x000fe20000000000 */
[----:B------:R-:W-:Y:S01]  /*45250*/  ISETP.GE.U32.AND P2, PT, R13, 0x7ffffe37, PT ;  /* 0x7ffffe370d00780c */ /* 0x000fe20003f46070 */
[----:B------:R1:W-:Y:S01]  /*45260*/  STL.64 [R1+0x15f0], R48 ;  /* 0x0015f03001007387 */ /* 0x0003e20000100a00 */
[----:B------:R-:W4:Y:S03]  /*45270*/  LDC R6, c[0x0][0x230] ;  /* 0x00008c00ff067b82 */ /* 0x000f260000000800 */
[----:B------:R-:W-:Y:S04]  /*45280*/  LDGSTS.E [R58+-0x77ff4], desc[UR60][R78.64], !P4 ;  /* 0x8800c0004e3a7fae */ /* 0x000fe8000e12187c */
[----:B------:R2:W-:Y:S04]  /*45290*/  STL.64 [R1+0x15e8], R20 ;  /* 0x0015e81401007387 */ /* 0x0005e80000100a00 */
[----:B------:R-:W-:Y:S04]  /*452a0*/  LDGSTS.E [R14+-0x73ff4], desc[UR60][R48.64], !P4 ;  /* 0x8c00c000300e7fae */ /* 0x000fe8000e12187c */
[----:B------:R-:W-:Y:S04]  /*452b0*/  LDGSTS.E [R12+-0x70000], desc[UR60][R20.64], !P5 ;  /* 0x90000000140c7fae */ /* 0x000fe8000e92187c */
[----:B-1----:R-:W4:Y:S01]  /*452c0*/  LDL.LU.64 R48, [R1+0x15b0] ;  /* 0x0015b00001307983 */ /* 0x002f220000300a00 */
[----:B--2---:R-:W-:-:S03]  /*452d0*/  IMAD.WIDE R68, R7, 0x4, R68 ;  /* 0x0000000407447825 */ /* 0x004fc600078e0244 */
[----:B------:R-:W2:Y:S04]  /*452e0*/  LDL.LU.64 R20, [R1+0x15a8] ;  /* 0x0015a80001147983 */ /* 0x000ea80000300a00 */
[----:B------:R1:W-:Y:S04]  /*452f0*/  STL.64 [R1+0x15e0], R68 ;  /* 0x0015e04401007387 */ /* 0x0003e80000100a00 */
[----:B------:R1:W-:Y:S01]  /*45300*/  LDGSTS.E [R58+-0x6c000], desc[UR60][R68.64], !P5 ;  /* 0x94000000443a7fae */ /* 0x0003e2000e92187c */
[----:B---3--:R-:W-:-:S04]  /*45310*/  IMAD.WIDE R38, R7, 0x4, R38 ;  /* 0x0000000407267825 */ /* 0x008fc800078e0226 */
        /* <DEDUP_REMOVED lines=8> */
[----:B----4-:R-:W-:-:S03]  /*453a0*/  IMAD.WIDE R58, R7, 0x4, R228 ;  /* 0x00000004073a7825 */ /* 0x010fc600078e02e4 */
[----:B------:R-:W4:Y:S04]  /*453b0*/  LDL.LU.64 R228, [R1+0x1598] ;  /* 0x0015980001e47983 */ /* 0x000f280000300a00 */
[----:B------:R-:W-:Y:S01]  /*453c0*/  STL.64 [R1+0x15c0], R58 ;  /* 0x0015c03a01007387 */ /* 0x000fe20000100a00 */
[----:B-1----:R-:W-:-:S03]  /*453d0*/  IMAD.WIDE R38, R7, 0x4, R236 ;  /* 0x0000000407267825 */ /* 0x002fc600078e02ec */
[----:B------:R-:W4:Y:S01]  /*453e0*/  LDL.LU.64 R236, [R1+0x1590] ;  /* 0x0015900001ec7983 */ /* 0x000f220000300a00 */
[----:B------:R-:W-:Y:S01]  /*453f0*/  VIADD R11, R11, 0xfffffeb5 ;  /* 0xfffffeb50b0b7836 */ /* 0x000fe20000000000 */
[----:B------:R-:W-:Y:S02]  /*45400*/  IADD3 R13, R9, -0x14c, RZ ;  /* 0xfffffeb4090d7810 */ /* 0x000fe40007ffe0ff */
[----:B------:R1:W-:Y:S01]  /*45410*/  STL.64 [R1+0x15b8], R38 ;  /* 0x0015b82601007387 */ /* 0x0003e20000100a00 */
[----:B------:R-:W4:Y:S01]  /*45420*/  LDC R9, c[0x0][0x230] ;  /* 0x00008c00ff097b82 */ /* 0x000f220000000800 */
[----:B------:R-:W-:Y:S02]  /*45430*/  ISETP.GE.U32.AND P4, PT, R11, 0x7ffffe36, PT ;  /* 0x7ffffe360b00780c */ /* 0x000fe40003f86070 */
[----:B------:R-:W4:Y:S01]  /*45440*/  LDL.LU.64 R220, [R1+0x1588] ;  /* 0x0015880001dc7983 */ /* 0x000f220000300a00 */
[----:B------:R-:W-:Y:S01]  /*45450*/  ISETP.GE.U32.AND P5, PT, R13, 0x7ffffe35, PT ;  /* 0x7ffffe350d00780c */ /* 0x000fe20003fa6070 */
[----:B------:R-:W-:-:S02]  /*45460*/  VIADD R13, R6, 0xfffffe97 ;  /* 0xfffffe97060d7836 */ /* 0x000fc40000000000 */
[----:B------:R-:W-:Y:S01]  /*45470*/  VIADD R6, R10, 0x200000 ;  /* 0x002000000a067836 */ /* 0x000fe20000000000 */
[----:B------:R-:W4:Y:S02]  /*45480*/  LDC R11, c[0x0][0x230] ;  /* 0x00008c00ff0b7b82 */ /* 0x000f240000000800 */
[----:B------:R-:W-:-:S04]  /*45490*/  ISETP.GE.U32.AND P2, PT, R13, 0x7ffffe18, PT ;  /* 0x7ffffe180d00780c */ /* 0x000fc80003f46070 */
[----:B------:R-:W-:Y:S02]  /*454a0*/  LDGSTS.E [R14+-0x6fff8], desc[UR60][R68.64], !P4 ;  /* 0x90008000440e7fae */ /* 0x000fe4000e12187c */
[----:B------:R-:W4:Y:S02]  /*454b0*/  LDC R13, c[0x0][0x230] ;  /* 0x00008c00ff0d7b82 */ /* 0x000f240000000800 */
[----:B------:R1:W-:Y:S04]  /*454c0*/  LDGSTS.E [R6+-0x6bff8], desc[UR60][R58.64], !P4 ;  /* 0x940080003a067fae */ /* 0x0003e8000e12187c */
[----:B------:R2:W-:Y:S01]  /*454d0*/  LDGSTS.E [R12+-0x6fff4], desc[UR60][R38.64], !P5 ;  /* 0x9000c000260c7fae */ /* 0x0005e2000e92187c */
[C---:B------:R-:W-:Y:S01]  /*454e0*/  IMAD.WIDE R48, R7.reuse, 0x4, R48 ;  /* 0x0000000407307825 */ /* 0x040fe200078e0230 */
[----:B-1----:R-:W1:Y:S03]  /*454f0*/  LDC R6, c[0x0][0x230] ;  /* 0x00008c00ff067b82 */ /* 0x002e660000000800 */
[C---:B--2---:R-:W-:Y:S01]  /*45500*/  IMAD.WIDE R20, R7.reuse, 0x4, R20 ;  /* 0x0000000407147825 */ /* 0x044fe200078e0214 */
[----:B------:R-:W-:Y:S01]  /*45510*/  IADD3 R38, R10, 0x200000, RZ ;  /* 0x002000000a267810 */ /* 0x000fe20007ffe0ff */
[----:B------:R2:W-:Y:S02]  /*45520*/  STL.64 [R1+0x15b0], R48 ;  /* 0x0015b03001007387 */ /* 0x0005e40000100a00 */
[----:B---3--:R-:W-:-:S02]  /*45530*/  IMAD.WIDE R88, R7, 0x4, R28 ;  /* 0x0000000407587825 */ /* 0x008fc400078e021c */
[----:B------:R3:W-:Y:S02]  /*45540*/  STL.64 [R1+0x15a8], R20 ;  /* 0x0015a81401007387 */ /* 0x0007e40000100a00 */
[----:B----4-:R-:W-:Y:S02]  /*45550*/  IMAD.WIDE R78, R7, 0x4, R228 ;  /* 0x00000004074e7825 */ /* 0x010fe400078e02e4 */
[----:B------:R4:W-:Y:S02]  /*45560*/  LDGSTS.E [R38+-0x6bff4], desc[UR60][R48.64], !P5 ;  /* 0x9400c00030267fae */ /* 0x0009e4000e92187c */
[----:B------:R-:W-:Y:S02]  /*45570*/  VIADD R11, R11, 0xfffffe96 ;  /* 0xfffffe960b0b7836 */ /* 0x000fe40000000000 */
[----:B------:R-:W3:Y:S01]  /*45580*/  LDL.LU.64 R68, [R1+0x1580] ;  /* 0x0015800001447983 */ /* 0x000ee20000300a00 */
[----:B------:R-:W-:Y:S01]  /*45590*/  VIADD R9, R9, 0xfffffe95 ;  /* 0xfffffe9509097836 */ /* 0x000fe20000000000 */
[C---:B------:R-:W-:Y:S01]  /*455a0*/  IADD3 R59, R10.reuse, 0x200000, RZ ;  /* 0x002000000a3b7810 */ /* 0x040fe20007ffe0ff */
[----:B------:R-:W-:Y:S01]  /*455b0*/  VIADD R58, R10, 0x200000 ;  /* 0x002000000a3a7836 */ /* 0x000fe20000000000 */
[----:B------:R-:W-:Y:S01]  /*455c0*/  LDGSTS.E [R14+-0x68000], desc[UR60][R20.64], !P2 ;  /* 0x98000000140e7fae */ /* 0x000fe2000d12187c */
[----:B------:R-:W1:Y:S03]  /*455d0*/  LDC R12, c[0x0][0x230] ;  /* 0x00008c00ff0c7b82 */ /* 0x000e660000000800 */
[----:B--2---:R-:W2:Y:S01]  /*455e0*/  LDL.LU.64 R48, [R1+0x1578] ;  /* 0x0015780001307983 */ /* 0x004ea20000300a00 */
[----:B----4-:R-:W-:-:S03]  /*455f0*/  IMAD.WIDE R38, R7, 0x4, R236 ;  /* 0x0000000407267825 */ /* 0x010fc600078e02ec */
[----:B---3--:R-:W3:Y:S04]  /*45600*/  LDL.LU.64 R20, [R1+0x1570] ;  /* 0x0015700001147983 */ /* 0x008ee80000300a00 */
[----:B------:R-:W4:Y:S04]  /*45610*/  LDL.LU.64 R228, [R1+0x1568] ;  /* 0x0015680001e47983 */ /* 0x000f280000300a00 */
[----:B------:R-:W-:Y:S04]  /*45620*/  STL.64 [R1+0x15a0], R88 ;  /* 0x0015a05801007387 */ /* 0x000fe80000100a00 */
[----:B------:R-:W4:Y:S01]  /*45630*/  LDL.LU.64 R236, [R1+0x1560] ;  /* 0x0015600001ec7983 */ /* 0x000f220000300a00 */
[----:B------:R-:W-:-:S02]  /*45640*/  ISETP.GE.U32.AND P5, PT, R11, 0x7ffffe17, PT ;  /* 0x7ffffe170b00780c */ /* 0x000fc40003fa6070 */
[----:B------:R-:W-:Y:S01]  /*45650*/  ISETP.GE.U32.AND P4, PT, R9, 0x7ffffe16, PT ;  /* 0x7ffffe160900780c */ /* 0x000fe20003f86070 */
[----:B------:R-:W-:Y:S01]  /*45660*/  IMAD.WIDE R28, R7, 0x4, R220 ;  /* 0x00000004071c7825 */ /* 0x000fe200078e02dc */
[----:B------:R-:W-:Y:S01]  /*45670*/  STL.64 [R1+0x1598], R78 ;  /* 0x0015984e01007387 */ /* 0x000fe20000100a00 */
[----:B-1----:R-:W-:Y:S01]  /*45680*/  IADD3 R6, R6, -0x16c, RZ ;  /* 0xfffffe9406067810 */ /* 0x002fe20007ffe0ff */
[----:B------:R-:W1:Y:S02]  /*45690*/  LDC R9, c[0x0][0x230] ;  /* 0x00008c00ff097b82 */ /* 0x000e640000000800 */
[----:B------:R1:W-:Y:S01]  /*456a0*/  LDGSTS.E [R59+-0x64000], desc[UR60][R88.64], !P2 ;  /* 0x9c000000583b7fae */ /* 0x0003e2000d12187c */
[----:B------:R-:W-:-:S03]  /*456b0*/  VIADD R11, R10, 0x200000 ;  /* 0x002000000a0b7836 */ /* 0x000fc60000000000 */
[----:B------:R1:W-:Y:S04]  /*456c0*/  STL.64 [R1+0x1590], R38 ;  /* 0x0015902601007387 */ /* 0x0003e80000100a00 */
[----:B------:R-:W-:Y:S04]  /*456d0*/  LDGSTS.E [R58+-0x67ffc], desc[UR60][R78.64], !P5 ;  /* 0x980040004e3a7fae */ /* 0x000fe8000e92187c */
[----:B------:R1:W-:Y:S04]  /*456e0*/  STL.64 [R1+0x1588], R28 ;  /* 0x0015881c01007387 */ /* 0x0003e80000100a00 */
[----:B------:R-:W-:Y:S04]  /*456f0*/  LDGSTS.E [R14+-0x63ffc], desc[UR60][R38.64], !P5 ;  /* 0x9c004000260e7fae */ /* 0x000fe8000e92187c */
[----:B------:R1:W-:Y:S04]  /*45700*/  LDGSTS.E [R11+-0x67ff8], desc[UR60][R28.64], !P4 ;  /* 0x980080001c0b7fae */ /* 0x0003e8000e12187c */
[----:B-1----:R-:W4:Y:S04]  /*45710*/  LDL.LU.64 R38, [R1+0x1558] ;  /* 0x0015580001267983 */ /* 0x002f280000300a00 */
[----:B------:R-:W4:Y:S01]  /*45720*/  LDL.LU.64 R28, [R1+0x1548] ;  /* 0x00154800011c7983 */ /* 0x000f220000300a00 */
[----:B------:R-:W-:Y:S01]  /*45730*/  ISETP.GE.U32.AND P6, PT, R6, 0x7ffffe15, PT ;  /* 0x7ffffe150600780c */ /* 0x000fe20003fc6070 */
[----:B------:R-:W-:Y:S01]  /*45740*/  VIADD R59, R13, 0xfffffef3 ;  /* 0xfffffef30d3b7836 */ /* 0x000fe20000000000 */
[----:B------:R-:W1:Y:S01]  /*45750*/  LDC R11, c[0x0][0x230] ;  /* 0x00008c00ff0b7b82 */ /* 0x000e620000000800 */
[----:B------:R-:W4:Y:S01]  /*45760*/  LDL.LU.64 R220, [R1+0x1540] ;  /* 0x0015400001dc7983 */ /* 0x000f220000300a00 */
[----:B------:R-:W-:Y:S01]  /*45770*/  VIADD R13, R12, 0xfffffef2 ;  /* 0xfffffef20c0d7836 */ /* 0x000fe20000000000 */
[----:B------:R-:W-:-:S02]  /*45780*/  IADD3 R12, R10, 0x200000, RZ ;  /* 0x002000000a0c7810 */ /* 0x000fc40007ffe0ff */
[----:B------:R-:W-:Y:S01]  /*45790*/  ISETP.GE.U32.AND P2, PT, R59, 0x7ffffe74, PT ;  /* 0x7ffffe743b00780c */ /* 0x000fe20003f46070 */
[C---:B------:R-:W-:Y:S02]  /*457a0*/  IMAD.WIDE R68, R7.reuse, 0x4, R68 ;  /* 0x0000000407447825 */ /* 0x040fe400078e0244 */
[----:B------:R-:W1:Y:S02]  /*457b0*/  LDC R6, c[0x0][0x230] ;  /* 0x00008c00ff067b82 */ /* 0x000e640000000800 */
[C---:B--2---:R-:W-:Y:S01]  /*457c0*/  IMAD.WIDE R48, R7.reuse, 0x4, R48 ;  /* 0x0000000407307825 */ /* 0x044fe200078e0230 */
[----:B------:R4:W-:Y:S04]  /*457d0*/  STL.64 [R1+0x1580], R68 ;  /* 0x0015804401007387 */ /* 0x0009e80000100a00 */
[----:B------:R4:W-:Y:S01]  /*457e0*/  LDGSTS.E [R58+-0x63ff8], desc[UR60][R68.64], !P4 ;  /* 0x9c008000443a7fae */ /* 0x0009e2000e12187c */
[----:B---3--:R-:W-:-:S03]  /*457f0*/  IMAD.WIDE R20, R7, 0x4, R20 ;  /* 0x0000000407147825 */ /* 0x008fc600078e0214 */
[----:B------:R2:W-:Y:S04]  /*45800*/  STL.64 [R1+0x1578], R48 ;  /* 0x0015783001007387 */ /* 0x0005e80000100a00 */
[----:B------:R3:W-:Y:S01]  /*45810*/  STL.64 [R1+0x1570], R20 ;  /* 0x0015701401007387 */ /* 0x0007e20000100a00 */
[----:B----4-:R-:W-:-:S03]  /*45820*/  IMAD.WIDE R68, R7, 0x4, R228 ;  /* 0x0000000407447825 */ /* 0x010fc600078e02e4 */
[----:B------:R2:W-:Y:S04]  /*45830*/  LDGSTS.E [R14+-0x67ff4], desc[UR60][R48.64], !P6 ;  /* 0x9800c000300e7fae */ /* 0x0005e8000f12187c */
[----:B------:R-:W4:Y:S04]  /*45840*/  LDL.LU.64 R58, [R1+0x1538] ;  /* 0x00153800013a7983 */ /* 0x000f280000300a00 */
[----:B------:R1:W-:Y:S01]  /*45850*/  LDGSTS.E [R12+-0x63ff4], desc[UR60][R20.64], !P6 ;  /* 0x9c00c000140c7fae */ /* 0x0003e2000f12187c */
[----:B--2---:R-:W-:-:S03]  /*45860*/  IMAD.WIDE R48, R7, 0x4, R236 ;  /* 0x0000000407307825 */ /* 0x004fc600078e02ec */
[----:B---3--:R-:W2:Y:S04]  /*45870*/  LDL.LU.64 R20, [R1+0x1530] ;  /* 0x0015300001147983 */ /* 0x008ea80000300a00 */
[----:B------:R-:W-:Y:S04]  /*45880*/  STL.64 [R1+0x1568], R68 ;  /* 0x0015684401007387 */ /* 0x000fe80000100a00 */
[----:B------:R-:W3:Y:S04]  /*45890*/  LDL.LU.64 R228, [R1+0x1528] ;  /* 0x0015280001e47983 */ /* 0x000ee80000300a00 */
[----:B------:R-:W3:Y:S01]  /*458a0*/  LDL.LU.64 R236, [R1+0x1520] ;  /* 0x0015200001ec7983 */ /* 0x000ee20000300a00 */
[----:B------:R-:W-:Y:S01]  /*458b0*/  ISETP.GE.U32.AND P5, PT, R13, 0x7ffffe73, PT ;  /* 0x7ffffe730d00780c */ /* 0x000fe20003fa6070 */
[----:B------:R-:W-:Y:S01]  /*458c0*/  VIADD R14, R9, 0xfffffef1 ;  /* 0xfffffef1090e7836 */ /* 0x000fe20000000000 */
[C---:B------:R-:W-:Y:S01]  /*458d0*/  IADD3 R9, R8.reuse, 0x200000, RZ ;  /* 0x0020000008097810 */ /* 0x040fe20007ffe0ff */
[----:B------:R-:W-:-:S02]  /*458e0*/  VIADD R13, R8, 0x200000 ;  /* 0x00200000080d7836 */ /* 0x000fc40000000000 */
[----:B-1----:R-:W-:Y:S02]  /*458f0*/  VIADD R12, R8, 0x200000 ;  /* 0x00200000080c7836 */ /* 0x002fe40000000000 */
[----:B------:R-:W-:Y:S01]  /*45900*/  IMAD.WIDE R38, R7, 0x4, R38 ;  /* 0x0000000407267825 */ /* 0x000fe200078e0226 */
[----:B------:R1:W-:Y:S04]  /*45910*/  LDGSTS.E [R13+-0x80000], desc[UR60][R68.64], !P2 ;  /* 0x80000000440d7fae */ /* 0x0003e8000d12187c */
[----:B------:R-:W-:Y:S04]  /*45920*/  STL.64 [R1+0x1560], R48 ;  /* 0x0015603001007387 */ /* 0x000fe80000100a00 */
[----:B------:R1:W-:Y:S01]  /*45930*/  LDGSTS.E [R9+-0x7c000], desc[UR60][R48.64], !P2 ;  /* 0x8400000030097fae */ /* 0x0003e2000d12187c */
[----:B------:R-:W-:-:S03]  /*45940*/  ISETP.GE.U32.AND P4, PT, R14, 0x7ffffe72, PT ;  /* 0x7ffffe720e00780c */ /* 0x000fc60003f86070 */
[----:B------:R1:W-:Y:S02]  /*45950*/  STL.64 [R1+0x1558], R38 ;  /* 0x0015582601007387 */ /* 0x0003e40000100a00 */
[----:B-1----:R-:W1:Y:S02]  /*45960*/  LDC R13, c[0x0][0x230] ;  /* 0x00008c00ff0d7b82 */ /* 0x002e640000000800 */
[----:B------:R1:W-:Y:S01]  /*45970*/  LDGSTS.E [R12+-0x7fffc], desc[UR60][R38.64], !P5 ;  /* 0x80004000260c7fae */ /* 0x0003e2000e92187c */
[----:B------:R-:W-:-:S05]  /*45980*/  VIADD R14, R8, 0x200000 ;  /* 0x00200000080e7836 */ /* 0x000fca0000000000 */
[----:B------:R-:W3:Y:S01]  /*45990*/  LDC R9, c[0x0][0x230] ;  /* 0x00008c00ff097b82 */ /* 0x000ee20000000800 */
[----:B-1----:R-:W-:-:S04]  /*459a0*/  IMAD.WIDE R38, R7, 0x4, R28 ;  /* 0x0000000407267825 */ /* 0x002fc800078e021c */
[----:B------:R-:W-:Y:S01]  /*459b0*/  IMAD.WIDE R28, R7, 0x4, R220 ;  /* 0x00000004071c7825 */ /* 0x000fe200078e02dc */
[----:B------:R1:W-:Y:S04]  /*459c0*/  STL.64 [R1+0x1548], R38 ;  /* 0x0015482601007387 */ /* 0x0003e80000100a00 */
[----:B------:R1:W-:Y:S04]  /*459d0*/  STL.64 [R1+0x1540], R28 ;  /* 0x0015401c01007387 */ /* 0x0003e80000100a00 */
[----:B------:R-:W3:Y:S04]  /*459e0*/  LDL.LU.64 R48, [R1+0x1518] ;  /* 0x0015180001307983 */ /* 0x000ee80000300a00 */
[----:B------:R-:W-:Y:S04]  /*459f0*/  LDGSTS.E [R14+-0x7bffc], desc[UR60][R38.64], !P5 ;  /* 0x84004000260e7fae */ /* 0x000fe8000e92187c */
[----:B------:R1:W-:Y:S04]  /*45a00*/  LDGSTS.E [R12+-0x7fff8], desc[UR60][R28.64], !P4 ;  /* 0x800080001c0c7fae */ /* 0x0003e8000e12187c */
[----:B-1----:R-:W3:Y:S04]  /*45a10*/  LDL.LU.64 R38, [R1+0x1510] ;  /* 0x0015100001267983 */ /* 0x002ee80000300a00 */
[----:B------:R-:W3:Y:S01]  /*45a20*/  LDL.LU.64 R220, [R1+0x1508] ;  /* 0x0015080001dc7983 */ /* 0x000ee20000300a00 */
[----:B------:R-:W-:-:S02]  /*45a30*/  VIADD R28, R8, 0x200000 ;  /* 0x00200000081c7836 */ /* 0x000fc40000000000 */
[----:B----4-:R-:W-:-:S04]  /*45a40*/  IMAD.WIDE R88, R7, 0x4, R58 ;  /* 0x0000000407587825 */ /* 0x010fc800078e023a */
[----:B--2---:R-:W-:Y:S01]  /*45a50*/  IMAD.WIDE R78, R7, 0x4, R20 ;  /* 0x00000004074e7825 */ /* 0x004fe200078e0214 */
[----:B------:R1:W-:Y:S01]  /*45a60*/  STL.64 [R1+0x1538], R88 ;  /* 0x0015385801007387 */ /* 0x0003e20000100a00 */
[----:B------:R-:W-:Y:S01]  /*45a70*/  IADD3 R11, R11, -0x110, RZ ;  /* 0xfffffef00b0b7810 */ /* 0x000fe20007ffe0ff */
[----:B------:R-:W2:Y:S02]  /*45a80*/  LDC R12, c[0x0][0x230] ;  /* 0x00008c00ff0c7b82 */ /* 0x000ea40000000800 */
[----:B------:R1:W-:Y:S01]  /*45a90*/  LDGSTS.E [R28+-0x7bff8], desc[UR60][R88.64], !P4 ;  /* 0x84008000581c7fae */ /* 0x0003e2000e12187c */
[----:B---3--:R-:W-:-:S03]  /*45aa0*/  IMAD.WIDE R58, R7, 0x4, R228 ;  /* 0x00000004073a7825 */ /* 0x008fc600078e02e4 */
[----:B------:R-:W3:Y:S01]  /*45ab0*/  LDL.LU.64 R228, [R1+0x1500] ;  /* 0x0015000001e47983 */ /* 0x000ee20000300a00 */
[----:B------:R-:W-:-:S03]  /*45ac0*/  IMAD.WIDE R20, R7, 0x4, R236 ;  /* 0x0000000407147825 */ /* 0x000fc600078e02ec */
[----:B------:R-:W-:Y:S04]  /*45ad0*/  STL.64 [R1+0x1530], R78 ;  /* 0x0015304e01007387 */ /* 0x000fe80000100a00 */
[----:B------:R-:W-:Y:S04]  /*45ae0*/  STL.64 [R1+0x1528], R58 ;  /* 0x0015283a01007387 */ /* 0x000fe80000100a00 */
[----:B------:R4:W-:Y:S04]  /*45af0*/  STL.64 [R1+0x1520], R20 ;  /* 0x0015201401007387 */ /* 0x0009e80000100a00 */
[----:B------:R-:W2:Y:S04]  /*45b00*/  LDL.LU.64 R28, [R1+0x14f8] ;  /* 0x0014f800011c7983 */ /* 0x000ea80000300a00 */
[----:B------:R-:W2:Y:S01]  /*45b10*/  LDL.LU.64 R236, [R1+0x14f0] ;  /* 0x0014f00001ec7983 */ /* 0x000ea20000300a00 */
[----:B------:R-:W-:Y:S01]  /*45b20*/  VIADD R6, R6, 0xfffffed3 ;  /* 0xfffffed306067836 */ /* 0x000fe20000000000 */
[----:B------:R-:W-:-:S04]  /*45b30*/  ISETP.GE.U32.AND P5, PT, R11, 0x7ffffe71, PT ;  /* 0x7ffffe710b00780c */ /* 0x000fc80003fa6070 */
[----:B------:R-:W-:Y:S02]  /*45b40*/  ISETP.GE.U32.AND P2, PT, R6, 0x7ffffe54, PT ;  /* 0x7ffffe540600780c */ /* 0x000fe40003f46070 */
[C---:B------:R-:W-:Y:S01]  /*45b50*/  IADD3 R68, R8.reuse, 0x200000, RZ ;  /* 0x0020000008447810 */ /* 0x040fe20007ffe0ff */
[----:B------:R-:W-:Y:S01]  /*45b60*/  VIADD R11, R8, 0x200000 ;  /* 0x00200000080b7836 */ /* 0x000fe20000000000 */
[----:B------:R-:W4:Y:S01]  /*45b70*/  LDC R6, c[0x0][0x230] ;  /* 0x00008c00ff067b82 */ /* 0x000f220000000800 */
[----:B------:R-:W-:-:S04]  /*45b80*/  VIADD R9, R9, 0xfffffed2 ;  /* 0xfffffed209097836 */ /* 0x000fc80000000000 */
[----:B------:R-:W-:Y:S04]  /*45b90*/  LDGSTS.E [R68+-0x7fff4], desc[UR60][R78.64], !P5 ;  /* 0x8000c0004e447fae */ /* 0x000fe8000e92187c */
[----:B------:R-:W-:Y:S01]  /*45ba0*/  LDGSTS.E [R14+-0x7bff4], desc[UR60][R58.64], !P5 ;  /* 0x8400c0003a0e7fae */ /* 0x000fe2000e92187c */
[----:B------:R-:W-:Y:S02]  /*45bb0*/  ISETP.GE.U32.AND P5, PT, R9, 0x7ffffe53, PT ;  /* 0x7ffffe530900780c */ /* 0x000fe40003fa6070 */
[----:B------:R-:W2:Y:S01]  /*45bc0*/  LDC R9, c[0x0][0x230] ;  /* 0x00008c00ff097b82 */ /* 0x000ea20000000800 */
[----:B------:R4:W-:Y:S01]  /*45bd0*/  LDGSTS.E [R11+-0x78000], desc[UR60][R20.64], !P2 ;  /* 0x88000000140b7fae */ /* 0x0009e2000d12187c */
[----:B-1----:R-:W-:Y:S01]  /*45be0*/  IMAD.WIDE R88, R7, 0x4, R48 ;  /* 0x0000000407587825 */ /* 0x002fe200078e0230 */
[----:B----4-:R-:W-:-:S03]  /*45bf0*/  IADD3 R20, R13, -0x12f, RZ ;  /* 0xfffffed10d147810 */ /* 0x010fc60007ffe0ff */
[----:B------:R-:W-:Y:S01]  /*45c00*/  VIADD R78, R8, 0x200000 ;  /* 0x00200000084e7836 */ /* 0x000fe20000000000 */
[----:B------:R-:W-:Y:S01]  /*45c10*/  STL.64 [R1+0x1518], R88 ;  /* 0x0015185801007387 */ /* 0x000fe20000100a00 */
[----:B------:R-:W-:Y:S01]  /*45c20*/  IADD3 R6, R6, -0x130, RZ ;  /* 0xfffffed006067810 */ /* 0x000fe20007ffe0ff */
[----:B------:R-:W1:Y:S02]  /*45c30*/  LDC R11, c[0x0][0x230] ;  /* 0x00008c00ff0b7b82 */ /* 0x000e640000000800 */
[----:B------:R-:W4:Y:S01]  /*45c40*/  LDL.LU.64 R68, [R1+0x14e8] ;  /* 0x0014e80001447983 */ /* 0x000f220000300a00 */
        /* <DEDUP_REMOVED lines=15> */
[----:B--2---:R-:W-:-:S04]  /*45d40*/  IMAD.WIDE R48, R7, 0x4, R28 ;  /* 0x0000000407307825 */ /* 0x004fc800078e021c */
[----:B------:R-:W-:Y:S02]  /*45d50*/  IMAD.WIDE R28, R7, 0x4, R236 ;  /* 0x00000004071c7825 */ /* 0x000fe400078e02ec */
[----:B------:R-:W2:Y:S01]  /*45d60*/  LDL.LU.64 R236, [R1+0x14c0] ;  /* 0x0014c00001ec7983 */ /* 0x000ea20000300a00 */
[----:B------:R-:W-:Y:S01]  /*45d70*/  ISETP.GE.U32.AND P5, PT, R6, 0x7ffffe51, PT ;  /* 0x7ffffe510600780c */ /* 0x000fe20003fa6070 */
[----:B------:R-:W-:Y:S02]  /*45d80*/  VIADD R13, R12, 0xfffffeb3 ;  /* 0xfffffeb30c0d7836 */ /* 0x000fe40000000000 */
[C---:B------:R-:W-:Y:S01]  /*45d90*/  VIADD R58, R8.reuse, 0x200000 ;  /* 0x00200000083a7836 */ /* 0x040fe20000000000 */
[----:B------:R-:W-:Y:S01]  /*45da0*/  IADD3 R12, R8, 0x200000, RZ ;  /* 0x00200000080c7810 */ /* 0x000fe20007ffe0ff */
[----:B------:R1:W-:Y:S01]  /*45db0*/  STL.64 [R1+0x13e0], R48 ;  /* 0x0013e03001007387 */ /* 0x0003e20000100a00 */
[----:B------:R-:W-:Y:S01]  /*45dc0*/  ISETP.GE.U32.AND P2, PT, R13, 0x7ffffe34, PT ;  /* 0x7ffffe340d00780c */ /* 0x000fe20003f46070 */
[----:B------:R-:W2:Y:S02]  /*45dd0*/  LDC R6, c[0x0][0x230] ;  /* 0x00008c00ff067b82 */ /* 0x000ea40000000800 */
[----:B------:R-:W-:Y:S04]  /*45de0*/  LDGSTS.E [R58+-0x77ff8], desc[UR60][R78.64], !P4 ;  /* 0x880080004e3a7fae */ /* 0x000fe8000e12187c */
[----:B------:R1:W-:Y:S04]  /*45df0*/  STL.64 [R1+0x13d8], R28 ;  /* 0x0013d81c01007387 */ /* 0x0003e80000100a00 */
[----:B------:R-:W-:Y:S04]  /*45e00*/  LDGSTS.E [R14+-0x73ff8], desc[UR60][R48.64], !P4 ;  /* 0x8c008000300e7fae */ /* 0x000fe8000e12187c */
[----:B------:R-:W-:Y:S04]  /*45e10*/  LDGSTS.E [R12+-0x77ff4], desc[UR60][R28.64], !P5 ;  /* 0x8800c0001c0c7fae */ /* 0x000fe8000e92187c */
[----:B-1----:R-:W2:Y:S04]  /*45e20*/  LDL.LU.64 R48, [R1+0x14b8] ;  /* 0x0014b80001307983 */ /* 0x002ea80000300a00 */
[----:B------:R-:W2:Y:S01]  /*45e30*/  LDL.LU.64 R28, [R1+0x14b0] ;  /* 0x0014b000011c7983 */ /* 0x000ea20000300a00 */
[----:B----4-:R-:W-:-:S05]  /*45e40*/  IMAD.WIDE R68, R7, 0x4, R68 ;  /* 0x0000000407447825 */ /* 0x010fca00078e0244 */
        /* <DEDUP_REMOVED lines=9> */
[----:B-1----:R-:W4:Y:S04]  /*45ee0*/  LDL.LU.64 R20, [R1+0x14a8] ;  /* 0x0014a80001147983 */ /* 0x002f280000300a00 */
[----:B------:R-:W-:Y:S01]  /*45ef0*/  STL.64 [R1+0x13b8], R68 ;  /* 0x0013b84401007387 */ /* 0x000fe20000100a00 */
[----:B---3--:R-:W-:-:S03]  /*45f00*/  IMAD.WIDE R58, R7, 0x4, R228 ;  /* 0x00000004073a7825 */ /* 0x008fc600078e02e4 */
[----:B------:R-:W3:Y:S04]  /*45f10*/  LDL.LU.64 R228, [R1+0x14a0] ;  /* 0x0014a00001e47983 */ /* 0x000ee80000300a00 */
[----:B------:R-:W-:Y:S01]  /*45f20*/  STL.64 [R1+0x13b0], R58 ;  /* 0x0013b03a01007387 */ /* 0x000fe20000100a00 */
[----:B--2---:R-:W-:-:S03]  /*45f30*/  IMAD.WIDE R38, R7, 0x4, R236 ;  /* 0x0000000407267825 */ /* 0x004fc600078e02ec */
[----:B------:R-:W2:Y:S01]  /*45f40*/  LDL.LU.64 R236, [R1+0x1498] ;  /* 0x0014980001ec7983 */ /* 0x000ea20000300a00 */
[----:B------:R-:W-:Y:S02]  /*45f50*/  VIADD R11, R11, 0xfffffeb2 ;  /* 0xfffffeb20b0b7836 */ /* 0x000fe40000000000 */
[----:B------:R-:W-:Y:S01]  /*45f60*/  VIADD R13, R9, 0xfffffeb1 ;  /* 0xfffffeb1090d7836 */ /* 0x000fe20000000000 */
[----:B------:R1:W-:Y:S01]  /*45f70*/  STL.64 [R1+0x13a8], R38 ;  /* 0x0013a82601007387 */ /* 0x0003e20000100a00 */
[----:B------:R-:W2:Y:S01]  /*45f80*/  LDC R9, c[0x0][0x230] ;  /* 0x00008c00ff097b82 */ /* 0x000ea20000000800 */
[----:B------:R-:W-:Y:S02]  /*45f90*/  ISETP.GE.U32.AND P4, PT, R11, 0x7ffffe33, PT ;  /* 0x7ffffe330b00780c */ /* 0x000fe40003f86070 */
[----:B------:R-:W2:Y:S01]  /*45fa0*/  LDL.LU.64 R220, [R1+0x1490] ;  /* 0x0014900001dc7983 */ /* 0x000ea20000300a00 */
[----:B------:R-:W-:Y:S02]  /*45fb0*/  ISETP.GE.U32.AND P5, PT, R13, 0x7ffffe32, PT ;  /* 0x7ffffe320d00780c */ /* 0x000fe40003fa6070 */
[----:B------:R-:W-:Y:S01]  /*45fc0*/  IADD3 R13, R6, -0x150, RZ ;  /* 0xfffffeb0060d7810 */ /* 0x000fe20007ffe0ff */
[----:B------:R-:W-:Y:S01]  /*45fd0*/  VIADD R6, R8, 0x200000 ;  /* 0x0020000008067836 */ /* 0x000fe20000000000 */
[----:B------:R-:W3:Y:S02]  /*45fe0*/  LDC R11, c[0x0][0x230] ;  /* 0x00008c00ff0b7b82 */ /* 0x000ee40000000800 */
[----:B------:R-:W-:-:S04]  /*45ff0*/  ISETP.GE.U32.AND P2, PT, R13, 0x7ffffe31, PT ;  /* 0x7ffffe310d00780c */ /* 0x000fc80003f46070 */
[----:B------:R-:W-:Y:S02]  /*46000*/  LDGSTS.E [R14+-0x6fffc], desc[UR60][R68.64], !P4 ;  /* 0x90004000440e7fae */ /* 0x000fe4000e12187c */
[----:B------:R-:W2:Y:S02]  /*46010*/  LDC R13, c[0x0][0x230] ;  /* 0x00008c00ff0d7b82 */ /* 0x000ea40000000800 */
[----:B------:R1:W-:Y:S01]  /*46020*/  LDGSTS.E [R6+-0x6bffc], desc[UR60][R58.64], !P4 ;  /* 0x940040003a067fae */ /* 0x0003e2000e12187c */
[----:B------:R-:W-:-:S03]  /*46030*/  IMAD.WIDE R48, R7, 0x4, R48 ;  /* 0x0000000407307825 */ /* 0x000fc600078e0230 */
[----:B------:R1:W-:Y:S01]  /*46040*/  LDGSTS.E [R12+-0x6fff8], desc[UR60][R38.64], !P5 ;  /* 0x90008000260c7fae */ /* 0x0003e2000e92187c */
[----:B------:R-:W-:-:S03]  /*46050*/  IMAD.WIDE R28, R7, 0x4, R28 ;  /* 0x00000004071c7825 */ /* 0x000fc600078e021c */
[----:B------:R3:W-:Y:S01]  /*46060*/  STL.64 [R1+0x13a0], R48 ;  /* 0x0013a03001007387 */ /* 0x0007e20000100a00 */
[----:B-1----:R-:W1:Y:S03]  /*46070*/  LDC R6, c[0x0][0x230] ;  /* 0x00008c00ff067b82 */ /* 0x002e660000000800 */
[----:B------:R3:W-:Y:S01]  /*46080*/  STL.64 [R1+0x1398], R28 ;  /* 0x0013981c01007387 */ /* 0x0007e20000100a00 */
[----:B------:R-:W-:-:S03]  /*46090*/  VIADD R38, R8, 0x200000 ;  /* 0x0020000008267836 */ /* 0x000fc60000000000 */
[----:B------:R-:W2:Y:S01]  /*460a0*/  LDL.LU.64 R68, [R1+0x1488] ;  /* 0x0014880001447983 */ /* 0x000ea20000300a00 */
[----:B----4-:R-:W-:-:S03]  /*460b0*/  IMAD.WIDE R88, R7, 0x4, R20 ;  /* 0x0000000407587825 */ /* 0x010fc600078e0214 */
[----:B------:R2:W-:Y:S01]  /*460c0*/  LDGSTS.E [R38+-0x6bff8], desc[UR60][R48.64], !P5 ;  /* 0x9400800030267fae */ /* 0x0005e2000e92187c */
[----:B---3--:R-:W-:-:S03]  /*460d0*/  IMAD.WIDE R78, R7, 0x4, R228 ;  /* 0x00000004074e7825 */ /* 0x008fc600078e02e4 */
[----:B------:R-:W-:Y:S01]  /*460e0*/  LDGSTS.E [R14+-0x6fff4], desc[UR60][R28.64], !P2 ;  /* 0x9000c0001c0e7fae */ /* 0x000fe2000d12187c */
[----:B------:R-:W-:Y:S01]  /*460f0*/  IADD3 R11, R11, -0x16d, RZ ;  /* 0xfffffe930b0b7810 */ /* 0x000fe20007ffe0ff */
[----:B------:R-:W3:Y:S02]  /*46100*/  LDC R12, c[0x0][0x230] ;  /* 0x00008c00ff0c7b82 */ /* 0x000ee40000000800 */
[----:B------:R-:W4:Y:S04]  /*46110*/  LDL.LU.64 R48, [R1+0x1480] ;  /* 0x0014800001307983 */ /* 0x000f280000300a00 */
[----:B------:R-:W4:Y:S04]  /*46120*/  LDL.LU.64 R28, [R1+0x1478] ;  /* 0x00147800011c7983 */ /* 0x000f280000300a00 */
[----:B------:R-:W4:Y:S01]  /*46130*/  LDL.LU.64 R228, [R1+0x1470] ;  /* 0x0014700001e47983 */ /* 0x000f220000300a00 */
[----:B--2---:R-:W-:-:S03]  /*46140*/  IMAD.WIDE R38, R7, 0x4, R236 ;  /* 0x0000000407267825 */ /* 0x004fc600078e02ec */
[----:B------:R-:W-:Y:S04]  /*46150*/  STL.64 [R1+0x1390], R88 ;  /* 0x0013905801007387 */ /* 0x000fe80000100a00 */
[----:B------:R-:W2:Y:S01]  /*46160*/  LDL.LU.64 R236, [R1+0x1468] ;  /* 0x0014680001ec7983 */ /* 0x000ea20000300a00 */
[----:B------:R-:W-:Y:S01]  /*46170*/  ISETP.GE.U32.AND P5, PT, R11, 0x7ffffe14, PT ;  /* 0x7ffffe140b00780c */ /* 0x000fe20003fa6070 */
[----:B------:R-:W-:Y:S01]  /*46180*/  VIADD R9, R9, 0xfffffe92 ;  /* 0xfffffe9209097836 */ /* 0x000fe20000000000 */
[C---:B------:R-:W-:Y:S01]  /*46190*/  IADD3 R58, R8.reuse, 0x200000, RZ ;  /* 0x00200000083a7810 */ /* 0x040fe20007ffe0ff */
[----:B------:R-:W-:-:S03]  /*461a0*/  VIADD R59, R8, 0x200000 ;  /* 0x00200000083b7836 */ /* 0x000fc60000000000 */
[----:B------:R-:W-:Y:S01]  /*461b0*/  ISETP.GE.U32.AND P4, PT, R9, 0x7ffffe13, PT ;  /* 0x7ffffe130900780c */ /* 0x000fe20003f86070 */
[----:B------:R-:W-:Y:S01]  /*461c0*/  IMAD.WIDE R20, R7, 0x4, R220 ;  /* 0x0000000407147825 */ /* 0x000fe200078e02dc */
[----:B------:R-:W-:Y:S01]  /*461d0*/  STL.64 [R1+0x1388], R78 ;  /* 0x0013884e01007387 */ /* 0x000fe20000100a00 */
[----:B------:R-:W2:Y:S03]  /*461e0*/  LDC R9, c[0x0][0x230] ;  /* 0x00008c00ff097b82 */ /* 0x000ea60000000800 */
[----:B------:R3:W-:Y:S01]  /*461f0*/  LDGSTS.E [R59+-0x6bff4], desc[UR60][R88.64], !P2 ;  /* 0x9400c000583b7fae */ /* 0x0007e2000d12187c */
[----:B------:R-:W-:-:S03]  /*46200*/  VIADD R11, R8, 0x200000 ;  /* 0x00200000080b7836 */ /* 0x000fc60000000000 */
        /* <DEDUP_REMOVED lines=9> */
[----:B------:R-:W-:Y:S01]  /*462a0*/  IMAD.WIDE R68, R7, 0x4, R68 ;  /* 0x0000000407447825 */ /* 0x000fe200078e0244 */
[----:B------:R-:W-:Y:S01]  /*462b0*/  IADD3 R59, R13, -0x170, RZ ;  /* 0xfffffe900d3b7810 */ /* 0x000fe20007ffe0ff */
[----:B------:R-:W3:Y:S01]  /*462c0*/  LDL.LU.64 R220, [R1+0x1448] ;  /* 0x0014480001dc7983 */ /* 0x000ee20000300a00 */
[----:B-1----:R-:W1:Y:S01]  /*462d0*/  LDC R11, c[0x0][0x230] ;  /* 0x00008c00ff0b7b82 */ /* 0x002e620000000800 */
[----:B------:R-:W-:-:S02]  /*462e0*/  VIADD R13, R12, 0xfffffeef ;  /* 0xfffffeef0c0d7836 */ /* 0x000fc40000000000 */
[----:B------:R-:W-:Y:S01]  /*462f0*/  VIADD R12, R8, 0x200000 ;  /* 0x00200000080c7836 */ /* 0x000fe20000000000 */
[----:B------:R4:W-:Y:S01]  /*46300*/  STL.64 [R1+0x1370], R68 ;  /* 0x0013704401007387 */ /* 0x0009e20000100a00 */
[----:B------:R-:W-:-:S03]  /*46310*/  ISETP.GE.U32.AND P2, PT, R59, 0x7ffffe11, PT ;  /* 0x7ffffe113b00780c */ /* 0x000fc60003f46070 */
[----:B------:R4:W-:Y:S01]  /*46320*/  LDGSTS.E [R58+-0x63ffc], desc[UR60][R68.64], !P4 ;  /* 0x9c004000443a7fae */ /* 0x0009e2000e12187c */
[----:B------:R-:W1:Y:S01]  /*46330*/  LDC R6, c[0x0][0x230] ;  /* 0x00008c00ff067b82 */ /* 0x000e620000000800 */
[----:B----4-:R-:W-:-:S04]  /*46340*/  IMAD.WIDE R48, R7, 0x4, R48 ;  /* 0x0000000407307825 */ /* 0x010fc800078e0230 */
[C---:B------:R-:W-:Y:S01]  /*46350*/  IMAD.WIDE R28, R7.reuse, 0x4, R28 ;  /* 0x00000004071c7825 */ /* 0x040fe200078e021c */
[----:B------:R2:W-:Y:S03]  /*46360*/  STL.64 [R1+0x1368], R48 ;  /* 0x0013683001007387 */ /* 0x0005e60000100a00 */
[C---:B------:R-:W-:Y:S01]  /*46370*/  IMAD.WIDE R68, R7.reuse, 0x4, R228 ;  /* 0x0000000407447825 */ /* 0x040fe200078e02e4 */
[----:B------:R4:W-:Y:S04]  /*46380*/  STL.64 [R1+0x1360], R28 ;  /* 0x0013601c01007387 */ /* 0x0009e80000100a00 */
[----:B------:R2:W-:Y:S04]  /*46390*/  LDGSTS.E [R14+-0x67ff8], desc[UR60][R48.64], !P6 ;  /* 0x98008000300e7fae */ /* 0x0005e8000f12187c */
[----:B------:R-:W3:Y:S04]  /*463a0*/  LDL.LU.64 R58, [R1+0x1440] ;  /* 0x00144000013a7983 */ /* 0x000ee80000300a00 */
[----:B------:R1:W-:Y:S01]  /*463b0*/  LDGSTS.E [R12+-0x63ff8], desc[UR60][R28.64], !P6 ;  /* 0x9c0080001c0c7fae */ /* 0x0003e2000f12187c */
[----:B--2---:R-:W-:-:S03]  /*463c0*/  IMAD.WIDE R48, R7, 0x4, R236 ;  /* 0x0000000407307825 */ /* 0x004fc600078e02ec */
[----:B----4-:R-:W2:Y:S04]  /*463d0*/  LDL.LU.64 R28, [R1+0x1438] ;  /* 0x00143800011c7983 */ /* 0x010ea80000300a00 */
[----:B------:R-:W-:Y:S04]  /*463e0*/  STL.64 [R1+0x1358], R68 ;  /* 0x0013584401007387 */ /* 0x000fe80000100a00 */
[----:B------:R-:W4:Y:S04]  /*463f0*/  LDL.LU.64 R228, [R1+0x1430] ;  /* 0x0014300001e47983 */ /* 0x000f280000300a00 */
[----:B------:R-:W4:Y:S01]  /*46400*/  LDL.LU.64 R236, [R1+0x1428] ;  /* 0x0014280001ec7983 */ /* 0x000f220000300a00 */
[----:B------:R-:W-:Y:S01]  /*46410*/  ISETP.GE.U32.AND P5, PT, R13, 0x7ffffe70, PT ;  /* 0x7ffffe700d00780c */ /* 0x000fe20003fa6070 */
[C---:B------:R-:W-:Y:S01]  /*46420*/  VIADD R13, R8.reuse, 0x200000 ;  /* 0x00200000080d7836 */ /* 0x040fe20000000000 */
[----:B------:R-:W-:Y:S01]  /*46430*/  IADD3 R14, R9, -0x112, RZ ;  /* 0xfffffeee090e7810 */ /* 0x000fe20007ffe0ff */
[----:B------:R-:W-:Y:S01]  /*46440*/  VIADD R9, R8, 0x200000 ;  /* 0x0020000008097836 */ /* 0x000fe20000000000 */
[----:B-1----:R-:W-:Y:S01]  /*46450*/  IADD3 R12, R5, 0x200000, RZ ;  /* 0x00200000050c7810 */ /* 0x002fe20007ffe0ff */
[----:B------:R-:W-:Y:S04]  /*46460*/  STL.64 [R1+0x1350], R48 ;  /* 0x0013503001007387 */ /* 0x000fe80000100a00 */
[----:B------:R1:W-:Y:S01]  /*46470*/  LDGSTS.E [R13+-0x67ff4], desc[UR60][R68.64], !P2 ;  /* 0x9800c000440d7fae */ /* 0x0003e2000d12187c */
[----:B---3--:R-:W-:-:S03]  /*46480*/  IMAD.WIDE R38, R7, 0x4, R38 ;  /* 0x0000000407267825 */ /* 0x008fc600078e0226 */
[----:B------:R3:W-:Y:S01]  /*46490*/  LDGSTS.E [R9+-0x63ff4], desc[UR60][R48.64], !P2 ;  /* 0x9c00c00030097fae */ /* 0x0007e2000d12187c */
[----:B------:R-:W-:-:S03]  /*464a0*/  ISETP.GE.U32.AND P4, PT, R14, 0x7ffffe6f, PT ;  /* 0x7ffffe6f0e00780c */ /* 0x000fc60003f86070 */
[----:B------:R3:W-:Y:S04]  /*464b0*/  STL.64 [R1+0x12f8], R38 ;  /* 0x0012f82601007387 */ /* 0x0007e80000100a00 */
[----:B------:R3:W-:Y:S01]  /*464c0*/  LDGSTS.E [R12+-0x80000], desc[UR60][R38.64], !P5 ;  /* 0x80000000260c7fae */ /* 0x0007e2000e92187c */
[----:B------:R-:W-:Y:S01]  /*464d0*/  VIADD R14, R5, 0x200000 ;  /* 0x00200000050e7836 */ /* 0x000fe20000000000 */
[----:B-1----:R-:W1:Y:S01]  /*464e0*/  LDC R13, c[0x0][0x230] ;  /* 0x00008c00ff0d7b82 */ /* 0x002e620000000800 */
[----:B------:R-:W-:-:S07]  /*464f0*/  VIADD R11, R11, 0xfffffeed ;  /* 0xfffffeed0b0b7836 */ /* 0x000fce0000000000 */
[----:B---3--:R-:W3:Y:S01]  /*46500*/  LDC R9, c[0x0][0x230] ;  /* 0x00008c00ff097b82 */ /* 0x008ee20000000800 */
[----:B------:R-:W-:-:S04]  /*46510*/  IMAD.WIDE R38, R7, 0x4, R20 ;  /* 0x0000000407267825 */ /* 0x000fc800078e0214 */
        /* <DEDUP_REMOVED lines=9> */
[----:B------:R-:W-:-:S04]  /*465b0*/  IMAD.WIDE R88, R7, 0x4, R58 ;  /* 0x0000000407587825 */ /* 0x000fc800078e023a */
[C---:B--2---:R-:W-:Y:S01]  /*465c0*/  IMAD.WIDE R78, R7.reuse, 0x4, R28 ;  /* 0x00000004074e7825 */ /* 0x044fe200078e021c */
[----:B------:R1:W-:Y:S01]  /*465d0*/  STL.64 [R1+0x12e0], R88 ;  /* 0x0012e05801007387 */ /* 0x0003e20000100a00 */
[----:B------:R-:W-:Y:S01]  /*465e0*/  IADD3 R6, R6, -0x114, RZ ;  /* 0xfffffeec06067810 */ /* 0x000fe20007ffe0ff */
[----:B------:R-:W2:Y:S02]  /*465f0*/  LDC R12, c[0x0][0x230] ;  /* 0x00008c00ff0c7b82 */ /* 0x000ea40000000800 */
[----:B------:R1:W-:Y:S01]  /*46600*/  LDGSTS.E [R20+-0x7bffc], desc[UR60][R88.64], !P4 ;  /* 0x8400400058147fae */ /* 0x0003e2000e12187c */
[----:B----4-:R-:W-:-:S03]  /*46610*/  IMAD.WIDE R58, R7, 0x4, R228 ;  /* 0x00000004073a7825 */ /* 0x010fc600078e02e4 */
[----:B------:R-:W4:Y:S01]  /*46620*/  LDL.LU.64 R228, [R1+0x1408] ;  /* 0x0014080001e47983 */ /* 0x000f220000300a00 */
[----:B------:R-:W-:-:S03]  /*46630*/  IMAD.WIDE R28, R7, 0x4, R236 ;  /* 0x00000004071c7825 */ /* 0x000fc600078e02ec */
[----:B------:R-:W-:Y:S04]  /*46640*/  STL.64 [R1+0x12d8], R78 ;  /* 0x0012d84e01007387 */ /* 0x000fe80000100a00 */
        /* <DEDUP_REMOVED lines=8> */
[----:B---3--:R-:W-:Y:S01]  /*466d0*/  VIADD R9, R9, 0xfffffecf ;  /* 0xfffffecf09097836 */ /* 0x008fe20000000000 */
[----:B------:R-:W3:Y:S07]  /*466e0*/  LDC R6, c[0x0][0x230] ;  /* 0x00008c00ff067b82 */ /* 0x000eee0000000800 */
[----:B------:R-:W-:Y:S04]  /*466f0*/  LDGSTS.E [R68+-0x7fff8], desc[UR60][R78.64], !P5 ;  /* 0x800080004e447fae */ /* 0x000fe8000e92187c */
[----:B------:R-:W-:Y:S01]  /*46700*/  LDGSTS.E [R14+-0x7bff8], desc[UR60][R58.64], !P5 ;  /* 0x840080003a0e7fae */ /* 0x000fe2000e92187c */
[----:B------:R-:W-:-:S02]  /*46710*/  ISETP.GE.U32.AND P5, PT, R9, 0x7ffffe50, PT ;  /* 0x7ffffe500900780c */ /* 0x000fc40003fa6070 */
[----:B------:R-:W2:Y:S01]  /*46720*/  LDC R9, c[0x0][0x230] ;  /* 0x00008c00ff097b82 */ /* 0x000ea20000000800 */
[----:B------:R1:W-:Y:S02]  /*46730*/  LDGSTS.E [R11+-0x7fff4], desc[UR60][R28.64], !P2 ;  /* 0x8000c0001c0b7fae */ /* 0x0003e4000d12187c */
[----:B-1----:R-:W-:-:S04]  /*46740*/  IMAD.WIDE R88, R7, 0x4, R48 ;  /* 0x0000000407587825 */ /* 0x002fc800078e0230 */
[----:B------:R-:W-:Y:S01]  /*46750*/  VIADD R28, R13, 0xfffffece ;  /* 0xfffffece0d1c7836 */ /* 0x000fe20000000000 */
[----:B------:R-:W-:Y:S01]  /*46760*/  STL.64 [R1+0x12c0], R88 ;  /* 0x0012c05801007387 */ /* 0x000fe20000100a00 */
[----:B------:R-:W-:Y:S01]  /*46770*/  IADD3 R78, R5, 0x200000, RZ ;  /* 0x00200000054e7810 */ /* 0x000fe20007ffe0ff */
[----:B---3--:R-:W-:Y:S01]  /*46780*/  VIADD R6, R6, 0xfffffecd ;  /* 0xfffffecd06067836 */ /* 0x008fe20000000000 */
[----:B------:R-:W1:Y:S01]  /*46790*/  LDC R11, c[0x0][0x230] ;  /* 0x00008c00ff0b7b82 */ /* 0x000e620000000800 */
[----:B------:R-:W3:Y:S01]  /*467a0*/  LDL.LU.64 R68, [R1+0x13f0] ;  /* 0x0013f00001447983 */ /* 0x000ee20000300a00 */
[----:B------:R-:W-:-:S04]  /*467b0*/  IMAD.WIDE R58, R7, 0x4, R38 ;  /* 0x00000004073a7825 */ /* 0x000fc800078e0226 */
[----:B------:R-:W-:Y:S01]  /*467c0*/  IMAD.WIDE R48, R7, 0x4, R220 ;  /* 0x0000000407307825 */ /* 0x000fe200078e02dc */
[----:B------:R-:W-:Y:S01]  /*467d0*/  STL.64 [R1+0x12b8], R58 ;  /* 0x0012b83a01007387 */ /* 0x000fe20000100a00 */
[----:B------:R-:W-:-:S03]  /*467e0*/  ISETP.GE.U32.AND P4, PT, R28, 0x7ffffe4f, PT ;  /* 0x7ffffe4f1c00780c */ /* 0x000fc60003f86070 */
[----:B------:R-:W3:Y:S04]  /*467f0*/  LDL.LU.64 R38, [R1+0x13e8] ;  /* 0x0013e80001267983 */ /* 0x000ee80000300a00 */
[----:B------:R2:W-:Y:S04]  /*46800*/  STL.64 [R1+0x12b0], R48 ;  /* 0x0012b03001007387 */ /* 0x0005e80000100a00 */
[----:B------:R-:W3:Y:S01]  /*46810*/  LDL.LU.64 R28, [R1+0x1348] ;  /* 0x00134800011c7983 */ /* 0x000ee20000300a00 */
[----:B------:R-:W-:-:S03]  /*46820*/  VIADD R13, R5, 0x200000 ;  /* 0x00200000050d7836 */ /* 0x000fc60000000000 */
[----:B------:R-:W3:Y:S04]  /*46830*/  LDL.LU.64 R220, [R1+0x1340] ;  /* 0x0013400001dc7983 */ /* 0x000ee80000300a00 */
[----:B------:R4:W-:Y:S04]  /*46840*/  LDGSTS.E [R78+-0x7bff4], desc[UR60][R88.64], !P2 ;  /* 0x8400c000584e7fae */ /* 0x0009e8000d12187c */
[----:B------:R-:W-:Y:S04]  /*46850*/  LDGSTS.E [R14+-0x78000], desc[UR60][R58.64], !P5 ;  /* 0x880000003a0e7fae */ /* 0x000fe8000e92187c */
[----:B------:R2:W-:Y:S01]  /*46860*/  LDGSTS.E [R13+-0x74000], desc[UR60][R48.64], !P5 ;  /* 0x8c000000300d7fae */ /* 0x0005e2000e92187c */
[----:B----4-:R-:W-:-:S03]  /*46870*/  IMAD.WIDE R78, R7, 0x4, R228 ;  /* 0x00000004074e7825 */ /* 0x010fc600078e02e4 */
[----:B------:R-:W4:Y:S04]  /*46880*/  LDL.LU.64 R228, [R1+0x1338] ;  /* 0x0013380001e47983 */ /* 0x000f280000300a00 */
[----:B------:R-:W-:Y:S01]  /*46890*/  STL.64 [R1+0x12a8], R78 ;  /* 0x0012a84e01007387 */ /* 0x000fe20000100a00 */
[----:B--2---:R-:W-:-:S04]  /*468a0*/  IMAD.WIDE R48, R7, 0x4, R20 ;  /* 0x0000000407307825 */ /* 0x004fc800078e0214 */
[----:B------:R-:W-:Y:S02]  /*468b0*/  IMAD.WIDE R20, R7, 0x4, R236 ;  /* 0x0000000407147825 */ /* 0x000fe400078e02ec */
[----:B------:R-:W2:Y:S01]  /*468c0*/  LDL.LU.64 R236, [R1+0x1330] ;  /* 0x0013300001ec7983 */ /* 0x000ea20000300a00 */
[----:B------:R-:W-:Y:S02]  /*468d0*/  ISETP.GE.U32.AND P5, PT, R6, 0x7ffffe4e, PT ;  /* 0x7ffffe4e0600780c */ /* 0x000fe40003fa6070 */
[----:B------:R-:W-:Y:S01]  /*468e0*/  IADD3 R13, R12, -0x134, RZ ;  /* 0xfffffecc0c0d7810 */ /* 0x000fe20007ffe0ff */
[C---:B------:R-:W-:Y:S01]  /*468f0*/  VIADD R58, R5.reuse, 0x200000 ;  /* 0x00200000053a7836 */ /* 0x040fe20000000000 */
[----:B------:R1:W-:Y:S01]  /*46900*/  STL.64 [R1+0x12a0], R48 ;  /* 0x0012a03001007387 */ /* 0x0003e20000100a00 */
[----:B------:R-:W-:Y:S01]  /*46910*/  VIADD R12, R5, 0x200000 ;  /* 0x00200000050c7836 */ /* 0x000fe20000000000 */
[----:B------:R-:W-:Y:S01]  /*46920*/  ISETP.GE.U32.AND P2, PT, R13, 0x7ffffe4d, PT ;  /* 0x7ffffe4d0d00780c */ /* 0x000fe20003f46070 */
[----:B------:R-:W2:Y:S01]  /*46930*/  LDC R6, c[0x0][0x230] ;  /* 0x00008c00ff067b82 */ /* 0x000ea20000000800 */
[----:B------:R-:W-:Y:S04]  /*46940*/  LDGSTS.E [R58+-0x77ffc], desc[UR60][R78.64], !P4 ;  /* 0x880040004e3a7fae */ /* 0x000fe8000e12187c */
[----:B------:R1:W-:Y:S04]  /*46950*/  STL.64 [R1+0x1298], R20 ;  /* 0x0012981401007387 */ /* 0x0003e80000100a00 */
[----:B------:R-:W-:Y:S04]  /*46960*/  LDGSTS.E [R14+-0x73ffc], desc[UR60][R48.64], !P4 ;  /* 0x8c004000300e7fae */ /* 0x000fe8000e12187c */
[----:B------:R-:W-:Y:S04]  /*46970*/  LDGSTS.E [R12+-0x77ff8], desc[UR60][R20.64], !P5 ;  /* 0x88008000140c7fae */ /* 0x000fe8000e92187c */
[----:B-1----:R-:W2:Y:S04]  /*46980*/  LDL.LU.64 R48, [R1+0x1328] ;  /* 0x0013280001307983 */ /* 0x002ea80000300a00 */
[----:B------:R-:W2:Y:S01]  /*46990*/  LDL.LU.64 R20, [R1+0x1320] ;  /* 0x0013200001147983 */ /* 0x000ea20000300a00 */
        /* <DEDUP_REMOVED lines=10> */
[----:B-1----:R-:W3:Y:S04]  /*46a40*/  LDL.LU.64 R28, [R1+0x1318] ;  /* 0x00131800011c7983 */ /* 0x002ee80000300a00 */
[----:B------:R1:W-:Y:S01]  /*46a50*/  STL.64 [R1+0x1270], R68 ;  /* 0x0012704401007387 */ /* 0x0003e20000100a00 */
[----:B----4-:R-:W-:-:S03]  /*46a60*/  IMAD.WIDE R58, R7, 0x4, R228 ;  /* 0x00000004073a7825 */ /* 0x010fc600078e02e4 */
[----:B------:R-:W4:Y:S04]  /*46a70*/  LDL.LU.64 R228, [R1+0x1310] ;  /* 0x0013100001e47983 */ /* 0x000f280000300a00 */
[----:B------:R-:W-:Y:S01]  /*46a80*/  STL.64 [R1+0x1268], R58 ;  /* 0x0012683a01007387 */ /* 0x000fe20000100a00 */
[----:B--2---:R-:W-:-:S03]  /*46a90*/  IMAD.WIDE R38, R7, 0x4, R236 ;  /* 0x0000000407267825 */ /* 0x004fc600078e02ec */
[----:B------:R-:W2:Y:S04]  /*46aa0*/  LDL.LU.64 R236, [R1+0x1308] ;  /* 0x0013080001ec7983 */ /* 0x000ea80000300a00 */
[----:B------:R4:W-:Y:S04]  /*46ab0*/  STL.64 [R1+0x1258], R38 ;  /* 0x0012582601007387 */ /* 0x0009e80000100a00 */
[----:B------:R-:W2:Y:S01]  /*46ac0*/  LDL.LU.64 R220, [R1+0x1300] ;  /* 0x0013000001dc7983 */ /* 0x000ea20000300a00 */
[----:B------:R-:W-:Y:S01]  /*46ad0*/  IADD3 R11, R11, -0x151, RZ ;  /* 0xfffffeaf0b0b7810 */ /* 0x000fe20007ffe0ff */
[----:B------:R-:W-:-:S02]  /*46ae0*/  VIADD R13, R9, 0xfffffeae ;  /* 0xfffffeae090d7836 */ /* 0x000fc40000000000 */
[----:B------:R-:W4:Y:S01]  /*46af0*/  LDC R9, c[0x0][0x230] ;  /* 0x00008c00ff097b82 */ /* 0x000f220000000800 */
[----:B------:R-:W-:Y:S02]  /*46b00*/  ISETP.GE.U32.AND P4, PT, R11, 0x7ffffe30, PT ;  /* 0x7ffffe300b00780c */ /* 0x000fe40003f86070 */
[----:B------:R-:W-:Y:S01]  /*46b10*/  ISETP.GE.U32.AND P5, PT, R13, 0x7ffffe2f, PT ;  /* 0x7ffffe2f0d00780c */ /* 0x000fe20003fa6070 */
[----:B------:R-:W-:Y:S01]  /*46b20*/  VIADD R13, R6, 0xfffffead ;  /* 0xfffffead060d7836 */ /* 0x000fe20000000000 */
[----:B------:R-:W-:-:S03]  /*46b30*/  IADD3 R6, R5, 0x200000, RZ ;  /* 0x0020000005067810 */ /* 0x000fc60007ffe0ff */
[----:B------:R-:W4:Y:S01]  /*46b40*/  LDC R11, c[0x0][0x230] ;  /* 0x00008c00ff0b7b82 */ /* 0x000f220000000800 */
[----:B------:R-:W-:-:S05]  /*46b50*/  ISETP.GE.U32.AND P2, PT, R13, 0x7ffffe2e, PT ;  /* 0x7ffffe2e0d00780c */ /* 0x000fca0003f46070 */
[----:B------:R-:W-:Y:S01]  /*46b60*/  LDGSTS.E [R14+-0x70000], desc[UR60][R68.64], !P4 ;  /* 0x90000000440e7fae */ /* 0x000fe2000e12187c */
[C---:B------:R-:W-:Y:S01]  /*46b70*/  IMAD.WIDE R48, R7.reuse, 0x4, R48 ;  /* 0x0000000407307825 */ /* 0x040fe200078e0230 */
[----:B------:R-:W2:Y:S02]  /*46b80*/  LDC R13, c[0x0][0x230] ;  /* 0x00008c00ff0d7b82 */ /* 0x000ea40000000800 */
[----:B------:R4:W-:Y:S01]  /*46b90*/  LDGSTS.E [R6+-0x6c000], desc[UR60][R58.64], !P4 ;  /* 0x940000003a067fae */ /* 0x0009e2000e12187c */
[----:B------:R-:W-:-:S03]  /*46ba0*/  IMAD.WIDE R20, R7, 0x4, R20 ;  /* 0x0000000407147825 */ /* 0x000fc600078e0214 */
[----:B------:R4:W-:Y:S04]  /*46bb0*/  LDGSTS.E [R12+-0x6fffc], desc[UR60][R38.64], !P5 ;  /* 0x90004000260c7fae */ /* 0x0009e8000e92187c */
[----:B------:R4:W-:Y:S04]  /*46bc0*/  STL.64 [R1+0x1250], R48 ;  /* 0x0012503001007387 */ /* 0x0009e80000100a00 */
[----:B------:R4:W-:Y:S01]  /*46bd0*/  STL.64 [R1+0x1248], R20 ;  /* 0x0012481401007387 */ /* 0x0009e20000100a00 */
[----:B---3--:R-:W-:-:S03]  /*46be0*/  IMAD.WIDE R88, R7, 0x4, R28 ;  /* 0x0000000407587825 */ /* 0x008fc600078e021c */
[----:B-1----:R-:W3:Y:S01]  /*46bf0*/  LDL.LU.64 R68, [R1+0x1208] ;  /* 0x0012080001447983 */ /* 0x002ee20000300a00 */
[----:B----4-:R-:W-:Y:S01]  /*46c00*/  IMAD.WIDE R78, R7, 0x4, R228 ;  /* 0x00000004074e7825 */ /* 0x010fe200078e02e4 */
[----:B------:R-:W-:Y:S01]  /*46c10*/  IADD3 R9, R9, -0x171, RZ ;  /* 0xfffffe8f09097810 */ /* 0x000fe20007ffe0ff */
[----:B------:R-:W1:Y:S02]  /*46c20*/  LDC R6, c[0x0][0x230] ;  /* 0x00008c00ff067b82 */ /* 0x000e640000000800 */
[----:B------:R-:W-:-:S05]  /*46c30*/  VIADD R38, R5, 0x200000 ;  /* 0x0020000005267836 */ /* 0x000fca0000000000 */
[----:B------:R2:W-:Y:S01]  /*46c40*/  LDGSTS.E [R38+-0x6bffc], desc[UR60][R48.64], !P5 ;  /* 0x9400400030267fae */ /* 0x0005e2000e92187c */
[----:B------:R-:W-:Y:S01]  /*46c50*/  VIADD R11, R11, 0xfffffeac ;  /* 0xfffffeac0b0b7836 */ /* 0x000fe20000000000 */
[----:B------:R-:W4:Y:S02]  /*46c60*/  LDC R12, c[0x0][0x230] ;  /* 0x00008c00ff0c7b82 */ /* 0x000f240000000800 */
[----:B------:R-:W-:Y:S04]  /*46c70*/  LDGSTS.E [R14+-0x6fff8], desc[UR60][R20.64], !P2 ;  /* 0x90008000140e7fae */ /* 0x000fe8000d12187c */
[----:B------:R-:W3:Y:S04]  /*46c80*/  LDL.LU.64 R48, [R1+0x1058] ;  /* 0x0010580001307983 */ /* 0x000ee80000300a00 */
[----:B------:R-:W3:Y:S04]  /*46c90*/  LDL.LU.64 R20, [R1+0x1050] ;  /* 0x0010500001147983 */ /* 0x000ee80000300a00 */
[----:B------:R-:W3:Y:S01]  /*46ca0*/  LDL.LU.64 R228, [R1+0x1048] ;  /* 0x0010480001e47983 */ /* 0x000ee20000300a00 */
[----:B--2---:R-:W-:-:S03]  /*46cb0*/  IMAD.WIDE R38, R7, 0x4, R236 ;  /* 0x0000000407267825 */ /* 0x004fc600078e02ec */
[----:B------:R-:W-:Y:S04]  /*46cc0*/  STL.64 [R1+0x1238], R88 ;  /* 0x0012385801007387 */ /* 0x000fe80000100a00 */
[----:B------:R-:W2:Y:S01]  /*46cd0*/  LDL.LU.64 R236, [R1+0x1040] ;  /* 0x0010400001ec7983 */ /* 0x000ea20000300a00 */
[----:B------:R-:W-:Y:S01]  /*46ce0*/  ISETP.GE.U32.AND P5, PT, R11, 0x7ffffe2d, PT ;  /* 0x7ffffe2d0b00780c */ /* 0x000fe20003fa6070 */
[----:B------:R-:W-:Y:S01]  /*46cf0*/  VIADD R59, R5, 0x200000 ;  /* 0x00200000053b7836 */ /* 0x000fe20000000000 */
[----:B------:R-:W-:Y:S01]  /*46d00*/  ISETP.GE.U32.AND P4, PT, R9, 0x7ffffe10, PT ;  /* 0x7ffffe100900780c */ /* 0x000fe20003f86070 */
[----:B------:R-:W-:Y:S02]  /*46d10*/  VIADD R58, R5, 0x200000 ;  /* 0x00200000053a7836 */ /* 0x000fe40000000000 */
[----:B------:R-:W-:Y:S01]  /*46d20*/  IMAD.WIDE R28, R7, 0x4, R220 ;  /* 0x00000004071c7825 */ /* 0x000fe200078e02dc */
[----:B------:R-:W-:Y:S01]  /*46d30*/  STL.64 [R1+0x1230], R78 ;  /* 0x0012304e01007387 */ /* 0x000fe20000100a00 */
[----:B------:R-:W-:Y:S01]  /*46d40*/  IADD3 R11, R5, 0x200000, RZ ;  /* 0x00200000050b7810 */ /* 0x000fe20007ffe0ff */
[----:B------:R-:W2:Y:S02]  /*46d50*/  LDC R9, c[0x0][0x230] ;  /* 0x00008c00ff097b82 */ /* 0x000ea40000000800 */
[----:B------:R-:W-:Y:S04]  /*46d60*/  LDGSTS.E [R59+-0x6bff8], desc[UR60][R88.64], !P2 ;  /* 0x94008000583b7fae */ /* 0x000fe8000d12187c */
[----:B------:R1:W-:Y:S04]  /*46d70*/  STL.64 [R1+0x1220], R38 ;  /* 0x0012202601007387 */ /* 0x0003e80000100a00 */
[----:B------:R-:W-:Y:S04]  /*46d80*/  LDGSTS.E [R58+-0x6fff4], desc[UR60][R78.64], !P5 ;  /* 0x9000c0004e3a7fae */ /* 0x000fe8000e92187c */
[----:B------:R4:W-:Y:S04]  /*46d90*/  STL.64 [R1+0x1210], R28 ;  /* 0x0012101c01007387 */ /* 0x0009e80000100a00 */
[----:B------:R-:W-:Y:S04]  /*46da0*/  LDGSTS.E [R14+-0x6bff4], desc[UR60][R38.64], !P5 ;  /* 0x9400c000260e7fae */ /* 0x000fe8000e92187c */
[----:B------:R4:W-:Y:S04]  /*46db0*/  LDGSTS.E [R11+-0x68000], desc[UR60][R28.64], !P4 ;  /* 0x980000001c0b7fae */ /* 0x0009e8000e12187c */
[----:B-1----:R-:W2:Y:S04]  /*46dc0*/  LDL.LU.64 R38, [R1+0x1038] ;  /* 0x0010380001267983 */ /* 0x002ea80000300a00 */
[----:B----4-:R-:W4:Y:S01]  /*46dd0*/  LDL.LU.64 R28, [R1+0x1030] ;  /* 0x00103000011c7983 */ /* 0x010f220000300a00 */
[----:B------:R-:W-:Y:S01]  /*46de0*/  VIADD R6, R6, 0xfffffe8e ;  /* 0xfffffe8e06067836 */ /* 0x000fe20000000000 */
[----:B------:R-:W1:Y:S02]  /*46df0*/  LDC R11, c[0x0][0x230] ;  /* 0x00008c00ff0b7b82 */ /* 0x000e640000000800 */
[----:B------:R-:W4:Y:S02]  /*46e00*/  LDL.LU.64 R220, [R1+0x1028] ;  /* 0x0010280001dc7983 */ /* 0x000f240000300a00 */
[----:B------:R-:W-:Y:S01]  /*46e10*/  ISETP.GE.U32.AND P6, PT, R6, 0x7ffffe0f, PT ;  /* 0x7ffffe0f0600780c */ /* 0x000fe20003fc6070 */
[----:B------:R-:W-:Y:S01]  /*46e20*/  VIADD R59, R13, 0xfffffe8d ;  /* 0xfffffe8d0d3b7836 */ /* 0x000fe20000000000 */
[----:B------:R-:W-:Y:S01]  /*46e30*/  IADD3 R13, R12, -0x174, RZ ;  /* 0xfffffe8c0c0d7810 */ /* 0x000fe20007ffe0ff */
[----:B------:R-:W-:Y:S01]  /*46e40*/  VIADD R12, R5, 0x200000 ;  /* 0x00200000050c7836 */ /* 0x000fe20000000000 */
[----:B------:R-:W1:Y:S02]  /*46e50*/  LDC R6, c[0x0][0x230] ;  /* 0x00008c00ff067b82 */ /* 0x000e640000000800 */
[----:B------:R-:W-:Y:S01]  /*46e60*/  ISETP.GE.U32.AND P2, PT, R59, 0x7ffffe0e, PT ;  /* 0x7ffffe0e3b00780c */ /* 0x000fe20003f46070 */
[----:B---3--:R-:W-:-:S05]  /*46e70*/  IMAD.WIDE R68, R7, 0x4, R68 ;  /* 0x0000000407447825 */ /* 0x008fca00078e0244 */
[----:B------:R3:W-:Y:S04]  /*46e80*/  STL.64 [R1+0x1200], R68 ;  /* 0x0012004401007387 */ /* 0x0007e80000100a00 */
[----:B------:R3:W-:Y:S01]  /*46e90*/  LDGSTS.E [R58+-0x64000], desc[UR60][R68.64], !P4 ;  /* 0x9c000000443a7fae */ /* 0x0007e2000e12187c */
[----:B------:R-:W-:-:S04]  /*46ea0*/  IMAD.WIDE R48, R7, 0x4, R48 ;  /* 0x0000000407307825 */ /* 0x000fc800078e0230 */
[C---:B------:R-:W-:Y:S01]  /*46eb0*/  IMAD.WIDE R20, R7.reuse, 0x4, R20 ;  /* 0x0000000407147825 */ /* 0x040fe200078e0214 */
[----:B------:R2:W-:Y:S03]  /*46ec0*/  STL.64 [R1+0x11f8], R48 ;  /* 0x0011f83001007387 */ /* 0x0005e60000100a00 */
[C---:B---3--:R-:W-:Y:S01]  /*46ed0*/  IMAD.WIDE R68, R7.reuse, 0x4, R228 ;  /* 0x0000000407447825 */ /* 0x048fe200078e02e4 */
[----:B------:R2:W-:Y:S04]  /*46ee0*/  LDGSTS.E [R14+-0x67ffc], desc[UR60][R48.64], !P6 ;  /* 0x98004000300e7fae */ /* 0x0005e8000f12187c */
[----:B------:R3:W-:Y:S04]  /*46ef0*/  STL.64 [R1+0x11e8], R20 ;  /* 0x0011e81401007387 */ /* 0x0007e80000100a00 */
[----:B------:R-:W-:Y:S04]  /*46f00*/  LDGSTS.E [R12+-0x63ffc], desc[UR60][R20.64], !P6 ;  /* 0x9c004000140c7fae */ /* 0x000fe8000f12187c */
[----:B------:R-:W4:Y:S01]  /*46f10*/  LDL.LU.64 R58, [R1+0x1020] ;  /* 0x00102000013a7983 */ /* 0x000f220000300a00 */
        /* <DEDUP_REMOVED lines=14> */
[----:B------:R4:W-:Y:S01]  /*47000*/  STL.64 [R1+0x11b8], R38 ;  /* 0x0011b82601007387 */ /* 0x0009e20000100a00 */
[----:B-1----:R-:W1:Y:S03]  /*47010*/  LDC R13, c[0x0][0x230] ;  /* 0x00008c00ff0d7b82 */ /* 0x002e660000000800 */
[----:B------:R4:W-:Y:S01]  /*47020*/  LDGSTS.E [R12+-0x67ff4], desc[UR60][R38.64], !P5 ;  /* 0x9800c000260c7fae */ /* 0x0009e2000e92187c */
[----:B------:R-:W-:Y:S02]  /*47030*/  VIADD R14, R5, 0x200000 ;  /* 0x00200000050e7836 */ /* 0x000fe40000000000 */
[----:B------:R-:W-:Y:S02]  /*47040*/  VIADD R11, R11, 0xfffffeea ;  /* 0xfffffeea0b0b7836 */ /* 0x000fe40000000000 */
[----:B------:R-:W-:Y:S01]  /*47050*/  VIADD R6, R6, 0xfffffee9 ;  /* 0xfffffee906067836 */ /* 0x000fe20000000000 */
[----:B------:R-:W1:Y:S01]  /*47060*/  LDC R9, c[0x0][0x230] ;  /* 0x00008c00ff097b82 */ /* 0x000e620000000800 */
[----:B----4-:R-:W-:-:S04]  /*47070*/  IMAD.WIDE R38, R7, 0x4, R28 ;  /* 0x0000000407267825 */ /* 0x010fc800078e021c */
[----:B------:R-:W-:Y:S01]  /*47080*/  IMAD.WIDE R28, R7, 0x4, R220 ;  /* 0x00000004071c7825 */ /* 0x000fe200078e02dc */
[----:B------:R4:W-:Y:S04]  /*47090*/  STL.64 [R1+0x11b0], R38 ;  /* 0x0011b02601007387 */ /* 0x0009e80000100a00 */
[----:B------:R1:W-:Y:S04]  /*470a0*/  STL.64 [R1+0x11a8], R28 ;  /* 0x0011a81c01007387 */ /* 0x0003e80000100a00 */
[----:B------:R-:W3:Y:S04]  /*470b0*/  LDL.LU.64 R48, [R1+0x1000] ;  /* 0x0010000001307983 */ /* 0x000ee80000300a00 */
[----:B------:R-:W-:Y:S04]  /*470c0*/  LDGSTS.E [R14+-0x63ff4], desc[UR60][R38.64], !P5 ;  /* 0x9c00c000260e7fae */ /* 0x000fe8000e92187c */
[----:B----4-:R-:W4:Y:S04]  /*470d0*/  LDL.LU.64 R38, [R1+0xff8] ;  /* 0x000ff80001267983 */ /* 0x010f280000300a00 */
[----:B------:R-:W4:Y:S01]  /*470e0*/  LDL.LU.64 R220, [R1+0xff0] ;  /* 0x000ff00001dc7983 */ /* 0x000f220000300a00 */
[----:B------:R-:W-:-:S05]  /*470f0*/  IADD3 R12, R3, 0x200000, RZ ;  /* 0x00200000030c7810 */ /* 0x000fca0007ffe0ff */
[----:B------:R1:W-:Y:S02]  /*47100*/  LDGSTS.E [R12+-0x80000], desc[UR60][R28.64], !P4 ;  /* 0x800000001c0c7fae */ /* 0x0003e4000e12187c */
[----:B-1----:R-:W-:Y:S01]  /*47110*/  IADD3 R28, R3, 0x200000, RZ ;  /* 0x00200000031c7810 */ /* 0x002fe20007ffe0ff */
[----:B------:R-:W-:-:S04]  /*47120*/  IMAD.WIDE R88, R7, 0x4, R58 ;  /* 0x0000000407587825 */ /* 0x000fc800078e023a */
[----:B--2---:R-:W-:Y:S01]  /*47130*/  IMAD.WIDE R78, R7, 0x4, R20 ;  /* 0x00000004074e7825 */ /* 0x004fe200078e0214 */
[----:B------:R1:W-:Y:S01]  /*47140*/  STL.64 [R1+0x1198], R88 ;  /* 0x0011985801007387 */ /* 0x0003e20000100a00 */
[----:B------:R-:W-:Y:S01]  /*47150*/  ISETP.GE.U32.AND P5, PT, R11, 0x7ffffe6b, PT ;  /* 0x7ffffe6b0b00780c */ /* 0x000fe20003fa6070 */
[----:B------:R-:W2:Y:S02]  /*47160*/  LDC R12, c[0x0][0x230] ;  /* 0x00008c00ff0c7b82 */ /* 0x000ea40000000800 */
[----:B------:R1:W-:Y:S01]  /*47170*/  LDGSTS.E [R28+-0x7c000], desc[UR60][R88.64], !P4 ;  /* 0x84000000581c7fae */ /* 0x0003e2000e12187c */
[----:B---3--:R-:W-:-:S03]  /*47180*/  IMAD.WIDE R58, R7, 0x4, R228 ;  /* 0x00000004073a7825 */ /* 0x008fc600078e02e4 */
[----:B------:R-:W3:Y:S01]  /*47190*/  LDL.LU.64 R228, [R1+0xfe8] ;  /* 0x000fe80001e47983 */ /* 0x000ee20000300a00 */
[----:B------:R-:W-:-:S03]  /*471a0*/  IMAD.WIDE R20, R7, 0x4, R236 ;  /* 0x0000000407147825 */ /* 0x000fc600078e02ec */
[----:B------:R1:W-:Y:S04]  /*471b0*/  STL.64 [R1+0x1190], R78 ;  /* 0x0011904e01007387 */ /* 0x0003e80000100a00 */
[----:B------:R-:W-:Y:S04]  /*471c0*/  STL.64 [R1+0x1188], R58 ;  /* 0x0011883a01007387 */ /* 0x000fe80000100a00 */
[----:B------:R1:W-:Y:S04]  /*471d0*/  STL.64 [R1+0x1180], R20 ;  /* 0x0011801401007387 */ /* 0x0003e80000100a00 */
[----:B------:R-:W2:Y:S04]  /*471e0*/  LDL.LU.64 R28, [R1+0xfe0] ;  /* 0x000fe000011c7983 */ /* 0x000ea80000300a00 */
[----:B------:R-:W2:Y:S01]  /*471f0*/  LDL.LU.64 R236, [R1+0xfd8] ;  /* 0x000fd80001ec7983 */ /* 0x000ea20000300a00 */
[----:B------:R-:W-:Y:S01]  /*47200*/  ISETP.GE.U32.AND P2, PT, R6, 0x7ffffe6a, PT ;  /* 0x7ffffe6a0600780c */ /* 0x000fe20003f46070 */
[----:B------:R-:W-:-:S02]  /*47210*/  VIADD R68, R3, 0x200000 ;  /* 0x0020000003447836 */ /* 0x000fc40000000000 */
[C---:B------:R-:W-:Y:S01]  /*47220*/  VIADD R14, R3.reuse, 0x200000 ;  /* 0x00200000030e7836 */ /* 0x040fe20000000000 */
[----:B------:R-:W-:Y:S01]  /*47230*/  IADD3 R11, R3, 0x200000, RZ ;  /* 0x00200000030b7810 */ /* 0x000fe20007ffe0ff */
[----:B------:R-:W-:Y:S01]  /*47240*/  VIADD R9, R9, 0xfffffee8 ;  /* 0xfffffee809097836 */ /* 0x000fe20000000000 */
[----:B------:R1:W-:Y:S01]  /*47250*/  LDGSTS.E [R68+-0x7fffc], desc[UR60][R78.64], !P5 ;  /* 0x800040004e447fae */ /* 0x0003e2000e92187c */
[----:B------:R-:W2:Y:S03]  /*47260*/  LDC R6, c[0x0][0x230] ;  /* 0x00008c00ff067b82 */ /* 0x000ea60000000800 */
[----:B------:R-:W-:Y:S04]  /*47270*/  LDGSTS.E [R14+-0x7bffc], desc[UR60][R58.64], !P5 ;  /* 0x840040003a0e7fae */ /* 0x000fe8000e92187c */
[----:B------:R1:W-:Y:S01]  /*47280*/  LDGSTS.E [R11+-0x7fff8], desc[UR60][R20.64], !P2 ;  /* 0x80008000140b7fae */ /* 0x0003e2000d12187c */
[----:B------:R-:W-:-:S02]  /*47290*/  ISETP.GE.U32.AND P5, PT, R9, 0x7ffffe69, PT ;  /* 0x7ffffe690900780c */ /* 0x000fc40003fa6070 */
[----:B------:R-:W2:Y:S01]  /*472a0*/  LDC R9, c[0x0][0x230] ;  /* 0x00008c00ff097b82 */ /* 0x000ea20000000800 */
[----:B-1----:R-:W-:Y:S01]  /*472b0*/  IMAD.WIDE R88, R7, 0x4, R48 ;  /* 0x0000000407587825 */ /* 0x002fe200078e0230 */
[----:B------:R-:W-:-:S06]  /*472c0*/  IADD3 R78, R3, 0x200000, RZ ;  /* 0x00200000034e7810 */ /* 0x000fcc0007ffe0ff */
[----:B------:R-:W1:Y:S01]  /*472d0*/  LDC R11, c[0x0][0x230] ;  /* 0x00008c00ff0b7b82 */ /* 0x000e620000000800 */
[----:B------:R-:W-:Y:S01]  /*472e0*/  VIADD R20, R13, 0xfffffecb ;  /* 0xfffffecb0d147836 */ /* 0x000fe20000000000 */
[----:B------:R-:W-:Y:S04]  /*472f0*/  STL.64 [R1+0x1178], R88 ;  /* 0x0011785801007387 */ /* 0x000fe80000100a00 */
[----:B------:R-:W2:Y:S01]  /*47300*/  LDL.LU.64 R68, [R1+0xfd0] ;  /* 0x000fd00001447983 */ /* 0x000ea20000300a00 */
[----:B----4-:R-:W-:-:S04]  /*47310*/  IMAD.WIDE R58, R7, 0x4, R38 ;  /* 0x00000004073a7825 */ /* 0x010fc800078e0226 */
[----:B------:R-:W-:Y:S01]  /*47320*/  IMAD.WIDE R48, R7, 0x4, R220 ;  /* 0x0000000407307825 */ /* 0x000fe200078e02dc */
[----:B------:R-:W-:Y:S01]  /*47330*/  STL.64 [R1+0x1008], R58 ;  /* 0x0010083a01007387 */ /* 0x000fe20000100a00 */
[----:B------:R-:W-:-:S03]  /*47340*/  ISETP.GE.U32.AND P4, PT, R20, 0x7ffffe4c, PT ;  /* 0x7ffffe4c1400780c */ /* 0x000fc60003f86070 */
[----:B------:R-:W4:Y:S04]  /*47350*/  LDL.LU.64 R38, [R1+0xfc8] ;  /* 0x000fc80001267983 */ /* 0x000f280000300a00 */
[----:B------:R2:W-:Y:S04]  /*47360*/  STL.64 [R1+0x1028], R48 ;  /* 0x0010283001007387 */ /* 0x0005e80000100a00 */
[----:B------:R-:W4:Y:S04]  /*47370*/  LDL.LU.64 R20, [R1+0xfc0] ;  /* 0x000fc00001147983 */ /* 0x000f280000300a00 */
[----:B------:R-:W4:Y:S01]  /*47380*/  LDL.LU.64 R220, [R1+0xfb8] ;  /* 0x000fb80001dc7983 */ /* 0x000f220000300a00 */
[----:B------:R-:W-:-:S03]  /*47390*/  VIADD R13, R3, 0x200000 ;  /* 0x00200000030d7836 */ /* 0x000fc60000000000 */
        /* <DEDUP_REMOVED lines=8> */
[----:B------:R-:W2:Y:S02]  /*47420*/  LDL.LU.64 R236, [R1+0xfa8] ;  /* 0x000fa80001ec7983 */ /* 0x000ea40000300a00 */
[----:B------:R-:W-:-:S05]  /*47430*/  VIADD R6, R6, 0xfffffeca ;  /* 0xfffffeca06067836 */ /* 0x000fca0000000000 */
[----:B------:R-:W-:Y:S01]  /*47440*/  ISETP.GE.U32.AND P5, PT, R6, 0x7ffffe4b, PT ;  /* 0x7ffffe4b0600780c */ /* 0x000fe20003fa6070 */
[C---:B------:R-:W-:Y:S01]  /*47450*/  VIADD R58, R3.reuse, 0x200000 ;  /* 0x00200000033a7836 */ /* 0x040fe20000000000 */
[----:B------:R-:W-:Y:S01]  /*47460*/  IADD3 R13, R12, -0x137, RZ ;  /* 0xfffffec90c0d7810 */ /* 0x000fe20007ffe0ff */
[----:B------:R-:W-:Y:S01]  /*47470*/  VIADD R12, R3, 0x200000 ;  /* 0x00200000030c7836 */ /* 0x000fe20000000000 */
[----:B------:R1:W-:Y:S01]  /*47480*/  STL.64 [R1+0x1160], R48 ;  /* 0x0011603001007387 */ /* 0x0003e20000100a00 */
[----:B------:R-:W2:Y:S01]  /*47490*/  LDC R6, c[0x0][0x230] ;  /* 0x00008c00ff067b82 */ /* 0x000ea20000000800 */
[----:B------:R-:W-:Y:S02]  /*474a0*/  ISETP.GE.U32.AND P2, PT, R13, 0x7ffffe4a, PT ;  /* 0x7ffffe4a0d00780c */ /* 0x000fe40003f46070 */
[----:B------:R-:W-:Y:S04]  /*474b0*/  LDGSTS.E [R58+-0x78000], desc[UR60][R78.64], !P4 ;  /* 0x880000004e3a7fae */ /* 0x000fe8000e12187c */
[----:B------:R1:W-:Y:S04]  /*474c0*/  STL.64 [R1+0x1158], R28 ;  /* 0x0011581c01007387 */ /* 0x0003e80000100a00 */
[----:B------:R-:W-:Y:S04]  /*474d0*/  LDGSTS.E [R14+-0x74000], desc[UR60][R48.64], !P4 ;  /* 0x8c000000300e7fae */ /* 0x000fe8000e12187c */
[----:B------:R-:W-:Y:S04]  /*474e0*/  LDGSTS.E [R12+-0x77ffc], desc[UR60][R28.64], !P5 ;  /* 0x880040001c0c7fae */ /* 0x000fe8000e92187c */
[----:B-1----:R-:W2:Y:S04]  /*474f0*/  LDL.LU.64 R48, [R1+0xfa0] ;  /* 0x000fa00001307983 */ /* 0x002ea80000300a00 */
[----:B------:R-:W2:Y:S01]  /*47500*/  LDL.LU.64 R28, [R1+0xf98] ;  /* 0x000f9800011c7983 */ /* 0x000ea20000300a00 */
[----:B------:R-:W-:-:S05]  /*47510*/  IMAD.WIDE R68, R7, 0x4, R68 ;  /* 0x0000000407447825 */ /* 0x000fca00078e0244 */
[----:B------:R1:W-:Y:S04]  /*47520*/  STL.64 [R1+0x1150], R68 ;  /* 0x0011504401007387 */ /* 0x0003e80000100a00 */
[----:B------:R1:W-:Y:S01]  /*47530*/  LDGSTS.E [R58+-0x73ffc], desc[UR60][R68.64], !P5 ;  /* 0x8c004000443a7fae */ /* 0x0003e2000e92187c */
[----:B----4-:R-:W-:-:S04]  /*47540*/  IMAD.WIDE R38, R7, 0x4, R38 ;  /* 0x0000000407267825 */ /* 0x010fc800078e0226 */
[C---:B------:R-:W-:Y:S01]  /*47550*/  IMAD.WIDE R20, R7.reuse, 0x4, R20 ;  /* 0x0000000407147825 */ /* 0x040fe200078e0214 */
[----:B------:R-:W-:Y:S04]  /*47560*/  STL.64 [R1+0x1148], R38 ;  /* 0x0011482601007387 */ /* 0x000fe80000100a00 */
[----:B------:R2:W-:Y:S01]  /*47570*/  LDGSTS.E [R14+-0x77ff8], desc[UR60][R38.64], !P2 ;  /* 0x88008000260e7fae */ /* 0x0005e2000d12187c */
[----:B-1----:R-:W-:-:S03]  /*47580*/  IMAD.WIDE R68, R7, 0x4, R220 ;  /* 0x0000000407447825 */ /* 0x002fc600078e02dc */
[----:B------:R1:W-:Y:S04]  /*47590*/  STL.64 [R1+0x1140], R20 ;  /* 0x0011401401007387 */ /* 0x0003e80000100a00 */
[----:B------:R-:W-:Y:S04]  /*475a0*/  LDGSTS.E [R12+-0x73ff8], desc[UR60][R20.64], !P2 ;  /* 0x8c008000140c7fae */ /* 0x000fe8000d12187c */
[----:B-1----:R-:W4:Y:S04]  /*475b0*/  LDL.LU.64 R20, [R1+0xf90] ;  /* 0x000f900001147983 */ /* 0x002f280000300a00 */
[----:B------:R-:W-:Y:S04]  /*475c0*/  STL.64 [R1+0x1138], R68 ;  /* 0x0011384401007387 */ /* 0x000fe80000100a00 */
[----:B------:R-:W4:Y:S01]  /*475d0*/  LDL.LU.64 R220, [R1+0xf88] ;  /* 0x000f880001dc7983 */ /* 0x000f220000300a00 */
[----:B---3--:R-:W-:-:S05]  /*475e0*/  IMAD.WIDE R58, R7, 0x4, R228 ;  /* 0x00000004073a7825 */ /* 0x008fca00078e02e4 */
[----:B------:R-:W-:Y:S04]  /*475f0*/  STL.64 [R1+0x1130], R58 ;  /* 0x0011303a01007387 */ /* 0x000fe80000100a00 */
[----:B------:R-:W3:Y:S01]  /*47600*/  LDL.LU.64 R228, [R1+0xf80] ;  /* 0x000f800001e47983 */ /* 0x000ee20000300a00 */
[----:B--2---:R-:W-:-:S05]  /*47610*/  IMAD.WIDE R38, R7, 0x4, R236 ;  /* 0x0000000407267825 */ /* 0x004fca00078e02ec */
[----:B------:R1:W-:Y:S04]  /*47620*/  STL.64 [R1+0x1128], R38 ;  /* 0x0011282601007387 */ /* 0x0003e80000100a00 */
[----:B------:R-:W2:Y:S01]  /*47630*/  LDL.LU.64 R236, [R1+0xf78] ;  /* 0x000f780001ec7983 */ /* 0x000ea20000300a00 */
[----:B------:R-:W-:Y:S01]  /*47640*/  IADD3 R11, R11, -0x138, RZ ;  /* 0xfffffec80b0b7810 */ /* 0x000fe20007ffe0ff */
[----:B------:R-:W-:Y:S02]  /*47650*/  VIADD R13, R9, 0xfffffeab ;  /* 0xfffffeab090d7836 */ /* 0x000fe40000000000 */
[----:B------:R-:W1:Y:S01]  /*47660*/  LDC R9, c[0x0][0x230] ;  /* 0x00008c00ff097b82 */ /* 0x000e620000000800 */
[----:B------:R-:W-:Y:S02]  /*47670*/  ISETP.GE.U32.AND P4, PT, R11, 0x7ffffe49, PT ;  /* 0x7ffffe490b00780c */ /* 0x000fe40003f86070 */
[----:B------:R-:W-:Y:S01]  /*47680*/  ISETP.GE.U32.AND P5, PT, R13, 0x7ffffe2c, PT ;  /* 0x7ffffe2c0d00780c */ /* 0x000fe20003fa6070 */
[----:B------:R-:W-:Y:S01]  /*47690*/  VIADD R13, R6, 0xfffffeaa ;  /* 0xfffffeaa060d7836 */ /* 0x000fe20000000000 */
[----:B------:R-:W-:-:S03]  /*476a0*/  IADD3 R6, R3, 0x200000, RZ ;  /* 0x0020000003067810 */ /* 0x000fc60007ffe0ff */
[----:B------:R-:W1:Y:S06]  /*476b0*/  LDC R11, c[0x0][0x230] ;  /* 0x00008c00ff0b7b82 */ /* 0x000e6c0000000800 */
[----:B------:R-:W-:Y:S04]  /*476c0*/  LDGSTS.E [R14+-0x77ff4], desc[UR60][R68.64], !P4 ;  /* 0x8800c000440e7fae */ /* 0x000fe8000e12187c */
[----:B------:R1:W-:Y:S01]  /*476d0*/  LDGSTS.E [R6+-0x73ff4], desc[UR60][R58.64], !P4 ;  /* 0x8c00c0003a067fae */ /* 0x0003e2000e12187c */
[----:B------:R-:W-:-:S03]  /*476e0*/  IMAD.WIDE R48, R7, 0x4, R48 ;  /* 0x0000000407307825 */ /* 0x000fc600078e0230 */
[----:B------:R1:W-:Y:S01]  /*476f0*/  LDGSTS.E [R12+-0x70000], desc[UR60][R38.64], !P5 ;  /* 0x90000000260c7fae */ /* 0x0003e2000e92187c */
[----:B------:R-:W-:-:S03]  /*47700*/  IMAD.WIDE R28, R7, 0x4, R28 ;  /* 0x00000004071c7825 */ /* 0x000fc600078e021c */
[----:B------:R1:W-:Y:S01]  /*47710*/  STL.64 [R1+0x1120], R48 ;  /* 0x0011203001007387 */ /* 0x0003e20000100a00 */
[----:B------:R-:W-:Y:S02]  /*47720*/  ISETP.GE.U32.AND P2, PT, R13, 0x7ffffe2b, PT ;  /* 0x7ffffe2b0d00780c */ /* 0x000fe40003f46070 */
[----:B-1----:R-:W-:Y:S01]  /*47730*/  IADD3 R9, R9, -0x158, RZ ;  /* 0xfffffea809097810 */ /* 0x002fe20007ffe0ff */
[----:B------:R2:W-:Y:S01]  /*47740*/  STL.64 [R1+0x1118], R28 ;  /* 0x0011181c01007387 */ /* 0x0005e20000100a00 */
[----:B------:R-:W-:Y:S01]  /*47750*/  VIADD R11, R11, 0xfffffea9 ;  /* 0xfffffea90b0b7836 */ /* 0x000fe20000000000 */
[----:B------:R-:W1:Y:S01]  /*47760*/  LDC R6, c[0x0][0x230] ;  /* 0x00008c00ff067b82 */ /* 0x000e620000000800 */
[C---:B------:R-:W-:Y:S01]  /*47770*/  VIADD R38, R3.reuse, 0x200000 ;  /* 0x0020000003267836 */ /* 0x040fe20000000000 */
[----:B------:R-:W2:Y:S04]  /*47780*/  LDL.LU.64 R68, [R1+0xf70] ;  /* 0x000f700001447983 */ /* 0x000ea80000300a00 */
[----:B------:R-:W-:Y:S01]  /*47790*/  LDGSTS.E [R38+-0x6c000], desc[UR60][R48.64], !P5 ;  /* 0x9400000030267fae */ /* 0x000fe2000e92187c */
[C---:B------:R-:W-:Y:S01]  /*477a0*/  VIADD R79, R3.reuse, 0x200000 ;  /* 0x00200000034f7836 */ /* 0x040fe20000000000 */
[----:B------:R-:W1:Y:S01]  /*477b0*/  LDC R13, c[0x0][0x230] ;  /* 0x00008c00ff0d7b82 */ /* 0x000e620000000800 */
[----:B------:R-:W-:-:S07]  /*477c0*/  VIADD R78, R3, 0x200000 ;  /* 0x00200000034e7836 */ /* 0x000fce0000000000 */
[----:B------:R-:W1:Y:S01]  /*477d0*/  LDC R12, c[0x0][0x230] ;  /* 0x00008c00ff0c7b82 */ /* 0x000e620000000800 */
[----:B------:R-:W2:Y:S04]  /*477e0*/  LDL.LU.64 R48, [R1+0xf68] ;  /* 0x000f680001307983 */ /* 0x000ea80000300a00 */
[----:B------:R-:W2:Y:S01]  /*477f0*/  LDL.LU.64 R38, [R1+0xf60] ;  /* 0x000f600001267983 */ /* 0x000ea20000300a00 */
[----:B------:R-:W-:Y:S02]  /*47800*/  ISETP.GE.U32.AND P5, PT, R11, 0x7ffffe2a, PT ;  /* 0x7ffffe2a0b00780c */ /* 0x000fe40003fa6070 */
[----:B------:R-:W-:Y:S01]  /*47810*/  ISETP.GE.U32.AND P4, PT, R9, 0x7ffffe29, PT ;  /* 0x7ffffe290900780c */ /* 0x000fe20003f86070 */
[----:B------:R2:W-:Y:S01]  /*47820*/  LDGSTS.E [R14+-0x6fffc], desc[UR60][R28.64], !P2 ;  /* 0x900040001c0e7fae */ /* 0x0005e2000d12187c */
[----:B----4-:R-:W-:-:S04]  /*47830*/  IMAD.WIDE R98, R7, 0x4, R20 ;  /* 0x0000000407627825 */ /* 0x010fc800078e0214 */
[----:B------:R-:W-:Y:S01]  /*47840*/  IMAD.WIDE R88, R7, 0x4, R220 ;  /* 0x0000000407587825 */ /* 0x000fe200078e02dc */
[----:B------:R-:W4:Y:S01]  /*47850*/  LDL.LU.64 R20, [R1+0xf58] ;  /* 0x000f580001147983 */ /* 0x000f220000300a00 */
[----:B------:R-:W-:Y:S01]  /*47860*/  IADD3 R11, R3, 0x200000, RZ ;  /* 0x00200000030b7810 */ /* 0x000fe20007ffe0ff */
[----:B------:R-:W4:Y:S02]  /*47870*/  LDC R9, c[0x0][0x230] ;  /* 0x00008c00ff097b82 */ /* 0x000f240000000800 */
[----:B------:R-:W-:Y:S04]  /*47880*/  STL.64 [R1+0x1110], R98 ;  /* 0x0011106201007387 */ /* 0x000fe80000100a00 */
[----:B------:R-:W4:Y:S04]  /*47890*/  LDL.LU.64 R220, [R1+0xf50] ;  /* 0x000f500001dc7983 */ /* 0x000f280000300a00 */
[----:B------:R-:W-:Y:S04]  /*478a0*/  LDGSTS.E [R79+-0x6bffc], desc[UR60][R98.64], !P2 ;  /* 0x94004000624f7fae */ /* 0x000fe8000d12187c */
[----:B------:R-:W-:Y:S04]  /*478b0*/  STL.64 [R1+0x1108], R88 ;  /* 0x0011085801007387 */ /* 0x000fe80000100a00 */
[----:B------:R-:W-:Y:S01]  /*478c0*/  LDGSTS.E [R78+-0x6fff8], desc[UR60][R88.64], !P5 ;  /* 0x90008000584e7fae */ /* 0x000fe2000e92187c */
[----:B---3--:R-:W-:-:S05]  /*478d0*/  IMAD.WIDE R58, R7, 0x4, R228 ;  /* 0x00000004073a7825 */ /* 0x008fca00078e02e4 */
[----:B------:R-:W-:Y:S04]  /*478e0*/  STL.64 [R1+0x1100], R58 ;  /* 0x0011003a01007387 */ /* 0x000fe80000100a00 */
[----:B------:R-:W-:Y:S01]  /*478f0*/  LDGSTS.E [R14+-0x6bff8], desc[UR60][R58.64], !P5 ;  /* 0x940080003a0e7fae */ /* 0x000fe2000e92187c */
[----:B--2---:R-:W-:-:S05]  /*47900*/  IMAD.WIDE R28, R7, 0x4, R236 ;  /* 0x00000004071c7825 */ /* 0x004fca00078e02ec */
[----:B------:R2:W-:Y:S04]  /*47910*/  STL.64 [R1+0x10f8], R28 ;  /* 0x0010f81c01007387 */ /* 0x0005e80000100a00 */
[----:B------:R3:W-:Y:S04]  /*47920*/  LDGSTS.E [R11+-0x6fff4], desc[UR60][R28.64], !P4 ;  /* 0x9000c0001c0b7fae */ /* 0x0007e8000e12187c */
[----:B--2---:R-:W2:Y:S01]  /*47930*/  LDL.LU.64 R28, [R1+0xf48] ;  /* 0x000f4800011c7983 */ /* 0x004ea20000300a00 */
[----:B-1----:R-:W-:Y:S01]  /*47940*/  VIADD R6, R6, 0xfffffe8b ;  /* 0xfffffe8b06067836 */ /* 0x002fe20000000000 */
[----:B---3--:R-:W1:Y:S02]  /*47950*/  LDC R11, c[0x0][0x230] ;  /* 0x00008c00ff0b7b82 */ /* 0x008e640000000800 */
[----:B------:R-:W3:Y:S04]  /*47960*/  LDL.LU.64 R228, [R1+0xf40] ;  /* 0x000f400001e47983 */ /* 0x000ee80000300a00 */
[----:B------:R-:W3:Y:S01]  /*47970*/  LDL.LU.64 R236, [R1+0xf38] ;  /* 0x000f380001ec7983 */ /* 0x000ee20000300a00 */
[----:B------:R-:W-:Y:S01]  /*47980*/  ISETP.GE.U32.AND P6, PT, R6, 0x7ffffe0c, PT ;  /* 0x7ffffe0c0600780c */ /* 0x000fe20003fc6070 */
[----:B------:R-:W-:Y:S01]  /*47990*/  VIADD R58, R3, 0x200000 ;  /* 0x00200000033a7836 */ /* 0x000fe20000000000 */
[----:B------:R-:W1:Y:S01]  /*479a0*/  LDC R6, c[0x0][0x230] ;  /* 0x00008c00ff067b82 */ /* 0x000e620000000800 */
[----:B------:R-:W-:Y:S01]  /*479b0*/  VIADD R59, R13, 0xfffffe8a ;  /* 0xfffffe8a0d3b7836 */ /* 0x000fe20000000000 */
[----:B------:R-:W-:Y:S01]  /*479c0*/  IADD3 R13, R12, -0x177, RZ ;  /* 0xfffffe890c0d7810 */ /* 0x000fe20007ffe0ff */
[----:B------:R-:W-:-:S03]  /*479d0*/  IMAD.WIDE R68, R7, 0x4, R68 ;  /* 0x0000000407447825 */ /* 0x000fc600078e0244 */
[----:B------:R-:W-:Y:S02]  /*479e0*/  ISETP.GE.U32.AND P2, PT, R59, 0x7ffffe0b, PT ;  /* 0x7ffffe0b3b00780c */ /* 0x000fe40003f46070 */
[----:B------:R-:W-:Y:S01]  /*479f0*/  STL.64 [R1+0x10f0], R68 ;  /* 0x0010f04401007387 */ /* 0x000fe20000100a00 */
[----:B------:R-:W-:-:S03]  /*47a00*/  VIADD R12, R3, 0x200000 ;  /* 0x00200000030c7836 */ /* 0x000fc60000000000 */
[----:B------:R4:W-:Y:S01]  /*47a10*/  LDGSTS.E [R58+-0x6bff4], desc[UR60][R68.64], !P4 ;  /* 0x9400c000443a7fae */ /* 0x0009e2000e12187c */
[----:B------:R-:W-:-:S04]  /*47a20*/  IMAD.WIDE R48, R7, 0x4, R48 ;  /* 0x0000000407307825 */ /* 0x000fc800078e0230 */
[C---:B------:R-:W-:Y:S01]  /*47a30*/  IMAD.WIDE R38, R7.reuse, 0x4, R38 ;  /* 0x0000000407267825 */ /* 0x040fe200078e0226 */
[----:B------:R1:W-:Y:S04]  /*47a40*/  STL.64 [R1+0x10e8], R48 ;  /* 0x0010e83001007387 */ /* 0x0003e80000100a00 */
[----:B------:R4:W-:Y:S04]  /*47a50*/  STL.64 [R1+0x10e0], R38 ;  /* 0x0010e02601007387 */ /* 0x0009e80000100a00 */
[----:B------:R-:W-:Y:S04]  /*47a60*/  LDGSTS.E [R14+-0x68000], desc[UR60][R48.64], !P6 ;  /* 0x98000000300e7fae */ /* 0x000fe8000f12187c */
[----:B------:R-:W3:Y:S04]  /*47a70*/  LDL.LU.64 R58, [R1+0xf30] ;  /* 0x000f3000013a7983 */ /* 0x000ee80000300a00 */
[----:B------:R4:W-:Y:S04]  /*47a80*/  LDGSTS.E [R12+-0x64000], desc[UR60][R38.64], !P6 ;  /* 0x9c000000260c7fae */ /* 0x0009e8000f12187c */
[----:B-1----:R-:W3:Y:S01]  /*47a90*/  LDL.LU.64 R48, [R1+0xf28] ;  /* 0x000f280001307983 */ /* 0x002ee20000300a00 */
[----:B----4-:R-:W-:-:S05]  /*47aa0*/  IMAD.WIDE R68, R7, 0x4, R20 ;  /* 0x0000000407447825 */ /* 0x010fca00078e0214 */
[----:B------:R-:W-:Y:S01]  /*47ab0*/  STL.64 [R1+0x10d8], R68 ;  /* 0x0010d84401007387 */ /* 0x000fe20000100a00 */
[----:B------:R-:W-:-:S03]  /*47ac0*/  IMAD.WIDE R38, R7, 0x4, R220 ;  /* 0x0000000407267825 */ /* 0x000fc600078e02dc */
[----:B------:R-:W4:Y:S04]  /*47ad0*/  LDL.LU.64 R20, [R1+0xf20] ;  /* 0x000f200001147983 */ /* 0x000f280000300a00 */
[----:B------:R-:W4:Y:S01]  /*47ae0*/  LDL.LU.64 R220, [R1+0xf18] ;  /* 0x000f180001dc7983 */ /* 0x000f220000300a00 */
[----:B------:R-:W-:Y:S01]  /*47af0*/  ISETP.GE.U32.AND P5, PT, R13, 0x7ffffe0a, PT ;  /* 0x7ffffe0a0d00780c */ /* 0x000fe20003fa6070 */
[----:B------:R-:W-:Y:S01]  /*47b00*/  VIADD R13, R3, 0x200000 ;  /* 0x00200000030d7836 */ /* 0x000fe20000000000 */
[----:B------:R-:W-:Y:S01]  /*47b10*/  IADD3 R14, R9, -0x178, RZ ;  /* 0xfffffe88090e7810 */ /* 0x000fe20007ffe0ff */
[----:B------:R-:W-:Y:S01]  /*47b20*/  VIADD R9, R3, 0x200000 ;  /* 0x0020000003097836 */ /* 0x000fe20000000000 */
[----:B------:R3:W-:Y:S04]  /*47b30*/  STL.64 [R1+0x10d0], R38 ;  /* 0x0010d02601007387 */ /* 0x0007e80000100a00 */
[----:B------:R1:W-:Y:S01]  /*47b40*/  LDGSTS.E [R13+-0x67ffc], desc[UR60][R68.64], !P2 ;  /* 0x98004000440d7fae */ /* 0x0003e2000d12187c */
[----:B------:R-:W-:-:S03]  /*47b50*/  ISETP.GE.U32.AND P4, PT, R14, 0x7ffffe09, PT ;  /* 0x7ffffe090e00780c */ /* 0x000fc60003f86070 */
[----:B------:R3:W-:Y:S01]  /*47b60*/  LDGSTS.E [R9+-0x63ffc], desc[UR60][R38.64], !P2 ;  /* 0x9c00400026097fae */ /* 0x0007e2000d12187c */
[----:B------:R-:W-:Y:S01]  /*47b70*/  IADD3 R14, R3, 0x200000, RZ ;  /* 0x00200000030e7810 */ /* 0x000fe20007ffe0ff */
[C---:B--2---:R-:W-:Y:S01]  /*47b80*/  IMAD.WIDE R28, R7.reuse, 0x4, R28 ;  /* 0x00000004071c7825 */ /* 0x044fe200078e021c */
[----:B-1----:R-:W1:Y:S04]  /*47b90*/  LDC R13, c[0x0][0x230] ;  /* 0x00008c00ff0d7b82 */ /* 0x002e680000000800 */
[----:B------:R2:W-:Y:S04]  /*47ba0*/  STL.64 [R1+0x10c8], R28 ;  /* 0x0010c81c01007387 */ /* 0x0005e80000100a00 */
[----:B------:R2:W-:Y:S01]  /*47bb0*/  LDGSTS.E [R12+-0x67ff8], desc[UR60][R28.64], !P5 ;  /* 0x980080001c0c7fae */ /* 0x0005e2000e92187c */
[C---:B---3--:R-:W-:Y:S01]  /*47bc0*/  IMAD.WIDE R38, R7.reuse, 0x4, R236 ;  /* 0x0000000407267825 */ /* 0x048fe200078e02ec */
[----:B------:R-:W3:Y:S03]  /*47bd0*/  LDC R9, c[0x0][0x230] ;  /* 0x00008c00ff097b82 */ /* 0x000ee60000000800 */
[----:B--2---:R-:W-:-:S05]  /*47be0*/  IMAD.WIDE R28, R7, 0x4, R228 ;  /* 0x00000004071c7825 */ /* 0x004fca00078e02e4 */
[----:B------:R2:W-:Y:S04]  /*47bf0*/  STL.64 [R1+0x10c0], R28 ;  /* 0x0010c01c01007387 */ /* 0x0005e80000100a00 */
[----:B------:R1:W-:Y:S04]  /*47c00*/  STL.64 [R1+0x10b8], R38 ;  /* 0x0010b82601007387 */ /* 0x0003e80000100a00 */
[----:B------:R-:W-:Y:S04]  /*47c10*/  LDGSTS.E [R14+-0x63ff8], desc[UR60][R28.64], !P5 ;  /* 0x9c0080001c0e7fae */ /* 0x000fe8000e92187c */
[----:B------:R1:W-:Y:S04]  /*47c20*/  LDGSTS.E [R12+-0x67ff4], desc[UR60][R38.64], !P4 ;  /* 0x9800c000260c7fae */ /* 0x0003e8000e12187c */
[----:B--2---:R-:W2:Y:S04]  /*47c30*/  LDL.LU.64 R28, [R1+0xf10] ;  /* 0x000f1000011c7983 */ /* 0x004ea80000300a00 */
[----:B------:R-:W3:Y:S01]  /*47c40*/  LDL.LU.64 R228, [R1+0xf08] ;  /* 0x000f080001e47983 */ /* 0x000ee20000300a00 */
[----:B------:R-:W-:Y:S01]  /*47c50*/  IMAD.WIDE R88, R7, 0x4, R58 ;  /* 0x0000000407587825 */ /* 0x000fe200078e023a */
[----:B-1----:R-:W1:Y:S02]  /*47c60*/  LDC R12, c[0x0][0x230] ;  /* 0x00008c00ff0c7b82 */ /* 0x002e640000000800 */
[----:B------:R-:W3:Y:S01]  /*47c70*/  LDL.LU.64 R236, [R1+0xf00] ;  /* 0x000f000001ec7983 */ /* 0x000ee20000300a00 */
[----:B------:R-:W-:Y:S01]  /*47c80*/  IADD3 R38, R3, 0x200000, RZ ;  /* 0x0020000003267810 */ /* 0x000fe20007ffe0ff */
[----:B------:R-:W-:-:S02]  /*47c90*/  IMAD.WIDE R78, R7, 0x4, R48 ;  /* 0x00000004074e7825 */ /* 0x000fc400078e0230 */
[----:B------:R-:W-:Y:S04]  /*47ca0*/  STL.64 [R1+0x10b0], R88 ;  /* 0x0010b05801007387 */ /* 0x000fe80000100a00 */
[----:B------:R-:W3:Y:S04]  /*47cb0*/  LDL.LU.64 R58, [R1+0xef8] ;  /* 0x000ef800013a7983 */ /* 0x000ee80000300a00 */
[----:B------:R-:W-:Y:S04]  /*47cc0*/  STL.64 [R1+0x1058], R78 ;  /* 0x0010584e01007387 */ /* 0x000fe80000100a00 */
[----:B------:R-:W-:Y:S01]  /*47cd0*/  LDGSTS.E [R38+-0x63ff4], desc[UR60][R88.64], !P4 ;  /* 0x9c00c00058267fae */ /* 0x000fe2000e12187c */
[----:B----4-:R-:W-:-:S04]  /*47ce0*/  IMAD.WIDE R48, R7, 0x4, R20 ;  /* 0x0000000407307825 */ /* 0x010fc800078e0214 */
[----:B------:R-:W-:Y:S01]  /*47cf0*/  IMAD.WIDE R20, R7, 0x4, R220 ;  /* 0x0000000407147825 */ /* 0x000fe200078e02dc */
[----:B------:R-:W-:Y:S04]  /*47d00*/  STL.64 [R1+0x1060], R48 ;  /* 0x0010603001007387 */ /* 0x000fe80000100a00 */
[----:B------:R-:W4:Y:S04]  /*47d10*/  LDL.LU.64 R38, [R1+0xef0] ;  /* 0x000ef00001267983 */ /* 0x000f280000300a00 */
[----:B------:R1:W-:Y:S04]  /*47d20*/  STL.64 [R1+0x1078], R20 ;  /* 0x0010781401007387 */ /* 0x0003e80000100a00 */
[----:B------:R-:W4:Y:S01]  /*47d30*/  LDL.LU.64 R220, [R1+0xee8] ;  /* 0x000ee80001dc7983 */ /* 0x000f220000300a00 */
[----:B------:R-:W-:-:S02]  /*47d40*/  VIADD R11, R11, 0xfffffee7 ;  /* 0xfffffee70b0b7836 */ /* 0x000fc40000000000 */
[----:B------:R-:W-:-:S03]  /*47d50*/  VIADD R6, R6, 0xfffffee6 ;  /* 0xfffffee606067836 */ /* 0x000fc60000000000 */
[----:B------:R-:W-:Y:S02]  /*47d60*/  ISETP.GE.U32.AND P5, PT, R11, 0x7ffffe68, PT ;  /* 0x7ffffe680b00780c */ /* 0x000fe40003fa6070 */
[----:B------:R-:W-:Y:S01]  /*47d70*/  ISETP.GE.U32.AND P2, PT, R6, 0x7ffffe67, PT ;  /* 0x7ffffe670600780c */ /* 0x000fe20003f46070 */
[C---:B------:R-:W-:Y:S01]  /*47d80*/  VIADD R68, R2.reuse, 0x200000 ;  /* 0x0020000002447836 */ /* 0x040fe20000000000 */
[C---:B------:R-:W-:Y:S01]  /*47d90*/  IADD3 R11, R2.reuse, 0x200000, RZ ;  /* 0x00200000020b7810 */ /* 0x040fe20007ffe0ff */
[----:B------:R-:W-:Y:S01]  /*47da0*/  VIADD R14, R2, 0x200000 ;  /* 0x00200000020e7836 */ /* 0x000fe20000000000 */
[----:B------:R-:W3:Y:S07]  /*47db0*/  LDC R6, c[0x0][0x230] ;  /* 0x00008c00ff067b82 */ /* 0x000eee0000000800 */
[----:B------:R-:W-:Y:S04]  /*47dc0*/  LDGSTS.E [R68+-0x80000], desc[UR60][R78.64], !P5 ;  /* 0x800000004e447fae */ /* 0x000fe8000e92187c */
[----:B------:R-:W-:Y:S04]  /*47dd0*/  LDGSTS.E [R14+-0x7c000], desc[UR60][R48.64], !P5 ;  /* 0x84000000300e7fae */ /* 0x000fe8000e92187c */
[----:B------:R1:W-:Y:S02]  /*47de0*/  LDGSTS.E [R11+-0x7fffc], desc[UR60][R20.64], !P2 ;  /* 0x80004000140b7fae */ /* 0x0003e4000d12187c */
[----:B-1----:R-:W-:-:S02]  /*47df0*/  VIADD R20, R13, 0xfffffee4 ;  /* 0xfffffee40d147836 */ /* 0x002fc40000000000 */
[----:B--2---:R-:W-:-:S04]  /*47e00*/  IMAD.WIDE R88, R7, 0x4, R28 ;  /* 0x0000000407587825 */ /* 0x004fc800078e021c */
[----:B---3--:R-:W-:Y:S01]  /*47e10*/  IMAD.WIDE R68, R7, 0x4, R228 ;  /* 0x0000000407447825 */ /* 0x008fe200078e02e4 */
[----:B------:R-:W-:Y:S03]  /*47e20*/  STL.64 [R1+0x1088], R88 ;  /* 0x0010885801007387 */ /* 0x000fe60000100a00 */
[----:B------:R-:W-:Y:S01]  /*47e30*/  VIADD R9, R9, 0xfffffee5 ;  /* 0xfffffee509097836 */ /* 0x000fe20000000000 */
[----:B------:R-:W2:Y:S01]  /*47e40*/  LDL.LU.64 R48, [R1+0xee0] ;  /* 0x000ee00001307983 */ /* 0x000ea20000300a00 */
[----:B------:R-:W-:Y:S01]  /*47e50*/  IMAD.WIDE R28, R7, 0x4, R236 ;  /* 0x00000004071c7825 */ /* 0x000fe200078e02ec */
[----:B------:R-:W-:Y:S01]  /*47e60*/  ISETP.GE.U32.AND P4, PT, R20, 0x7ffffe65, PT ;  /* 0x7ffffe651400780c */ /* 0x000fe20003f86070 */
[----:B------:R-:W1:Y:S01]  /*47e70*/  LDC R11, c[0x0][0x230] ;  /* 0x00008c00ff0b7b82 */ /* 0x000e620000000800 */
[----:B------:R4:W-:Y:S04]  /*47e80*/  STL.64 [R1+0x10a0], R68 ;  /* 0x0010a04401007387 */ /* 0x0009e80000100a00 */
[----:B------:R-:W3:Y:S04]  /*47e90*/  LDL.LU.64 R20, [R1+0xed8] ;  /* 0x000ed80001147983 */ /* 0x000ee80000300a00 */
[----:B------:R4:W-:Y:S04]  /*47ea0*/  STL.64 [R1+0x10a8], R28 ;  /* 0x0010a81c01007387 */ /* 0x0009e80000100a00 */
[----:B------:R-:W3:Y:S04]  /*47eb0*/  LDL.LU.64 R228, [R1+0xed0] ;  /* 0x000ed00001e47983 */ /* 0x000ee80000300a00 */
[----:B------:R-:W3:Y:S01]  /*47ec0*/  LDL.LU.64 R236, [R1+0xec8] ;  /* 0x000ec80001ec7983 */ /* 0x000ee20000300a00 */
[----:B------:R-:W-:-:S02]  /*47ed0*/  ISETP.GE.U32.AND P5, PT, R9, 0x7ffffe66, PT ;  /* 0x7ffffe660900780c */ /* 0x000fc40003fa6070 */
[C---:B------:R-:W-:Y:S01]  /*47ee0*/  IADD3 R78, R2.reuse, 0x200000, RZ ;  /* 0x00200000024e7810 */ /* 0x040fe20007ffe0ff */
[----:B------:R-:W-:Y:S01]  /*47ef0*/  VIADD R13, R2, 0x200000 ;  /* 0x00200000020d7836 */ /* 0x000fe20000000000 */
[----:B------:R-:W3:Y:S01]  /*47f00*/  LDC R9, c[0x0][0x230] ;  /* 0x00008c00ff097b82 */ /* 0x000ee20000000800 */
[----:B------:R-:W-:Y:S02]  /*47f10*/  VIADD R6, R6, 0xfffffec7 ;  /* 0xfffffec706067836 */ /* 0x000fe40000000000 */
[----:B------:R-:W-:Y:S01]  /*47f20*/  LDGSTS.E [R78+-0x7bffc], desc[UR60][R88.64], !P2 ;  /* 0x84004000584e7fae */ /* 0x000fe2000d12187c */
[----:B------:R-:W-:-:S05]  /*47f30*/  IMAD.WIDE R58, R7, 0x4, R58 ;  /* 0x00000004073a7825 */ /* 0x000fca00078e023a */
[----:B------:R4:W-:Y:S04]  /*47f40*/  LDGSTS.E [R14+-0x7fff8], desc[UR60][R68.64], !P5 ;  /* 0x80008000440e7fae */ /* 0x0009e8000e92187c */
[----:B------:R4:W-:Y:S01]  /*47f50*/  LDGSTS.E [R13+-0x7bff8], desc[UR60][R28.64], !P5 ;  /* 0x840080001c0d7fae */ /* 0x0009e2000e92187c */
[----:B------:R-:W-:Y:S02]  /*47f60*/  ISETP.GE.U32.AND P5, PT, R6, 0x7ffffe48, PT ;  /* 0x7ffffe480600780c */ /* 0x000fe40003fa6070 */
[----:B-1----:R-:W-:Y:S01]  /*47f70*/  IADD3 R11, R11, -0x13b, RZ ;  /* 0xfffffec50b0b7810 */ /* 0x002fe20007ffe0ff */
[----:B------:R1:W-:Y:S01]  /*47f80*/  STL.64 [R1+0x1098], R58 ;  /* 0x0010983a01007387 */ /* 0x0003e20000100a00 */
[----:B------:R-:W3:Y:S01]  /*47f90*/  LDC R6, c[0x0][0x230] ;  /* 0x00008c00ff067b82 */ /* 0x000ee20000000800 */
[----:B----4-:R-:W-:-:S04]  /*47fa0*/  IMAD.WIDE R68, R7, 0x4, R38 ;  /* 0x0000000407447825 */ /* 0x010fc800078e0226 */
[----:B------:R-:W-:Y:S02]  /*47fb0*/  VIADD R28, R2, 0x200000 ;  /* 0x00200000021c7836 */ /* 0x000fe40000000000 */
[----:B------:R-:W-:Y:S01]  /*47fc0*/  IMAD.WIDE R38, R7, 0x4, R220 ;  /* 0x0000000407267825 */ /* 0x000fe200078e02dc */
[----:B------:R-:W-:Y:S01]  /*47fd0*/  STL.64 [R1+0x1090], R68 ;  /* 0x0010904401007387 */ /* 0x000fe20000100a00 */
[----:B------:R-:W-:-:S03]  /*47fe0*/  IADD3 R13, R12, -0x13a, RZ ;  /* 0xfffffec60c0d7810 */ /* 0x000fc60007ffe0ff */
[----:B------:R-:W-:Y:S01]  /*47ff0*/  LDGSTS.E [R28+-0x7fff4], desc[UR60][R58.64], !P4 ;  /* 0x8000c0003a1c7fae */ /* 0x000fe2000e12187c */
[----:B------:R-:W-:-:S03]  /*48000*/  VIADD R12, R2, 0x200000 ;  /* 0x00200000020c7836 */ /* 0x000fc60000000000 */
[----:B------:R4:W-:Y:S04]  /*48010*/  LDGSTS.E [R14+-0x7bff4], desc[UR60][R68.64], !P4 ;  /* 0x8400c000440e7fae */ /* 0x0009e8000e12187c */
[----:B------:R-:W-:Y:S04]  /*48020*/  LDGSTS.E [R12+-0x78000], desc[UR60][R38.64], !P5 ;  /* 0x88000000260c7fae */ /* 0x000fe8000e92187c */
[----:B-1----:R-:W3:Y:S04]  /*48030*/  LDL.LU.64 R58, [R1+0xec0] ;  /* 0x000ec000013a7983 */ /* 0x002ee80000300a00 */
[----:B------:R1:W-:Y:S04]  /*48040*/  STL.64 [R1+0x1080], R38 ;  /* 0x0010802601007387 */ /* 0x0003e80000100a00 */
[----:B------:R-:W3:Y:S04]  /*48050*/  LDL.LU.64 R28, [R1+0xeb8] ;  /* 0x000eb800011c7983 */ /* 0x000ee80000300a00 */
[----:B-1----:R-:W3:Y:S04]  /*48060*/  LDL.LU.64 R38, [R1+0xeb0] ;  /* 0x000eb00001267983 */ /* 0x002ee80000300a00 */
[----:B------:R-:W3:Y:S01]  /*48070*/  LDL.LU.64 R220, [R1+0xea8] ;  /* 0x000ea80001dc7983 */ /* 0x000ee20000300a00 */
[----:B------:R-:W-:Y:S01]  /*48080*/  ISETP.GE.U32.AND P4, PT, R13, 0x7ffffe47, PT ;  /* 0x7ffffe470d00780c */ /* 0x000fe20003f86070 */
[----:B----4-:R-:W-:-:S02]  /*48090*/  VIADD R68, R2, 0x200000 ;  /* 0x0020000002447836 */ /* 0x010fc40000000000 */
[----:B--2---:R-:W-:-:S04]  /*480a0*/  IMAD.WIDE R78, R7, 0x4, R48 ;  /* 0x00000004074e7825 */ /* 0x004fc800078e0230 */
[C---:B---3--:R-:W-:Y:S01]  /*480b0*/  IMAD.WIDE R48, R7.reuse, 0x4, R20 ;  /* 0x0000000407307825 */ /* 0x048fe200078e0214 */
[----:B------:R-:W-:Y:S04]  /*480c0*/  STL.64 [R1+0x1070], R78 ;  /* 0x0010704e01007387 */ /* 0x000fe80000100a00 */
[----:B------:R1:W-:Y:S01]  /*480d0*/  LDGSTS.E [R68+-0x74000], desc[UR60][R78.64], !P5 ;  /* 0x8c0000004e447fae */ /* 0x0003e2000e92187c */
[----:B------:R-:W-:-:S03]  /*480e0*/  IMAD.WIDE R20, R7, 0x4, R228 ;  /* 0x0000000407147825 */ /* 0x000fc600078e02e4 */
[----:B------:R2:W-:Y:S04]  /*480f0*/  STL.64 [R1+0x1068], R48 ;  /* 0x0010683001007387 */ /* 0x0005e80000100a00 */
[----:B------:R-:W-:Y:S04]  /*48100*/  LDGSTS.E [R14+-0x77ffc], desc[UR60][R48.64], !P4 ;  /* 0x88004000300e7fae */ /* 0x000fe8000e12187c */
[----:B------:R3:W-:Y:S01]  /*48110*/  STL.64 [R1+0x1050], R20 ;  /* 0x0010501401007387 */ /* 0x0007e20000100a00 */
[----:B-1----:R-:W-:-:S03]  /*48120*/  IMAD.WIDE R68, R7, 0x4, R236 ;  /* 0x0000000407447825 */ /* 0x002fc600078e02ec */
[----:B------:R-:W-:Y:S04]  /*48130*/  LDGSTS.E [R12+-0x73ffc], desc[UR60][R20.64], !P4 ;  /* 0x8c004000140c7fae */ /* 0x000fe8000e12187c */
[----:B--2---:R-:W2:Y:S04]  /*48140*/  LDL.LU.64 R48, [R1+0xea0] ;  /* 0x000ea00001307983 */ /* 0x004ea80000300a00 */
[----:B---3--:R-:W3:Y:S04]  /*48150*/  LDL.LU.64 R20, [R1+0xe98] ;  /* 0x000e980001147983 */ /* 0x008ee80000300a00 */
[----:B------:R-:W4:Y:S04]  /*48160*/  LDL.LU.64 R228, [R1+0xe90] ;  /* 0x000e900001e47983 */ /* 0x000f280000300a00 */
[----:B------:R-:W-:Y:S04]  /*48170*/  STL.64 [R1+0x1048], R68 ;  /* 0x0010484401007387 */ /* 0x000fe80000100a00 */
[----:B------:R-:W4:Y:S01]  /*48180*/  LDL.LU.64 R236, [R1+0xe88] ;  /* 0x000e880001ec7983 */ /* 0x000f220000300a00 */
[----:B------:R-:W-:Y:S01]  /*48190*/  VIADD R13, R9, 0xfffffec4 ;  /* 0xfffffec4090d7836 */ /* 0x000fe20000000000 */
[----:B------:R-:W-:Y:S01]  /*481a0*/  ISETP.GE.U32.AND P2, PT, R11, 0x7ffffe46, PT ;  /* 0x7ffffe460b00780c */ /* 0x000fe20003f46070 */
[----:B------:R-:W1:Y:S03]  /*481b0*/  LDC R9, c[0x0][0x230] ;  /* 0x00008c00ff097b82 */ /* 0x000e660000000800 */
[----:B------:R-:W-:Y:S01]  /*481c0*/  ISETP.GE.U32.AND P5, PT, R13, 0x7ffffe45, PT ;  /* 0x7ffffe450d00780c */ /* 0x000fe20003fa6070 */
[----:B------:R-:W-:-:S04]  /*481d0*/  VIADD R13, R2, 0x200000 ;  /* 0x00200000020d7836 */ /* 0x000fc80000000000 */
[----:B------:R-:W1:Y:S04]  /*481e0*/  LDC R11, c[0x0][0x230] ;  /* 0x00008c00ff0b7b82 */ /* 0x000e680000000800 */
[----:B------:R-:W-:Y:S01]  /*481f0*/  LDGSTS.E [R14+-0x77ff8], desc[UR60][R68.64], !P2 ;  /* 0x88008000440e7fae */ /* 0x000fe2000d12187c */
[----:B------:R-:W-:-:S04]  /*48200*/  IMAD.WIDE R58, R7, 0x4, R58 ;  /* 0x00000004073a7825 */ /* 0x000fc800078e023a */
[C---:B------:R-:W-:Y:S01]  /*48210*/  IMAD.WIDE R28, R7.reuse, 0x4, R28 ;  /* 0x00000004071c7825 */ /* 0x040fe200078e021c */
[----:B------:R1:W-:Y:S04]  /*48220*/  STL.64 [R1+0x1040], R58 ;  /* 0x0010403a01007387 */ /* 0x0003e80000100a00 */
[----:B------:R1:W-:Y:S01]  /*48230*/  LDGSTS.E [R13+-0x73ff8], desc[UR60][R58.64], !P2 ;  /* 0x8c0080003a0d7fae */ /* 0x0003e2000d12187c */
[----:B------:R-:W-:-:S03]  /*48240*/  IMAD.WIDE R38, R7, 0x4, R38 ;  /* 0x0000000407267825 */ /* 0x000fc600078e0226 */
[----:B------:R1:W-:Y:S04]  /*48250*/  STL.64 [R1+0x1038], R28 ;  /* 0x0010381c01007387 */ /* 0x0003e80000100a00 */
[----:B------:R1:W-:Y:S02]  /*48260*/  LDGSTS.E [R12+-0x77ff4], desc[UR60][R28.64], !P5 ;  /* 0x8800c0001c0c7fae */ /* 0x0003e4000e92187c */
[----:B-1----:R-:W-:Y:S02]  /*48270*/  IMAD.WIDE R58, R7, 0x4, R220 ;  /* 0x00000004073a7825 */ /* 0x002fe400078e02dc */
[----:B------:R1:W-:Y:S01]  /*48280*/  STL.64 [R1+0x1030], R38 ;  /* 0x0010302601007387 */ /* 0x0003e20000100a00 */
[----:B------:R-:W-:Y:S01]  /*48290*/  IADD3 R6, R6, -0x159, RZ ;  /* 0xfffffea706067810 */ /* 0x000fe20007ffe0ff */
[----:B------:R-:W4:Y:S01]  /*482a0*/  LDC R13, c[0x0][0x230] ;  /* 0x00008c00ff0d7b82 */ /* 0x000f220000000800 */
[----:B------:R-:W-:Y:S01]  /*482b0*/  IADD3 R28, R2, 0x200000, RZ ;  /* 0x00200000021c7810 */ /* 0x000fe20007ffe0ff */
[----:B------:R3:W-:Y:S01]  /*482c0*/  STL.64 [R1+0x1020], R58 ;  /* 0x0010203a01007387 */ /* 0x0007e20000100a00 */
[----:B------:R-:W-:-:S05]  /*482d0*/  VIADD R14, R11, 0xfffffea6 ;  /* 0xfffffea60b0e7836 */ /* 0x000fca0000000000 */
[----:B------:R-:W4:Y:S01]  /*482e0*/  LDC R12, c[0x0][0x230] ;  /* 0x00008c00ff0c7b82 */ /* 0x000f220000000800 */
[----:B------:R-:W-:Y:S01]  /*482f0*/  LDGSTS.E [R28+-0x73ff4], desc[UR60][R38.64], !P5 ;  /* 0x8c00c000261c7fae */ /* 0x000fe2000e92187c */
[----:B------:R-:W-:Y:S01]  /*48300*/  ISETP.GE.U32.AND P4, PT, R6, 0x7ffffe28, PT ;  /* 0x7ffffe280600780c */ /* 0x000fe20003f86070 */
[----:B------:R-:W-:-:S05]  /*48310*/  VIADD R11, R2, 0x200000 ;  /* 0x00200000020b7836 */ /* 0x000fca0000000000 */
[----:B------:R-:W4:Y:S01]  /*48320*/  LDC R6, c[0x0][0x230] ;  /* 0x00008c00ff067b82 */ /* 0x000f220000000800 */
[----:B-1----:R-:W4:Y:S04]  /*48330*/  LDL.LU.64 R38, [R1+0xe80] ;  /* 0x000e800001267983 */ /* 0x002f280000300a00 */
[----:B------:R-:W4:Y:S04]  /*48340*/  LDL.LU.64 R28, [R1+0xe78] ;  /* 0x000e7800011c7983 */ /* 0x000f280000300a00 */
[----:B------:R-:W4:Y:S04]  /*48350*/  LDL.LU.64 R220, [R1+0xe70] ;  /* 0x000e700001dc7983 */ /* 0x000f280000300a00 */
[----:B------:R3:W-:Y:S01]  /*48360*/  LDGSTS.E [R11+-0x70000], desc[UR60][R58.64], !P4 ;  /* 0x900000003a0b7fae */ /* 0x0007e2000e12187c */
[----:B--2---:R-:W-:-:S04]  /*48370*/  IMAD.WIDE R78, R7, 0x4, R48 ;  /* 0x00000004074e7825 */ /* 0x004fc800078e0230 */
[C---:B---3--:R-:W-:Y:S01]  /*48380*/  IMAD.WIDE R58, R7.reuse, 0x4, R20 ;  /* 0x00000004073a7825 */ /* 0x048fe200078e0214 */
[----:B------:R-:W-:Y:S03]  /*48390*/  STL.64 [R1+0x1018], R78 ;  /* 0x0010184e01007387 */ /* 0x000fe60000100a00 */
[C---:B----4-:R-:W-:Y:S01]  /*483a0*/  IMAD.WIDE R48, R7.reuse, 0x4, R228 ;  /* 0x0000000407307825 */ /* 0x050fe200078e02e4 */
[----:B------:R1:W-:Y:S04]  /*483b0*/  STL.64 [R1+0x1010], R58 ;  /* 0x0010103a01007387 */ /* 0x0003e80000100a00 */
[----:B------:R-:W2:Y:S01]  /*483c0*/  LDL.LU.64 R228, [R1+0xe68] ;  /* 0x000e680001e47983 */ /* 0x000ea20000300a00 */
[----:B------:R-:W-:-:S03]  /*483d0*/  IMAD.WIDE R20, R7, 0x4, R236 ;  /* 0x0000000407147825 */ /* 0x000fc600078e02ec */
[----:B------:R-:W-:Y:S04]  /*483e0*/  STL.64 [R1+0x1000], R48 ;  /* 0x0010003001007387 */ /* 0x000fe80000100a00 */
[----:B------:R3:W-:Y:S04]  /*483f0*/  STL.64 [R1+0xff0], R20 ;  /* 0x000ff01401007387 */ /* 0x0007e80000100a00 */
[----:B------:R-:W4:Y:S01]  /*48400*/  LDL.LU.64 R236, [R1+0xe60] ;  /* 0x000e600001ec7983 */ /* 0x000f220000300a00 */
[----:B------:R-:W-:Y:S01]  /*48410*/  VIADD R9, R9, 0xfffffea5 ;  /* 0xfffffea509097836 */ /* 0x000fe20000000000 */
[----:B------:R-:W-:-:S04]  /*48420*/  ISETP.GE.U32.AND P5, PT, R14, 0x7ffffe27, PT ;  /* 0x7ffffe270e00780c */ /* 0x000fc80003fa6070 */
[----:B------:R-:W-:Y:S01]  /*48430*/  ISETP.GE.U32.AND P2, PT, R9, 0x7ffffe26, PT ;  /* 0x7ffffe260900780c */ /* 0x000fe20003f46070 */
[C---:B------:R-:W-:Y:S01]  /*48440*/  VIADD R14, R2.reuse, 0x200000 ;  /* 0x00200000020e7836 */ /* 0x040fe20000000000 */
[C---:B------:R-:W-:Y:S01]  /*48450*/  IADD3 R68, R2.reuse, 0x200000, RZ ;  /* 0x0020000002447810 */ /* 0x040fe20007ffe0ff */
[----:B------:R-:W-:Y:S01]  /*48460*/  VIADD R9, R2, 0x200000 ;  /* 0x0020000002097836 */ /* 0x000fe20000000000 */
[----:B------:R-:W-:-:S03]  /*48470*/  IADD3 R6, R6, -0x15c, RZ ;  /* 0xfffffea406067810 */ /* 0x000fc60007ffe0ff */
[----:B------:R-:W-:Y:S04]  /*48480*/  LDGSTS.E [R68+-0x6c000], desc[UR60][R78.64], !P4 ;  /* 0x940000004e447fae */ /* 0x000fe8000e12187c */
[----:B------:R1:W-:Y:S04]  /*48490*/  LDGSTS.E [R14+-0x6fffc], desc[UR60][R58.64], !P5 ;  /* 0x900040003a0e7fae */ /* 0x0003e8000e92187c */
[----:B------:R3:W-:Y:S01]  /*484a0*/  LDGSTS.E [R11+-0x6bffc], desc[UR60][R48.64], !P5 ;  /* 0x94004000300b7fae */ /* 0x0007e2000e92187c */
[----:B------:R-:W-:Y:S02]  /*484b0*/  ISETP.GE.U32.AND P5, PT, R6, 0x7ffffe25, PT ;  /* 0x7ffffe250600780c */ /* 0x000fe40003fa6070 */
[----:B------:R-:W4:Y:S01]  /*484c0*/  LDC R6, c[0x0][0x230] ;  /* 0x00008c00ff067b82 */ /* 0x000f220000000800 */
[----:B------:R3:W-:Y:S01]  /*484d0*/  LDGSTS.E [R9+-0x6fff8], desc[UR60][R20.64], !P2 ;  /* 0x9000800014097fae */ /* 0x0007e2000d12187c */
[----:B-1----:R-:W-:Y:S01]  /*484e0*/  VIADD R59, R13, 0xfffffe87 ;  /* 0xfffffe870d3b7836 */ /* 0x002fe20000000000 */
[----:B------:R-:W-:-:S05]  /*484f0*/  IADD3 R58, R2, 0x200000, RZ ;  /* 0x00200000023a7810 */ /* 0x000fca0007ffe0ff */
[----:B---3--:R-:W1:Y:S01]  /*48500*/  LDC R11, c[0x0][0x230] ;  /* 0x00008c00ff0b7b82 */ /* 0x008e620000000800 */
[----:B------:R-:W3:Y:S04]  /*48510*/  LDL.LU.64 R20, [R1+0xe58] ;  /* 0x000e580001147983 */ /* 0x000ee80000300a00 */
[----:B------:R-:W3:Y:S01]  /*48520*/  LDL.LU.64 R48, [R1+0xe50] ;  /* 0x000e500001307983 */ /* 0x000ee20000300a00 */
[----:B------:R-:W-:Y:S02]  /*48530*/  VIADD R13, R12, 0xfffffe86 ;  /* 0xfffffe860c0d7836 */ /* 0x000fe40000000000 */
[----:B------:R-:W1:Y:S01]  /*48540*/  LDC R9, c[0x0][0x230] ;  /* 0x00008c00ff097b82 */ /* 0x000e620000000800 */
[----:B------:R-:W-:Y:S02]  /*48550*/  VIADD R12, R2, 0x200000 ;  /* 0x00200000020c7836 */ /* 0x000fe40000000000 */
[----:B------:R-:W-:-:S04]  /*48560*/  IMAD.WIDE R68, R7, 0x4, R38 ;  /* 0x0000000407447825 */ /* 0x000fc800078e0226 */
[C---:B------:R-:W-:Y:S01]  /*48570*/  IMAD.WIDE R38, R7.reuse, 0x4, R28 ;  /* 0x0000000407267825 */ /* 0x040fe200078e021c */
[----:B------:R-:W-:Y:S03]  /*48580*/  STL.64 [R1+0xfe0], R68 ;  /* 0x000fe04401007387 */ /* 0x000fe60000100a00 */
[----:B------:R-:W-:Y:S01]  /*48590*/  IMAD.WIDE R28, R7, 0x4, R220 ;  /* 0x00000004071c7825 */ /* 0x000fe200078e02dc */
[----:B------:R1:W-:Y:S04]  /*485a0*/  STL.64 [R1+0xfd8], R38 ;  /* 0x000fd82601007387 */ /* 0x0003e80000100a00 */
[----:B------:R4:W-:Y:S04]  /*485b0*/  LDGSTS.E [R58+-0x6bff8], desc[UR60][R68.64], !P2 ;  /* 0x94008000443a7fae */ /* 0x0009e8000d12187c */
[----:B------:R-:W-:Y:S04]  /*485c0*/  LDGSTS.E [R14+-0x6fff4], desc[UR60][R38.64], !P5 ;  /* 0x9000c000260e7fae */ /* 0x000fe8000e92187c */
[----:B------:R1:W-:Y:S04]  /*485d0*/  STL.64 [R1+0xfc8], R28 ;  /* 0x000fc81c01007387 */ /* 0x0003e80000100a00 */
[----:B------:R-:W-:Y:S04]  /*485e0*/  LDGSTS.E [R12+-0x6bff4], desc[UR60][R28.64], !P5 ;  /* 0x9400c0001c0c7fae */ /* 0x000fe8000e92187c */
[----:B-1----:R-:W3:Y:S04]  /*485f0*/  LDL.LU.64 R38, [R1+0xe48] ;  /* 0x000e480001267983 */ /* 0x002ee80000300a00 */
[----:B------:R-:W3:Y:S01]  /*48600*/  LDL.LU.64 R28, [R1+0xe40] ;  /* 0x000e4000011c7983 */ /* 0x000ee20000300a00 */
[----:B------:R-:W-:-:S03]  /*48610*/  ISETP.GE.U32.AND P4, PT, R59, 0x7ffffe08, PT ;  /* 0x7ffffe083b00780c */ /* 0x000fc60003f86070 */
[----:B------:R-:W3:Y:S01]  /*48620*/  LDL.LU.64 R220, [R1+0xe38] ;  /* 0x000e380001dc7983 */ /* 0x000ee20000300a00 */
[----:B--2---:R-:W-:-:S03]  /*48630*/  IMAD.WIDE R78, R7, 0x4, R228 ;  /* 0x00000004074e7825 */ /* 0x004fc600078e02e4 */
[----:B------:R-:W2:Y:S04]  /*48640*/  LDL.LU.64 R228, [R1+0xe30] ;  /* 0x000e300001e47983 */ /* 0x000ea80000300a00 */
[----:B------:R-:W-:Y:S01]  /*48650*/  STL.64 [R1+0xfb8], R78 ;  /* 0x000fb84e01007387 */ /* 0x000fe20000100a00 */
[----:B----4-:R-:W-:-:S03]  /*48660*/  IMAD.WIDE R58, R7, 0x4, R236 ;  /* 0x00000004073a7825 */ /* 0x010fc600078e02ec */
[----:B------:R-:W4:Y:S01]  /*48670*/  LDL.LU.64 R236, [R1+0xe28] ;  /* 0x000e280001ec7983 */ /* 0x000f220000300a00 */
[----:B------:R-:W-:Y:S01]  /*48680*/  ISETP.GE.U32.AND P2, PT, R13, 0x7ffffe07, PT ;  /* 0x7ffffe070d00780c */ /* 0x000fe20003f46070 */
[C---:B------:R-:W-:Y:S01]  /*48690*/  VIADD R68, R2.reuse, 0x200000 ;  /* 0x0020000002447836 */ /* 0x040fe20000000000 */
[----:B------:R-:W-:Y:S01]  /*486a0*/  IADD3 R13, R2, 0x200000, RZ ;  /* 0x00200000020d7810 */ /* 0x000fe20007ffe0ff */
[----:B------:R-:W-:Y:S04]  /*486b0*/  STL.64 [R1+0xfa8], R58 ;  /* 0x000fa83a01007387 */ /* 0x000fe80000100a00 */
[----:B------:R-:W-:Y:S04]  /*486c0*/  LDGSTS.E [R68+-0x68000], desc[UR60][R78.64], !P4 ;  /* 0x980000004e447fae */ /* 0x000fe8000e12187c */
[----:B------:R-:W-:Y:S01]  /*486d0*/  LDGSTS.E [R14+-0x64000], desc[UR60][R58.64], !P4 ;  /* 0x9c0000003a0e7fae */ /* 0x000fe2000e12187c */
[----:B---3--:R-:W-:-:S04]  /*486e0*/  IMAD.WIDE R20, R7, 0x4, R20 ;  /* 0x0000000407147825 */ /* 0x008fc800078e0214 */
[----:B------:R-:W-:Y:S01]  /*486f0*/  IMAD.WIDE R48, R7, 0x4, R48 ;  /* 0x0000000407307825 */ /* 0x000fe200078e0230 */
[----:B------:R1:W-:Y:S04]  /*48700*/  STL.64 [R1+0xf98], R20 ;  /* 0x000f981401007387 */ /* 0x0003e80000100a00 */
[----:B------:R3:W-:Y:S04]  /*48710*/  STL.64 [R1+0xf80], R48 ;  /* 0x000f803001007387 */ /* 0x0007e80000100a00 */
[----:B------:R-:W-:Y:S01]  /*48720*/  LDGSTS.E [R13+-0x67ffc], desc[UR60][R20.64], !P2 ;  /* 0x98004000140d7fae */ /* 0x000fe2000d12187c */
[----:B------:R-:W-:-:S03]  /*48730*/  VIADD R11, R11, 0xfffffe85 ;  /* 0xfffffe850b0b7836 */ /* 0x000fc60000000000 */
[----:B------:R3:W-:Y:S04]  /*48740*/  LDGSTS.E [R12+-0x63ffc], desc[UR60][R48.64], !P2 ;  /* 0x9c004000300c7fae */ /* 0x0007e8000d12187c */
[----:B-1----:R-:W4:Y:S01]  /*48750*/  LDL.LU.64 R20, [R1+0xe20] ;  /* 0x000e200001147983 */ /* 0x002f220000300a00 */
[----:B------:R-:W-:Y:S01]  /*48760*/  ISETP.GE.U32.AND P5, PT, R11, 0x7ffffe06, PT ;  /* 0x7ffffe060b00780c */ /* 0x000fe20003fa6070 */
[C---:B------:R-:W-:Y:S01]  /*48770*/  IMAD.WIDE R88, R7.reuse, 0x4, R28 ;  /* 0x0000000407587825 */ /* 0x040fe200078e021c */
[----:B------:R-:W-:Y:S01]  /*48780*/  IADD3 R6, R6, -0x11d, RZ ;  /* 0xfffffee306067810 */ /* 0x000fe20007ffe0ff */
[----:B------:R-:W4:Y:S01]  /*48790*/  LDL.LU.64 R28, [R1+0xe18] ;  /* 0x000e1800011c7983 */ /* 0x000f220000300a00 */
[----:B------:R-:W1:Y:S01]  /*487a0*/  LDC R11, c[0x0][0x230] ;  /* 0x00008c00ff0b7b82 */ /* 0x000e620000000800 */
[----:B------:R-:W-:-:S04]  /*487b0*/  IMAD.WIDE R98, R7, 0x4, R38 ;  /* 0x0000000407627825 */ /* 0x000fc800078e0226 */
[----:B---3--:R-:W-:Y:S02]  /*487c0*/  VIADD R48, R2, 0x200000 ;  /* 0x0020000002307836 */ /* 0x008fe40000000000 */
[----:B------:R-:W-:Y:S01]  /*487d0*/  IMAD.WIDE R68, R7, 0x4, R220 ;  /* 0x0000000407447825 */ /* 0x000fe200078e02dc */
[----:B------:R3:W-:Y:S01]  /*487e0*/  STL.64 [R1+0xf78], R98 ;  /* 0x000f786201007387 */ /* 0x0007e20000100a00 */
[----:B------:R-:W3:Y:S03]  /*487f0*/  LDC R13, c[0x0][0x230] ;  /* 0x00008c00ff0d7b82 */ /* 0x000ee60000000800 */
[----:B------:R-:W3:Y:S04]  /*48800*/  LDL.LU.64 R220, [R1+0xe10] ;  /* 0x000e100001dc7983 */ /* 0x000ee80000300a00 */
[----:B------:R-:W-:Y:S01]  /*48810*/  STL.64 [R1+0xf68], R88 ;  /* 0x000f685801007387 */ /* 0x000fe20000100a00 */
[----:B------:R-:W-:Y:S01]  /*48820*/  VIADD R9, R9, 0xfffffe84 ;  /* 0xfffffe8409097836 */ /* 0x000fe20000000000 */
[----:B------:R-:W3:Y:S02]  /*48830*/  LDC R12, c[0x0][0x230] ;  /* 0x00008c00ff0c7b82 */ /* 0x000ee40000000800 */
[----:B------:R-:W-:Y:S04]  /*48840*/  STL.64 [R1+0xf58], R68 ;  /* 0x000f584401007387 */ /* 0x000fe80000100a00 */
[----:B------:R-:W-:Y:S04]  /*48850*/  LDGSTS.E [R48+-0x67ff8], desc[UR60][R98.64], !P5 ;  /* 0x9800800062307fae */ /* 0x000fe8000e92187c */
[----:B------:R-:W3:Y:S01]  /*48860*/  LDL.LU.64 R48, [R1+0xe08] ;  /* 0x000e080001307983 */ /* 0x000ee20000300a00 */
[----:B--2---:R-:W-:-:S05]  /*48870*/  IMAD.WIDE R58, R7, 0x4, R228 ;  /* 0x00000004073a7825 */ /* 0x004fca00078e02e4 */
[----:B------:R-:W-:Y:S01]  /*48880*/  STL.64 [R1+0xf48], R58 ;  /* 0x000f483a01007387 */ /* 0x000fe20000100a00 */
[----:B----4-:R-:W-:-:S05]  /*48890*/  IMAD.WIDE R38, R7, 0x4, R236 ;  /* 0x0000000407267825 */ /* 0x010fca00078e02ec */
[----:B------:R2:W-:Y:S04]  /*488a0*/  STL.64 [R1+0xf38], R38 ;  /* 0x000f382601007387 */ /* 0x0005e80000100a00 */
[----:B------:R-:W4:Y:S04]  /*488b0*/  LDL.LU.64 R228, [R1+0xe00] ;  /* 0x000e000001e47983 */ /* 0x000f280000300a00 */
[----:B------:R-:W4:Y:S01]  /*488c0*/  LDL.LU.64 R236, [R1+0xdf8] ;  /* 0x000df80001ec7983 */ /* 0x000f220000300a00 */
[----:B------:R-:W-:Y:S02]  /*488d0*/  ISETP.GE.U32.AND P4, PT, R9, 0x7ffffe05, PT ;  /* 0x7ffffe050900780c */ /* 0x000fe40003f86070 */
[----:B------:R-:W-:Y:S01]  /*488e0*/  ISETP.GE.U32.AND P2, PT, R6, 0x7ffffe64, PT ;  /* 0x7ffffe640600780c */ /* 0x000fe20003f46070 */
[C---:B------:R-:W-:Y:S01]  /*488f0*/  VIADD R78, R2.reuse, 0x200000 ;  /* 0x00200000024e7836 */ /* 0x040fe20000000000 */
[----:B------:R-:W-:Y:S01]  /*48900*/  IADD3 R9, R2, 0x200000, RZ ;  /* 0x0020000002097810 */ /* 0x000fe20007ffe0ff */
[----:B------:R-:W-:-:S03]  /*48910*/  VIADD R6, R0, 0x200000 ;  /* 0x0020000000067836 */ /* 0x000fc60000000000 */
[----:B------:R-:W-:Y:S05]  /*48920*/  LDGSTS.E [R78+-0x63ff8], desc[UR60][R88.64], !P5 ;  /* 0x9c008000584e7fae */ /* 0x000fea000e92187c */
[----:B------:R1:W-:Y:S04]  /*48930*/  LDGSTS.E [R14+-0x67ff4], desc[UR60][R68.64], !P4 ;  /* 0x9800c000440e7fae */ /* 0x0003e8000e12187c */
[----:B------:R2:W-:Y:S04]  /*48940*/  LDGSTS.E [R9+-0x63ff4], desc[UR60][R58.64], !P4 ;  /* 0x9c00c0003a097fae */ /* 0x0005e8000e12187c */
[----:B------:R2:W-:Y:S01]  /*48950*/  LDGSTS.E [R6+-0x80000], desc[UR60][R38.64], !P2 ;  /* 0x8000000026067fae */ /* 0x0005e2000d12187c */
[----:B-1----:R-:W-:-:S02]  /*48960*/  VIADD R14, R0, 0x200000 ;  /* 0x00200000000e7836 */ /* 0x002fc40000000000 */
[----:B------:R-:W-:-:S04]  /*48970*/  IMAD.WIDE R20, R7, 0x4, R20 ;  /* 0x0000000407147825 */ /* 0x000fc800078e0214 */
[----:B------:R-:W-:Y:S01]  /*48980*/  VIADD R11, R11, 0xfffffee1 ;  /* 0xfffffee10b0b7836 */ /* 0x000fe20000000000 */
[----:B------:R1:W-:Y:S01]  /*48990*/  STL.64 [R1+0xf28], R20 ;  /* 0x000f281401007387 */ /* 0x0003e20000100a00 */
[----:B---3--:R-:W-:-:S03]  /*489a0*/  IMAD.WIDE R98, R7, 0x4, R28 ;  /* 0x0000000407627825 */ /* 0x008fc600078e021c */
[----:B--2---:R-:W2:Y:S01]  /*489b0*/  LDL.LU.64 R38, [R1+0xdf0] ;  /* 0x000df00001267983 */ /* 0x004ea20000300a00 */
[----:B------:R-:W-:Y:S01]  /*489c0*/  IADD3 R13, R13, -0x11e, RZ ;  /* 0xfffffee20d0d7810 */ /* 0x000fe20007ffe0ff */
[----:B------:R-:W3:Y:S02]  /*489d0*/  LDC R9, c[0x0][0x230] ;  /* 0x00008c00ff097b82 */ /* 0x000ee40000000800 */
[----:B------:R-:W-:Y:S01]  /*489e0*/  LDGSTS.E [R14+-0x7c000], desc[UR60][R20.64], !P2 ;  /* 0x84000000140e7fae */ /* 0x000fe2000d12187c */
[----:B------:R-:W-:Y:S01]  /*489f0*/  VIADD R12, R12, 0xfffffee0 ;  /* 0xfffffee00c0c7836 */ /* 0x000fe20000000000 */
[C---:B------:R-:W-:Y:S01]  /*48a00*/  IADD3 R79, R0.reuse, 0x200000, RZ ;  /* 0x00200000004f7810 */ /* 0x040fe20007ffe0ff */
[----:B------:R-:W-:-:S03]  /*48a10*/  VIADD R78, R0, 0x200000 ;  /* 0x00200000004e7836 */ /* 0x000fc60000000000 */
[----:B------:R-:W3:Y:S01]  /*48a20*/  LDC R6, c[0x0][0x230] ;  /* 0x00008c00ff067b82 */ /* 0x000ee20000000800 */
[----:B-1----:R-:W3:Y:S04]  /*48a30*/  LDL.LU.64 R20, [R1+0xde8] ;  /* 0x000de80001147983 */ /* 0x002ee80000300a00 */
[----:B------:R-:W3:Y:S01]  /*48a40*/  LDL.LU.64 R28, [R1+0xde0] ;  /* 0x000de000011c7983 */ /* 0x000ee20000300a00 */
[----:B------:R-:W-:-:S03]  /*48a50*/  IMAD.WIDE R88, R7, 0x4, R220 ;  /* 0x0000000407587825 */ /* 0x000fc600078e02dc */
[----:B------:R-:W3:Y:S04]  /*48a60*/  LDL.LU.64 R220, [R1+0xdd8] ;  /* 0x000dd80001dc7983 */ /* 0x000ee80000300a00 */
[----:B------:R-:W-:Y:S04]  /*48a70*/  STL.64 [R1+0xf20], R98 ;  /* 0x000f206201007387 */ /* 0x000fe80000100a00 */
[----:B------:R-:W-:Y:S01]  /*48a80*/  STL.64 [R1+0xf08], R88 ;  /* 0x000f085801007387 */ /* 0x000fe20000100a00 */
[----:B------:R-:W-:-:S05]  /*48a90*/  IMAD.WIDE R68, R7, 0x4, R48 ;  /* 0x0000000407447825 */ /* 0x000fca00078e0230 */
[----:B------:R-:W-:Y:S01]  /*48aa0*/  STL.64 [R1+0xef8], R68 ;  /* 0x000ef84401007387 */ /* 0x000fe20000100a00 */
[----:B----4-:R-:W-:-:S04]  /*48ab0*/  IMAD.WIDE R58, R7, 0x4, R228 ;  /* 0x00000004073a7825 */ /* 0x010fc800078e02e4 */
[----:B------:R-:W-:Y:S01]  /*48ac0*/  IMAD.WIDE R48, R7, 0x4, R236 ;  /* 0x0000000407307825 */ /* 0x000fe200078e02ec */
[----:B------:R1:W-:Y:S04]  /*48ad0*/  STL.64 [R1+0xee8], R58 ;  /* 0x000ee83a01007387 */ /* 0x0003e80000100a00 */
[----:B------:R4:W-:Y:S04]  /*48ae0*/  STL.64 [R1+0xdf8], R48 ;  /* 0x000df83001007387 */ /* 0x0009e80000100a00 */
[----:B------:R-:W3:Y:S04]  /*48af0*/  LDL.LU.64 R228, [R1+0xdd0] ;  /* 0x000dd00001e47983 */ /* 0x000ee80000300a00 */
[----:B------:R-:W3:Y:S01]  /*48b00*/  LDL.LU.64 R236, [R1+0xdc8] ;  /* 0x000dc80001ec7983 */ /* 0x000ee20000300a00 */
[----:B------:R-:W-:-:S02]  /*48b10*/  ISETP.GE.U32.AND P2, PT, R11, 0x7ffffe62, PT ;  /* 0x7ffffe620b00780c */ /* 0x000fc40003f46070 */
[----:B------:R-:W4:Y:S01]  /*48b20*/  LDC R11, c[0x0][0x230] ;  /* 0x00008c00ff0b7b82 */ /* 0x000f220000000800 */
[----:B------:R-:W-:Y:S02]  /*48b30*/  ISETP.GE.U32.AND P5, PT, R13, 0x7ffffe63, PT ;  /* 0x7ffffe630d00780c */ /* 0x000fe40003fa6070 */
[----:B------:R-:W-:Y:S01]  /*48b40*/  ISETP.GE.U32.AND P4, PT, R12, 0x7ffffe61, PT ;  /* 0x7ffffe610c00780c */ /* 0x000fe20003f86070 */
[C---:B------:R-:W-:Y:S01]  /*48b50*/  VIADD R13, R0.reuse, 0x200000 ;  /* 0x00200000000d7836 */ /* 0x040fe20000000000 */
[----:B------:R-:W-:-:S09]  /*48b60*/  IADD3 R12, R0, 0x200000, RZ ;  /* 0x00200000000c7810 */ /* 0x000fd20007ffe0ff */
[----:B------:R-:W-:Y:S04]  /*48b70*/  LDGSTS.E [R79+-0x7fffc], desc[UR60][R98.64], !P5 ;  /* 0x80004000624f7fae */ /* 0x000fe8000e92187c */
[----:B------:R-:W-:Y:S04]  /*48b80*/  LDGSTS.E [R78+-0x7bffc], desc[UR60][R88.64], !P5 ;  /* 0x84004000584e7fae */ /* 0x000fe8000e92187c */
[----:B------:R-:W-:Y:S04]  /*48b90*/  LDGSTS.E [R14+-0x7fff8], desc[UR60][R68.64], !P2 ;  /* 0x80008000440e7fae */ /* 0x000fe8000d12187c */
[----:B------:R-:W-:Y:S04]  /*48ba0*/  LDGSTS.E [R13+-0x7bff8], desc[UR60][R58.64], !P2 ;  /* 0x840080003a0d7fae */ /* 0x000fe8000d12187c */
[----:B------:R4:W-:Y:S04]  /*48bb0*/  LDGSTS.E [R12+-0x7fff4], desc[UR60][R48.64], !P4 ;  /* 0x8000c000300c7fae */ /* 0x0009e8000e12187c */
[----:B-1----:R-:W3:Y:S01]  /*48bc0*/  LDL.LU.64 R58, [R1+0xdc0] ;  /* 0x000dc000013a7983 */ /* 0x002ee20000300a00 */
[----:B----4-:R-:W-:Y:S01]  /*48bd0*/  IADD3 R49, R11, -0x13f, RZ ;  /* 0xfffffec10b317810 */ /* 0x010fe20007ffe0ff */
[----:B------:R-:W-:Y:S01]  /*48be0*/  VIADD R48, R0, 0x200000 ;  /* 0x0020000000307836 */ /* 0x000fe20000000000 */
[----:B------:R-:W1:Y:S02]  /*48bf0*/  LDC R12, c[0x0][0x230] ;  /* 0x00008c00ff0c7b82 */ /* 0x000e640000000800 */
[----:B------:R-:W-:Y:S01]  /*48c00*/  ISETP.GE.U32.AND P2, PT, R49, 0x7ffffe42, PT ;  /* 0x7ffffe423100780c */ /* 0x000fe20003f46070 */
[----:B--2---:R-:W-:-:S02]  /*48c10*/  IMAD.WIDE R88, R7, 0x4, R38 ;  /* 0x0000000407587825 */ /* 0x004fc400078e0226 */
[----:B------:R-:W2:Y:S04]  /*48c20*/  LDL.LU.64 R38, [R1+0xdb8] ;  /* 0x000db80001267983 */ /* 0x000ea80000300a00 */
[----:B------:R-:W-:Y:S04]  /*48c30*/  STL.64 [R1+0xdf0], R88 ;  /* 0x000df05801007387 */ /* 0x000fe80000100a00 */
[----:B------:R-:W-:Y:S01]  /*48c40*/  LDGSTS.E [R48+-0x7bff4], desc[UR60][R88.64], !P4 ;  /* 0x8400c00058307fae */ /* 0x000fe2000e12187c */
[----:B---3--:R-:W-:-:S03]  /*48c50*/  IMAD.WIDE R78, R7, 0x4, R20 ;  /* 0x00000004074e7825 */ /* 0x008fc600078e0214 */
[----:B------:R-:W3:Y:S01]  /*48c60*/  LDL.LU.64 R20, [R1+0xdb0] ;  /* 0x000db00001147983 */ /* 0x000ee20000300a00 */
[----:B------:R-:W-:-:S03]  /*48c70*/  IMAD.WIDE R68, R7, 0x4, R28 ;  /* 0x0000000407447825 */ /* 0x000fc600078e021c */
[----:B------:R-:W-:Y:S04]  /*48c80*/  STL.64 [R1+0xde8], R78 ;  /* 0x000de84e01007387 */ /* 0x000fe80000100a00 */
[----:B------:R4:W-:Y:S04]  /*48c90*/  STL.64 [R1+0xde0], R68 ;  /* 0x000de04401007387 */ /* 0x0009e80000100a00 */
[----:B------:R-:W3:Y:S01]  /*48ca0*/  LDL.LU.64 R48, [R1+0xda8] ;  /* 0x000da80001307983 */ /* 0x000ee20000300a00 */
[----:B------:R-:W-:Y:S02]  /*48cb0*/  VIADD R13, R9, 0xfffffec3 ;  /* 0xfffffec3090d7836 */ /* 0x000fe40000000000 */
[----:B------:R-:W-:Y:S01]  /*48cc0*/  VIADD R6, R6, 0xfffffec2 ;  /* 0xfffffec206067836 */ /* 0x000fe20000000000 */
[----:B------:R-:W-:Y:S01]  /*48cd0*/  IADD3 R11, R0, 0x200000, RZ ;  /* 0x00200000000b7810 */ /* 0x000fe20007ffe0ff */
[----:B------:R-:W-:Y:S01]  /*48ce0*/  IMAD.WIDE R28, R7, 0x4, R220 ;  /* 0x00000004071c7825 */ /* 0x000fe200078e02dc */
[----:B------:R-:W-:Y:S01]  /*48cf0*/  ISETP.GE.U32.AND P6, PT, R13, 0x7ffffe44, PT ;  /* 0x7ffffe440d00780c */ /* 0x000fe20003fc6070 */
[----:B------:R-:W4:Y:S01]  /*48d00*/  LDC R9, c[0x0][0x230] ;  /* 0x00008c00ff097b82 */ /* 0x000f220000000800 */
[----:B------:R-:W-:Y:S01]  /*48d10*/  ISETP.GE.U32.AND P5, PT, R6, 0x7ffffe43, PT ;  /* 0x7ffffe430600780c */ /* 0x000fe20003fa6070 */
[----:B------:R-:W-:Y:S01]  /*48d20*/  VIADD R13, R0, 0x200000 ;  /* 0x00200000000d7836 */ /* 0x000fe20000000000 */
[----:B------:R4:W-:Y:S04]  /*48d30*/  STL.64 [R1+0xdd8], R28 ;  /* 0x000dd81c01007387 */ /* 0x0009e80000100a00 */
[----:B------:R-:W3:Y:S01]  /*48d40*/  LDL.LU.64 R220, [R1+0xda0] ;  /* 0x000da00001dc7983 */ /* 0x000ee20000300a00 */
[----:B-1----:R-:W-:Y:S01]  /*48d50*/  VIADD R12, R12, 0xfffffec0 ;  /* 0xfffffec00c0c7836 */ /* 0x002fe20000000000 */
[----:B------:R-:W1:Y:S03]  /*48d60*/  LDC R6, c[0x0][0x230] ;  /* 0x00008c00ff067b82 */ /* 0x000e660000000800 */
[----:B------:R-:W-:Y:S04]  /*48d70*/  LDGSTS.E [R14+-0x78000], desc[UR60][R78.64], !P6 ;  /* 0x880000004e0e7fae */ /* 0x000fe8000f12187c */
[----:B------:R-:W-:Y:S04]  /*48d80*/  LDGSTS.E [R13+-0x74000], desc[UR60][R68.64], !P6 ;  /* 0x8c000000440d7fae */ /* 0x000fe8000f12187c */
[----:B------:R4:W-:Y:S02]  /*48d90*/  LDGSTS.E [R11+-0x77ffc], desc[UR60][R28.64], !P5 ;  /* 0x880040001c0b7fae */ /* 0x0009e4000e92187c */
[----:B----4-:R-:W-:Y:S01]  /*48da0*/  VIADD R9, R9, 0xfffffea3 ;  /* 0xfffffea309097836 */ /* 0x010fe20000000000 */
[----:B------:R-:W4:Y:S01]  /*48db0*/  LDC R11, c[0x0][0x230] ;  /* 0x00008c00ff0b7b82 */ /* 0x000f220000000800 */
[----:B------:R-:W-:-:S04]  /*48dc0*/  IMAD.WIDE R68, R7, 0x4, R228 ;  /* 0x0000000407447825 */ /* 0x000fc800078e02e4 */
[----:B------:R-:W-:Y:S01]  /*48dd0*/  IMAD.WIDE R28, R7, 0x4, R236 ;  /* 0x00000004071c7825 */ /* 0x000fe200078e02ec */
[----:B------:R-:W-:Y:S04]  /*48de0*/  STL.64 [R1+0xdd0], R68 ;  /* 0x000dd04401007387 */ /* 0x000fe80000100a00 */
[----:B------:R1:W-:Y:S04]  /*48df0*/  STL.64 [R1+0xdc8], R28 ;  /* 0x000dc81c01007387 */ /* 0x0003e80000100a00 */
[----:B------:R-:W4:Y:S04]  /*48e00*/  LDL.LU.64 R228, [R1+0xd98] ;  /* 0x000d980001e47983 */ /* 0x000f280000300a00 */
[----:B------:R-:W4:Y:S04]  /*48e10*/  LDL.LU.64 R236, [R1+0xd90] ;  /* 0x000d900001ec7983 */ /* 0x000f280000300a00 */
[----:B------:R-:W-:Y:S01]  /*48e20*/  LDGSTS.E [R14+-0x73ffc], desc[UR60][R68.64], !P5 ;  /* 0x8c004000440e7fae */ /* 0x000fe2000e92187c */
[----:B------:R-:W-:-:S02]  /*48e30*/  ISETP.GE.U32.AND P5, PT, R12, 0x7ffffe41, PT ;  /* 0x7ffffe410c00780c */ /* 0x000fc40003fa6070 */
[----:B------:R-:W-:Y:S01]  /*48e40*/  ISETP.GE.U32.AND P4, PT, R9, 0x7ffffe24, PT ;  /* 0x7ffffe240900780c */ /* 0x000fe20003f86070 */
[----:B------:R1:W-:Y:S01]  /*48e50*/  LDGSTS.E [R13+-0x77ff8], desc[UR60][R28.64], !P2 ;  /* 0x880080001c0d7fae */ /* 0x0003e2000d12187c */
[----:B------:R-:W4:Y:S08]  /*48e60*/  LDC R9, c[0x0][0x230] ;  /* 0x00008c00ff097b82 */ /* 0x000f300000000800 */
[----:B------:R-:W4:Y:S01]  /*48e70*/  LDC R12, c[0x0][0x230] ;  /* 0x00008c00ff0c7b82 */ /* 0x000f220000000800 */
[----:B-1----:R-:W-:-:S02]  /*48e80*/  VIADD R29, R0, 0x200000 ;  /* 0x00200000001d7836 */ /* 0x002fc40000000000 */
[----:B------:R-:W-:Y:S02]  /*48e90*/  VIADD R28, R0, 0x200000 ;  /* 0x00200000001c7836 */ /* 0x000fe40000000000 */
[----:B------:R-:W-:-:S05]  /*48ea0*/  IMAD.WIDE R68, R7, 0x4, R58 ;  /* 0x0000000407447825 */ /* 0x000fca00078e023a */
[----:B------:R4:W-:Y:S01]  /*48eb0*/  LDGSTS.E [R29+-0x73ff8], desc[UR60][R68.64], !P2 ;  /* 0x8c008000441d7fae */ /* 0x0009e2000d12187c */
[----:B--2---:R-:W-:-:S03]  /*48ec0*/  IMAD.WIDE R58, R7, 0x4, R38 ;  /* 0x00000004073a7825 */ /* 0x004fc600078e0226 */
[----:B------:R-:W2:Y:S04]  /*48ed0*/  LDL.LU.64 R38, [R1+0xd88] ;  /* 0x000d880001267983 */ /* 0x000ea80000300a00 */
[----:B------:R-:W-:Y:S04]  /*48ee0*/  STL.64 [R1+0xdc0], R68 ;  /* 0x000dc04401007387 */ /* 0x000fe80000100a00 */
[----:B------:R-:W-:Y:S04]  /*48ef0*/  STL.64 [R1+0xdb8], R58 ;  /* 0x000db83a01007387 */ /* 0x000fe80000100a00 */
[----:B------:R1:W-:Y:S01]  /*48f00*/  LDGSTS.E [R28+-0x77ff4], desc[UR60][R58.64], !P5 ;  /* 0x8800c0003a1c7fae */ /* 0x0003e2000e92187c */
[----:B---3--:R-:W-:-:S05]  /*48f10*/  IMAD.WIDE R20, R7, 0x4, R20 ;  /* 0x0000000407147825 */ /* 0x008fca00078e0214 */
[----:B------:R3:W-:Y:S04]  /*48f20*/  STL.64 [R1+0xdb0], R20 ;  /* 0x000db01401007387 */ /* 0x0007e80000100a00 */
[----:B------:R-:W-:Y:S01]  /*48f30*/  LDGSTS.E [R14+-0x73ff4], desc[UR60][R20.64], !P5 ;  /* 0x8c00c000140e7fae */ /* 0x000fe2000e92187c */
[----:B------:R-:W-:-:S05]  /*48f40*/  IMAD.WIDE R48, R7, 0x4, R48 ;  /* 0x0000000407307825 */ /* 0x000fca00078e0230 */
[----:B------:R1:W-:Y:S04]  /*48f50*/  STL.64 [R1+0xda8], R48 ;  /* 0x000da83001007387 */ /* 0x0003e80000100a00 */
[----:B------:R-:W2:Y:S04]  /*48f60*/  LDL.LU.64 R28, [R1+0xd80] ;  /* 0x000d8000011c7983 */ /* 0x000ea80000300a00 */
[----:B---3--:R-:W3:Y:S01]  /*48f70*/  LDL.LU.64 R20, [R1+0xd78] ;  /* 0x000d780001147983 */ /* 0x008ee20000300a00 */
[----:B------:R-:W-:Y:S01]  /*48f80*/  IADD3 R13, R6, -0x15e, RZ ;  /* 0xfffffea2060d7810 */ /* 0x000fe20007ffe0ff */
[----:B------:R-:W-:Y:S01]  /*48f90*/  IMAD.WIDE R88, R7, 0x4, R220 ;  /* 0x0000000407587825 */ /* 0x000fe200078e02dc */
[----:B------:R-:W-:-:S04]  /*48fa0*/  IADD3 R6, R0, 0x200000, RZ ;  /* 0x0020000000067810 */ /* 0x000fc80007ffe0ff */
[----:B------:R-:W-:Y:S04]  /*48fb0*/  STL.64 [R1+0xda0], R88 ;  /* 0x000da05801007387 */ /* 0x000fe80000100a00 */
[----:B------:R4:W-:Y:S04]  /*48fc0*/  LDGSTS.E [R6+-0x70000], desc[UR60][R48.64], !P4 ;  /* 0x9000000030067fae */ /* 0x0009e8000e12187c */
[----:B-1----:R-:W3:Y:S01]  /*48fd0*/  LDL.LU.64 R48, [R1+0xd70] ;  /* 0x000d700001307983 */ /* 0x002ee20000300a00 */
[----:B----4-:R-:W-:-:S03]  /*48fe0*/  IMAD.WIDE R68, R7, 0x4, R228 ;  /* 0x0000000407447825 */ /* 0x010fc600078e02e4 */
[----:B------:R-:W4:Y:S01]  /*48ff0*/  LDL.LU.64 R220, [R1+0xd68] ;  /* 0x000d680001dc7983 */ /* 0x000f220000300a00 */
[----:B------:R-:W-:-:S03]  /*49000*/  IMAD.WIDE R58, R7, 0x4, R236 ;  /* 0x00000004073a7825 */ /* 0x000fc600078e02ec */
[----:B------:R-:W-:Y:S01]  /*49010*/  STL.64 [R1+0xd98], R68 ;  /* 0x000d984401007387 */ /* 0x000fe20000100a00 */
[----:B------:R-:W-:Y:S01]  /*49020*/  ISETP.GE.U32.AND P2, PT, R13, 0x7ffffe23, PT ;  /* 0x7ffffe230d00780c */ /* 0x000fe20003f46070 */
[----:B------:R-:W1:Y:S02]  /*49030*/  LDC R6, c[0x0][0x230] ;  /* 0x00008c00ff067b82 */ /* 0x000e640000000800 */
[----:B------:R-:W4:Y:S04]  /*49040*/  LDL.LU.64 R228, [R1+0xd30] ;  /* 0x000d300001e47983 */ /* 0x000f280000300a00 */
[----:B------:R1:W-:Y:S04]  /*49050*/  STL.64 [R1+0xd60], R58 ;  /* 0x000d603a01007387 */ /* 0x0003e80000100a00 */
[----:B------:R-:W4:Y:S01]  /*49060*/  LDL.LU.64 R236, [R1+0xd28] ;  /* 0x000d280001ec7983 */ /* 0x000f220000300a00 */
[----:B------:R-:W-:-:S02]  /*49070*/  VIADD R78, R0, 0x200000 ;  /* 0x00200000004e7836 */ /* 0x000fc40000000000 */
[----:B------:R-:W-:Y:S02]  /*49080*/  VIADD R14, R11, 0xfffffea1 ;  /* 0xfffffea10b0e7836 */ /* 0x000fe40000000000 */
[----:B------:R-:W-:Y:S01]  /*49090*/  VIADD R9, R9, 0xfffffea0 ;  /* 0xfffffea009097836 */ /* 0x000fe20000000000 */
[----:B------:R-:W-:Y:S01]  /*490a0*/  LDGSTS.E [R78+-0x6c000], desc[UR60][R88.64], !P4 ;  /* 0x94000000584e7fae */ /* 0x000fe2000e12187c */
[----:B------:R-:W-:Y:S02]  /*490b0*/  IADD3 R13, R0, 0x200000, RZ ;  /* 0x00200000000d7810 */ /* 0x000fe40007ffe0ff */
[----:B------:R-:W-:Y:S01]  /*490c0*/  ISETP.GE.U32.AND P4, PT, R14, 0x7ffffe22, PT ;  /* 0x7ffffe220e00780c */ /* 0x000fe20003f86070 */
[----:B------:R-:W-:Y:S01]  /*490d0*/  VIADD R11, R0, 0x200000 ;  /* 0x00200000000b7836 */ /* 0x000fe20000000000 */
[----:B------:R-:W-:Y:S01]  /*490e0*/  ISETP.GE.U32.AND P5, PT, R9, 0x7ffffe21, PT ;  /* 0x7ffffe210900780c */ /* 0x000fe20003fa6070 */
[----:B------:R-:W-:Y:S01]  /*490f0*/  LDGSTS.E [R13+-0x6fffc], desc[UR60][R68.64], !P2 ;  /* 0x90004000440d7fae */ /* 0x000fe2000d12187c */
[----:B------:R-:W-:Y:S01]  /*49100*/  IADD3 R14, R12, -0x17d, RZ ;  /* 0xfffffe830c0e7810 */ /* 0x000fe20007ffe0ff */
[----:B------:R-:W4:Y:S02]  /*49110*/  LDC R9, c[0x0][0x230] ;  /* 0x00008c00ff097b82 */ /* 0x000f240000000800 */
[----:B------:R1:W-:Y:S01]  /*49120*/  LDGSTS.E [R11+-0x6bffc], desc[UR60][R58.64], !P2 ;  /* 0x940040003a0b7fae */ /* 0x0003e2000d12187c */
[----:B------:R-:W-:-:S02]  /*49130*/  VIADD R12, R0, 0x200000 ;  /* 0x00200000000c7836 */ /* 0x000fc40000000000 */
[----:B-1----:R-:W-:Y:S02]  /*49140*/  VIADD R58, R0, 0x200000 ;  /* 0x00200000003a7836 */ /* 0x002fe40000000000 */
[----:B--2---:R-:W-:-:S04]  /*49150*/  IMAD.WIDE R68, R7, 0x4, R38 ;  /* 0x0000000407447825 */ /* 0x004fc800078e0226 */
[C---:B------:R-:W-:Y:S01]  /*49160*/  IMAD.WIDE R28, R7.reuse, 0x4, R28 ;  /* 0x00000004071c7825 */ /* 0x040fe200078e021c */
[----:B------:R-:W2:Y:S03]  /*49170*/  LDL.LU.64 R38, [R1+0xd20] ;  /* 0x000d200001267983 */ /* 0x000ea60000300a00 */
[C---:B---3--:R-:W-:Y:S01]  /*49180*/  IMAD.WIDE R20, R7.reuse, 0x4, R20 ;  /* 0x0000000407147825 */ /* 0x048fe200078e0214 */
[----:B------:R-:W-:Y:S01]  /*49190*/  STL.64 [R1+0xd58], R68 ;  /* 0x000d584401007387 */ /* 0x000fe20000100a00 */
[----:B------:R-:W-:Y:S01]  /*491a0*/  IADD3 R6, R6, -0x17e, RZ ;  /* 0xfffffe8206067810 */ /* 0x000fe20007ffe0ff */
[----:B------:R-:W1:Y:S02]  /*491b0*/  LDC R11, c[0x0][0x230] ;  /* 0x00008c00ff0b7b82 */ /* 0x000e640000000800 */
[----:B------:R4:W-:Y:S04]  /*491c0*/  LDGSTS.E [R58+-0x6fff8], desc[UR60][R68.64], !P4 ;  /* 0x90008000443a7fae */ /* 0x0009e8000e12187c */
[----:B------:R3:W-:Y:S04]  /*491d0*/  STL.64 [R1+0xd50], R28 ;  /* 0x000d501c01007387 */ /* 0x0007e80000100a00 */
[----:B------:R3:W-:Y:S04]  /*491e0*/  STL.64 [R1+0xd48], R20 ;  /* 0x000d481401007387 */ /* 0x0007e80000100a00 */
[----:B------:R-:W-:Y:S04]  /*491f0*/  LDGSTS.E [R13+-0x6bff8], desc[UR60][R28.64], !P4 ;  /* 0x940080001c0d7fae */ /* 0x000fe8000e12187c */
[----:B------:R4:W-:Y:S04]  /*49200*/  LDGSTS.E [R12+-0x6fff4], desc[UR60][R20.64], !P5 ;  /* 0x9000c000140c7fae */ /* 0x0009e8000e92187c */
[----:B---3--:R-:W3:Y:S04]  /*49210*/  LDL.LU.64 R28, [R1+0xd18] ;  /* 0x000d1800011c7983 */ /* 0x008ee80000300a00 */
[----:B------:R-:W3:Y:S01]  /*49220*/  LDL.LU.64 R20, [R1+0xd10] ;  /* 0x000d100001147983 */ /* 0x000ee20000300a00 */
[----:B------:R-:W-:-:S05]  /*49230*/  IMAD.WIDE R78, R7, 0x4, R48 ;  /* 0x00000004074e7825 */ /* 0x000fca00078e0230 */
[----:B------:R-:W-:Y:S01]  /*49240*/  STL.64 [R1+0xd40], R78 ;  /* 0x000d404e01007387 */ /* 0x000fe20000100a00 */
[----:B----4-:R-:W-:-:S04]  /*49250*/  IMAD.WIDE R68, R7, 0x4, R220 ;  /* 0x0000000407447825 */ /* 0x010fc800078e02dc */
[C---:B------:R-:W-:Y:S01]  /*49260*/  IMAD.WIDE R48, R7.reuse, 0x4, R228 ;  /* 0x0000000407307825 */ /* 0x040fe200078e02e4 */
[----:B------:R-:W-:Y:S03]  /*49270*/  STL.64 [R1+0xd38], R68 ;  /* 0x000d384401007387 */ /* 0x000fe60000100a00 */
[----:B------:R-:W-:Y:S01]  /*49280*/  IMAD.WIDE R12, R7, 0x4, R236 ;  /* 0x00000004070c7825 */ /* 0x000fe200078e02ec */
[----:B------:R-:W-:Y:S04]  /*49290*/  STL.64 [R1+0xd30], R48 ;  /* 0x000d303001007387 */ /* 0x000fe80000100a00 */
[----:B------:R4:W-:Y:S04]  /*492a0*/  STL.64 [R1+0xd28], R12 ;  /* 0x000d280c01007387 */ /* 0x0009e80000100a00 */
[----:B------:R-:W3:Y:S04]  /*492b0*/  LDL.LU.64 R220, [R1+0xd08] ;  /* 0x000d080001dc7983 */ /* 0x000ee80000300a00 */
[----:B------:R-:W3:Y:S04]  /*492c0*/  LDL.LU.64 R228, [R1+0xd00] ;  /* 0x000d000001e47983 */ /* 0x000ee80000300a00 */
[----:B------:R-:W3:Y:S01]  /*492d0*/  LDL.LU.64 R236, [R1+0xcf8] ;  /* 0x000cf80001ec7983 */ /* 0x000ee20000300a00 */
[----:B------:R-:W-:-:S02]  /*492e0*/  ISETP.GE.U32.AND P2, PT, R14, 0x7ffffe04, PT ;  /* 0x7ffffe040e00780c */ /* 0x000fc40003f46070 */
[----:B------:R-:W-:Y:S01]  /*492f0*/  ISETP.GE.U32.AND P4, PT, R6, 0x7ffffe03, PT ;  /* 0x7ffffe030600780c */ /* 0x000fe20003f86070 */
[C---:B------:R-:W-:Y:S01]  /*49300*/  VIADD R59, R0.reuse, 0x200000 ;  /* 0x00200000003b7836 */ /* 0x040fe20000000000 */
[C---:B------:R-:W-:Y:S01]  /*49310*/  IADD3 R6, R0.reuse, 0x200000, RZ ;  /* 0x0020000000067810 */ /* 0x040fe20007ffe0ff */
[----:B------:R-:W-:-:S03]  /*49320*/  VIADD R14, R0, 0x200000 ;  /* 0x00200000000e7836 */ /* 0x000fc60000000000 */
[----:B------:R-:W-:Y:S05]  /*49330*/  LDGSTS.E [R59+-0x6bff4], desc[UR60][R78.64], !P5 ;  /* 0x9400c0004e3b7fae */ /* 0x000fea000e92187c */
[----:B------:R-:W-:Y:S04]  /*49340*/  LDGSTS.E [R58+-0x68000], desc[UR60][R68.64], !P2 ;  /* 0x98000000443a7fae */ /* 0x000fe8000d12187c */
[----:B------:R1:W-:Y:S04]  /*49350*/  LDGSTS.E [R14+-0x64000], desc[UR60][R48.64], !P2 ;  /* 0x9c000000300e7fae */ /* 0x0003e8000d12187c */
[----:B------:R4:W-:Y:S01]  /*49360*/  LDGSTS.E [R6+-0x67ffc], desc[UR60][R12.64], !P4 ;  /* 0x980040000c067fae */ /* 0x0009e2000e12187c */
[----:B-1----:R-:W1:Y:S01]  /*49370*/  S2R R14, SR_TID.X ;  /* 0x00000000000e7919 */ /* 0x002e620000002100 */
[----:B----4-:R-:W-:Y:S01]  /*49380*/  VIADD R12, R0, 0x200000 ;  /* 0x00200000000c7836 */ /* 0x010fe20000000000 */
[----:B------:R-:W4:Y:S01]  /*49390*/  LDC R6, c[0x0][0x230] ;  /* 0x00008c00ff067b82 */ /* 0x000f220000000800 */
[----:B------:R-:W-:-:S02]  /*493a0*/  VIADD R11, R11, 0xfffffe81 ;  /* 0xfffffe810b0b7836 */ /* 0x000fc40000000000 */
[----:B--2---:R-:W-:-:S05]  /*493b0*/  IMAD.WIDE R38, R7, 0x4, R38 ;  /* 0x0000000407267825 */ /* 0x004fca00078e0226 */
[----:B------:R3:W-:Y:S04]  /*493c0*/  STL.64 [R1+0xd20], R38 ;  /* 0x000d202601007387 */ /* 0x0007e80000100a00 */
[----:B------:R3:W-:Y:S04]  /*493d0*/  LDGSTS.E [R12+-0x63ffc], desc[UR60][R38.64], !P4 ;  /* 0x9c004000260c7fae */ /* 0x0007e8000e12187c */
[----:B------:R-:W2:Y:S01]  /*493e0*/  LDL.LU.64 R78, [R1+0x3a8] ;  /* 0x0003a800014e7983 */ /* 0x000ea20000300a00 */
[----:B---3--:R-:W-:-:S04]  /*493f0*/  IMAD.WIDE R38, R7, 0x4, R28 ;  /* 0x0000000407267825 */ /* 0x008fc800078e021c */
[----:B------:R-:W-:Y:S01]  /*49400*/  IMAD.WIDE R12, R7, 0x4, R20 ;  /* 0x00000004070c7825 */ /* 0x000fe200078e0214 */
[----:B------:R3:W-:Y:S04]  /*49410*/  STL.64 [R1+0xd18], R38 ;  /* 0x000d182601007387 */ /* 0x0007e80000100a00 */
[----:B------:R-:W2:Y:S04]  /*49420*/  LDL.LU.64 R48, [R1+0x398] ;  /* 0x0003980001307983 */ /* 0x000ea80000300a00 */
[----:B------:R3:W-:Y:S04]  /*49430*/  STL.64 [R1+0xd10], R12 ;  /* 0x000d100c01007387 */ /* 0x0007e80000100a00 */
[----:B------:R-:W2:Y:S04]  /*49440*/  LDL.LU.64 R28, [R1+0x388] ;  /* 0x00038800011c7983 */ /* 0x000ea80000300a00 */
[----:B------:R-:W2:Y:S04]  /*49450*/  LDL.LU.64 R20, [R1+0x378] ;  /* 0x0003780001147983 */ /* 0x000ea80000300a00 */
[----:B------:R-:W2:Y:S01]  /*49460*/  LDL.LU.64 R88, [R1+0x360] ;  /* 0x0003600001587983 */ /* 0x000ea20000300a00 */
[----:B----4-:R-:W-:-:S02]  /*49470*/  IADD3 R6, R6, 0x7f, RZ ;  /* 0x0000007f06067810 */ /* 0x010fc40007ffe0ff */
[----:B------:R-:W-:Y:S01]  /*49480*/  ISETP.GE.U32.AND P2, PT, R11, 0x7ffffe02, PT ;  /* 0x7ffffe020b00780c */ /* 0x000fe20003f46070 */
[----:B------:R-:W-:Y:S01]  /*49490*/  VIADD R11, R9, 0xfffffe80 ;  /* 0xfffffe80090b7836 */ /* 0x000fe20000000000 */
[----:B-1----:R-:W-:Y:S02]  /*494a0*/  LOP3.LUT R14, R14, 0x7f, RZ, 0xc0, !PT ;  /* 0x0000007f0e0e7812 */ /* 0x002fe400078ec0ff */
[----:B------:R-:W-:Y:S02]  /*494b0*/  ISETP.GT.AND P5, PT, R6, 0x17f, PT ;  /* 0x0000017f0600780c */ /* 0x000fe40003fa4270 */
[----:B------:R-:W-:Y:S02]  /*494c0*/  SEL R9, RZ, 0x4, P0 ;  /* 0x00000004ff097807 */ /* 0x000fe40000000000 */
[----:B------:R-:W-:Y:S02]  /*494d0*/  ISETP.GE.U32.AND P4, PT, R11, 0x7ffffe01, PT ;  /* 0x7ffffe010b00780c */ /* 0x000fe40003f86070 */
[----:B------:R-:W-:Y:S01]  /*494e0*/  ISETP.GE.AND P6, PT, R14, R11, PT ;  /* 0x0000000b0e00720c */ /* 0x000fe20003fc6270 */
[----:B------:R-:W-:Y:S01]  /*494f0*/  VIADD R11, R0, 0x200000 ;  /* 0x00200000000b7836 */ /* 0x000fe20000000000 */
[----:B------:R-:W-:-:S02]  /*49500*/  SEL R14, R9, RZ, P5 ;  /* 0x000000ff090e7207 */ /* 0x000fc40002800000 */
[----:B------:R-:W-:Y:S02]  /*49510*/  IADD3 R9, R0, 0x200000, RZ ;  /* 0x0020000000097810 */ /* 0x000fe40007ffe0ff */
[----:B------:R3:W-:Y:S04]  /*49520*/  LDGSTS.E [R11+-0x67ff8], desc[UR60][R38.64], !P2 ;  /* 0x98008000260b7fae */ /* 0x0007e8000d12187c */
[----:B------:R1:W-:Y:S01]  /*49530*/  LDGSTS.E [R9+-0x63ff8], desc[UR60][R12.64], !P2 ;  /* 0x9c0080000c097fae */ /* 0x0003e2000d12187c */
[----:B------:R-:W-:-:S04]  /*49540*/  IMAD.WIDE R58, R7, 0x4, R220 ;  /* 0x00000004073a7825 */ /* 0x000fc800078e02dc */
[----:B---3--:R-:W-:Y:S01]  /*49550*/  IMAD.WIDE R38, R7, 0x4, R228 ;  /* 0x0000000407267825 */ /* 0x008fe200078e02e4 */
[----:B------:R3:W-:Y:S03]  /*49560*/  STL.64 [R1+0xd08], R58 ;  /* 0x000d083a01007387 */ /* 0x0007e60000100a00 */
[----:B-1----:R-:W-:Y:S01]  /*49570*/  IMAD.WIDE R12, R4, 0x4, R236 ;  /* 0x00000004040c7825 */ /* 0x002fe200078e02ec */
[----:B------:R1:W-:Y:S04]  /*49580*/  STL.64 [R1+0xd00], R38 ;  /* 0x000d002601007387 */ /* 0x0003e80000100a00 */
[----:B------:R4:W-:Y:S04]  /*49590*/  LDGSTS.E [R11+-0x67ff4], desc[UR60][R58.64], !P4 ;  /* 0x9800c0003a0b7fae */ /* 0x0009e8000e12187c */
[----:B------:R2:W-:Y:S04]  /*495a0*/  STL.64 [R1+0xcf8], R12 ;  /* 0x000cf80c01007387 */ /* 0x0005e80000100a00 */
[----:B------:R4:W-:Y:S04]  /*495b0*/  LDGSTS.E [R9+-0x63ff4], desc[UR60][R38.64], !P4 ;  /* 0x9c00c00026097fae */ /* 0x0009e8000e12187c */
[----:B---3--:R-:W3:Y:S01]  /*495c0*/  LDL.LU.64 R58, [R1+0x350] ;  /* 0x00035000013a7983 */ /* 0x008ee20000300a00 */
[----:B------:R-:W-:-:S02]  /*495d0*/  ISETP.NE.U32.AND P5, PT, R14, RZ, PT ;  /* 0x000000ff0e00720c */ /* 0x000fc40003fa5070 */
[----:B------:R-:W-:Y:S01]  /*495e0*/  ISETP.GT.AND P0, PT, R6, 0x1ff, PT ;  /* 0x000001ff0600780c */ /* 0x000fe20003f04270 */
[----:B------:R-:W0:Y:S04]  /*495f0*/  LDGDEPBAR ;  /* 0x00000000000079af */ /* 0x000e280000000000 */
[----:B-1----:R-:W3:Y:S04]  /*49600*/  LDL.LU.64 R38, [R1+0x338] ;  /* 0x0003380001267983 */ /* 0x002ee80000300a00 */
[----:B------:R-:W3:Y:S04]  /*49610*/  LDL.LU.64 R220, [R1+0x328] ;  /* 0x0003280001dc7983 */ /* 0x000ee80000300a00 */
[----:B------:R-:W3:Y:S04]  /*49620*/  LDL.LU.64 R228, [R1+0x310] ;  /* 0x0003100001e47983 */ /* 0x000ee80000300a00 */
[----:B------:R-:W3:Y:S01]  /*49630*/  LDL.LU.64 R236, [R1+0x300] ;  /* 0x0003000001ec7983 */ /* 0x000ee20000300a00 */
[----:B------:R-:W-:-:S04]  /*49640*/  SEL R6, RZ, 0x4, P6 ;  /* 0x00000004ff067807 */ /* 0x000fc80003000000 */
[----:B------:R-:W-:Y:S01]  /*49650*/  SEL R14, R6, RZ, P0 ;  /* 0x000000ff060e7207 */ /* 0x000fe20000000000 */
[C---:B------:R-:W-:Y:S02]  /*49660*/  VIADD R6, R245.reuse, 0x100000 ;  /* 0x00100000f5067836 */ /* 0x040fe40000000000 */
[C---:B------:R-:W-:Y:S01]  /*49670*/  VIADD R68, R245.reuse, 0x100000 ;  /* 0x00100000f5447836 */ /* 0x040fe20000000000 */
[----:B------:R-:W-:Y:S02]  /*49680*/  ISETP.NE.U32.AND P0, PT, R14, RZ, PT ;  /* 0x000000ff0e00720c */ /* 0x000fe40003f05070 */
[----:B------:R1:W-:Y:S01]  /*49690*/  LDGSTS.E [R6+-0x80000], desc[UR60][R12.64], P5 ;  /* 0x800000000c067fae */ /* 0x0003e2000a92187c */
[C---:B------:R-:W-:Y:S01]  /*496a0*/  IADD3 R14, R245.reuse, 0x100000, RZ ;  /* 0x00100000f50e7810 */ /* 0x040fe20007ffe0ff */
[C---:B----4-:R-:W-:Y:S02]  /*496b0*/  VIADD R11, R245.reuse, 0x100000 ;  /* 0x00100000f50b7836 */ /* 0x050fe40000000000 */
[----:B------:R-:W-:-:S02]  /*496c0*/  VIADD R9, R245, 0x100000 ;  /* 0x00100000f5097836 */ /* 0x000fc40000000000 */
[----:B--2---:R-:W-:-:S05]  /*496d0*/  IMAD.WIDE R78, R4, 0x4, R78 ;  /* 0x00000004044e7825 */ /* 0x004fca00078e024e */
[----:B------:R2:W-:Y:S04]  /*496e0*/  STL.64 [R1+0xc78], R78 ;  /* 0x000c784e01007387 */ /* 0x0005e80000100a00 */
[----:B------:R4:W-:Y:S01]  /*496f0*/  LDGSTS.E [R68+-0x7fc00], desc[UR60][R78.64], P5 ;  /* 0x804000004e447fae */ /* 0x0009e2000a92187c */
[----:B------:R-:W-:-:S04]  /*49700*/  IMAD.WIDE R48, R4, 0x4, R48 ;  /* 0x0000000404307825 */ /* 0x000fc800078e0230 */
[C---:B------:R-:W-:Y:S01]  /*49710*/  IMAD.WIDE R28, R4.reuse, 0x4, R28 ;  /* 0x00000004041c7825 */ /* 0x040fe200078e021c */
[----:B------:R4:W-:Y:S03]  /*49720*/  STL.64 [R1+0xc70], R48 ;  /* 0x000c703001007387 */ /* 0x0009e60000100a00 */
[C---:B------:R-:W-:Y:S01]  /*49730*/  IMAD.WIDE R20, R4.reuse, 0x4, R20 ;  /* 0x0000000404147825 */ /* 0x040fe200078e0214 */
[----:B------:R4:W-:Y:S03]  /*49740*/  STL.64 [R1+0xc68], R28 ;  /* 0x000c681c01007387 */ /* 0x0009e60000100a00 */
[----:B-1----:R-:W-:Y:S01]  /*49750*/  IMAD.WIDE R12, R4, 0x4, R88 ;  /* 0x00000004040c7825 */ /* 0x002fe200078e0258 */
[----:B------:R1:W-:Y:S04]  /*49760*/  STL.64 [R1+0xc60], R20 ;  /* 0x000c601401007387 */ /* 0x0003e80000100a00 */
[----:B------:R3:W-:Y:S04]  /*49770*/  STL.64 [R1+0xc58], R12 ;  /* 0x000c580c01007387 */ /* 0x0007e80000100a00 */
[----:B------:R-:W-:Y:S04]  /*49780*/  LDGSTS.E [R14+-0x7f800], desc[UR60][R48.64], P5 ;  /* 0x80800000300e7fae */ /* 0x000fe8000a92187c */
[----:B--2---:R-:W2:Y:S04]  /*49790*/  LDL.LU.64 R78, [R1+0x2f0] ;  /* 0x0002f000014e7983 */ /* 0x004ea80000300a00 */
[----:B------:R-:W-:Y:S04]  /*497a0*/  LDGSTS.E [R11+-0x7f400], desc[UR60][R28.64], P5 ;  /* 0x80c000001c0b7fae */ /* 0x000fe8000a92187c */
[----:B----4-:R-:W4:Y:S04]  /*497b0*/  LDL.LU.64 R48, [R1+0x2d0] ;  /* 0x0002d00001307983 */ /* 0x010f280000300a00 */
[----:B------:R-:W-:Y:S04]  /*497c0*/  LDGSTS.E [R9+-0x7f000], desc[UR60][R20.64], P5 ;  /* 0x8100000014097fae */ /* 0x000fe8000a92187c */
[----:B------:R-:W4:Y:S01]  /*497d0*/  LDL.LU.64 R28, [R1+0x2c0] ;  /* 0x0002c000011c7983 */ /* 0x000f220000300a00 */
[----:B------:R-:W-:-:S03]  /*497e0*/  IADD3 R98, R245, 0x100000, RZ ;  /* 0x00100000f5627810 */ /* 0x000fc60007ffe0ff */
[----:B------:R3:W-:Y:S04]  /*497f0*/  LDGSTS.E [R6+-0x7ec00], desc[UR60][R12.64], P5 ;  /* 0x814000000c067fae */ /* 0x0007e8000a92187c */
[----:B-1----:R-:W4:Y:S04]  /*49800*/  LDL.LU.64 R20, [R1+0x2a0] ;  /* 0x0002a00001147983 */ /* 0x002f280000300a00 */
[----:B------:R-:W4:Y:S01]  /*49810*/  LDL.LU.64 R88, [R1+0x290] ;  /* 0x0002900001587983 */ /* 0x000f220000300a00 */
[----:B---3--:R-:W-:-:S04]  /*49820*/  IMAD.WIDE R108, R4, 0x4, R58 ;  /* 0x00000004046c7825 */ /* 0x008fc800078e023a */
[C---:B------:R-:W-:Y:S01]  /*49830*/  IMAD.WIDE R68, R4.reuse, 0x4, R38 ;  /* 0x0000000404447825 */ /* 0x040fe200078e0226 */
[----:B------:R-:W-:Y:S03]  /*49840*/  STL.64 [R1+0xc50], R108 ;  /* 0x000c506c01007387 */ /* 0x000fe60000100a00 */
[C---:B------:R-:W-:Y:S01]  /*49850*/  IMAD.WIDE R58, R4.reuse, 0x4, R220 ;  /* 0x00000004043a7825 */ /* 0x040fe200078e02dc */
[----:B------:R-:W-:Y:S03]  /*49860*/  STL.64 [R1+0xc48], R68 ;  /* 0x000c484401007387 */ /* 0x000fe60000100a00 */
[C---:B------:R-:W-:Y:S01]  /*49870*/  IMAD.WIDE R38, R4.reuse, 0x4, R228 ;  /* 0x0000000404267825 */ /* 0x040fe200078e02e4 */
[----:B------:R-:W-:Y:S03]  /*49880*/  LDGSTS.E [R98+-0x7e800], desc[UR60][R108.64], P5 ;  /* 0x818000006c627fae */ /* 0x000fe6000a92187c */
[----:B------:R-:W-:Y:S01]  /*49890*/  IMAD.WIDE R12, R4, 0x4, R236 ;  /* 0x00000004040c7825 */ /* 0x000fe200078e02ec */
[----:B------:R1:W-:Y:S04]  /*498a0*/  STL.64 [R1+0xc40], R58 ;  /* 0x000c403a01007387 */ /* 0x0003e80000100a00 */
[----:B------:R3:W-:Y:S04]  /*498b0*/  LDGSTS.E [R14+-0x7e400], desc[UR60][R68.64], P5 ;  /* 0x81c00000440e7fae */ /* 0x0007e8000a92187c */
[----:B------:R3:W-:Y:S04]  /*498c0*/  STL.64 [R1+0xc38], R38 ;  /* 0x000c382601007387 */ /* 0x0007e80000100a00 */
[----:B------:R-:W-:Y:S04]  /*498d0*/  LDGSTS.E [R11+-0x7e000], desc[UR60][R58.64], P5 ;  /* 0x820000003a0b7fae */ /* 0x000fe8000a92187c */
[----:B------:R4:W-:Y:S04]  /*498e0*/  STL.64 [R1+0xc30], R12 ;  /* 0x000c300c01007387 */ /* 0x0009e80000100a00 */
[----:B------:R-:W-:Y:S04]  /*498f0*/  LDGSTS.E [R9+-0x7dc00], desc[UR60][R38.64], P5 ;  /* 0x8240000026097fae */ /* 0x000fe8000a92187c */
[----:B-1----:R-:W4:Y:S01]  /*49900*/  LDL.LU.64 R58, [R1+0x288] ;  /* 0x00028800013a7983 */ /* 0x002f220000300a00 */
[----:B---3--:R-:W-:-:S03]  /*49910*/  VIADD R68, R245, 0x100000 ;  /* 0x00100000f5447836 */ /* 0x008fc60000000000 */
[----:B------:R1:W-:Y:S04]  /*49920*/  LDGSTS.E [R6+-0x7d800], desc[UR60][R12.64], P5 ;  /* 0x828000000c067fae */ /* 0x0003e8000a92187c */
[----:B------:R-:W3:Y:S04]  /*49930*/  LDL.LU.64 R38, [R1+0x280] ;  /* 0x0002800001267983 */ /* 0x000ee80000300a00 */
[----:B------:R-:W3:Y:S04]  /*49940*/  LDL.LU.64 R220, [R1+0x270] ;  /* 0x0002700001dc7983 */ /* 0x000ee80000300a00 */
[----:B------:R-:W3:Y:S04]  /*49950*/  LDL.LU.64 R228, [R1+0x260] ;  /* 0x0002600001e47983 */ /* 0x000ee80000300a00 */
[----:B------:R-:W3:Y:S01]  /*49960*/  LDL.LU.64 R236, [R1+0x230] ;  /* 0x0002300001ec7983 */ /* 0x000ee20000300a00 */
[----:B--2---:R-:W-:-:S04]  /*49970*/  IMAD.WIDE R78, R4, 0x4, R78 ;  /* 0x00000004044e7825 */ /* 0x004fc800078e024e */
[C---:B----4-:R-:W-:Y:S01]  /*49980*/  IMAD.WIDE R48, R4.reuse, 0x4, R48 ;  /* 0x0000000404307825 */ /* 0x050fe200078e0230 */
[----:B------:R-:W-:Y:S03]  /*49990*/  STL.64 [R1+0xc28], R78 ;  /* 0x000c284e01007387 */ /* 0x000fe60000100a00 */
[C---:B------:R-:W-:Y:S01]  /*499a0*/  IMAD.WIDE R28, R4.reuse, 0x4, R28 ;  /* 0x00000004041c7825 */ /* 0x040fe200078e021c */
[----:B------:R2:W-:Y:S03]  /*499b0*/  STL.64 [R1+0xc20], R48 ;  /* 0x000c203001007387 */ /* 0x0005e60000100a00 */
[C---:B------:R-:W-:Y:S01]  /*499c0*/  IMAD.WIDE R20, R4.reuse, 0x4, R20 ;  /* 0x0000000404147825 */ /* 0x040fe200078e0214 */
[----:B------:R4:W-:Y:S03]  /*499d0*/  STL.64 [R1+0xc18], R28 ;  /* 0x000c181c01007387 */ /* 0x0009e60000100a00 */
[C---:B-1----:R-:W-:Y:S01]  /*499e0*/  IMAD.WIDE R12, R4.reuse, 0x4, R88 ;  /* 0x00000004040c7825 */ /* 0x042fe200078e0258 */
[----:B------:R1:W-:Y:S04]  /*499f0*/  STL.64 [R1+0xc10], R20 ;  /* 0x000c101401007387 */ /* 0x0003e80000100a00 */
[----:B------:R3:W-:Y:S04]  /*49a00*/  LDGSTS.E [R68+-0x7d400], desc[UR60][R78.64], P5 ;  /* 0x82c000004e447fae */ /* 0x0007e8000a92187c */
[----:B------:R3:W-:Y:S04]  /*49a10*/  STL.64 [R1+0xc08], R12 ;  /* 0x000c080c01007387 */ /* 0x0007e80000100a00 */
[----:B------:R-:W-:Y:S04]  /*49a20*/  LDGSTS.E [R14+-0x7d000], desc[UR60][R48.64], P5 ;  /* 0x83000000300e7fae */ /* 0x000fe8000a92187c */
[----:B------:R-:W3:Y:S04]  /*49a30*/  LDL.LU.64 R68, [R1+0x220] ;  /* 0x0002200001447983 */ /* 0x000ee80000300a00 */
[----:B------:R-:W-:Y:S04]  /*49a40*/  LDGSTS.E [R11+-0x7cc00], desc[UR60][R28.64], P5 ;  /* 0x834000001c0b7fae */ /* 0x000fe8000a92187c */
[----:B--2---:R-:W2:Y:S04]  /*49a50*/  LDL.LU.64 R48, [R1+0x210] ;  /* 0x0002100001307983 */ /* 0x004ea80000300a00 */
[----:B------:R-:W-:Y:S04]  /*49a60*/  LDGSTS.E [R9+-0x7c800], desc[UR60][R20.64], P5 ;  /* 0x8380000014097fae */ /* 0x000fe8000a92187c */
[----:B----4-:R-:W4:Y:S04]  /*49a70*/  LDL.LU.64 R28, [R1+0x1e8] ;  /* 0x0001e800011c7983 */ /* 0x010f280000300a00 */
[----:B------:R3:W-:Y:S04]  /*49a80*/  LDGSTS.E [R6+-0x7c400], desc[UR60][R12.64], P5 ;  /* 0x83c000000c067fae */ /* 0x0007e8000a92187c */
[----:B-1----:R-:W4:Y:S04]  /*49a90*/  LDL.LU.64 R20, [R1+0x1d8] ;  /* 0x0001d80001147983 */ /* 0x002f280000300a00 */
[----:B------:R-:W4:Y:S01]  /*49aa0*/  LDL.LU.64 R88, [R1+0x1c0] ;  /* 0x0001c00001587983 */ /* 0x000f220000300a00 */
[----:B------:R-:W-:-:S04]  /*49ab0*/  IMAD.WIDE R108, R4, 0x4, R58 ;  /* 0x00000004046c7825 */ /* 0x000fc800078e023a */
[C---:B---3--:R-:W-:Y:S01]  /*49ac0*/  IMAD.WIDE R78, R4.reuse, 0x4, R38 ;  /* 0x00000004044e7825 */ /* 0x048fe200078e0226 */
[----:B------:R-:W-:Y:S03]  /*49ad0*/  STL.64 [R1+0xc00], R108 ;  /* 0x000c006c01007387 */ /* 0x000fe60000100a00 */
[C---:B------:R-:W-:Y:S01]  /*49ae0*/  IMAD.WIDE R58, R4.reuse, 0x4, R220 ;  /* 0x00000004043a7825 */ /* 0x040fe200078e02dc */
[----:B------:R-:W-:Y:S03]  /*49af0*/  STL.64 [R1+0xbf8], R78 ;  /* 0x000bf84e01007387 */ /* 0x000fe60000100a00 */
[C---:B------:R-:W-:Y:S01]  /*49b00*/  IMAD.WIDE R38, R4.reuse, 0x4, R228 ;  /* 0x0000000404267825 */ /* 0x040fe200078e02e4 */
[----:B------:R-:W-:Y:S03]  /*49b10*/  LDGSTS.E [R98+-0x7c000], desc[UR60][R108.64], P5 ;  /* 0x840000006c627fae */ /* 0x000fe6000a92187c */
[----:B------:R-:W-:Y:S01]  /*49b20*/  IMAD.WIDE R12, R4, 0x4, R236 ;  /* 0x00000004040c7825 */ /* 0x000fe200078e02ec */
[----:B------:R-:W-:Y:S04]  /*49b30*/  STL.64 [R1+0xbf0], R58 ;  /* 0x000bf03a01007387 */ /* 0x000fe80000100a00 */
[----:B------:R-:W-:Y:S04]  /*49b40*/  LDGSTS.E [R14+-0x7bc00], desc[UR60][R78.64], P5 ;  /* 0x844000004e0e7fae */ /* 0x000fe8000a92187c */
[----:B------:R1:W-:Y:S04]  /*49b50*/  STL.64 [R1+0xbe8], R38 ;  /* 0x000be82601007387 */ /* 0x0003e80000100a00 */
[----:B------:R3:W-:Y:S04]  /*49b60*/  LDGSTS.E [R11+-0x7b800], desc[UR60][R58.64], P5 ;  /* 0x848000003a0b7fae */ /* 0x0007e8000a92187c */
[----:B------:R4:W-:Y:S04]  /*49b70*/  STL.64 [R1+0xbe0], R12 ;  /* 0x000be00c01007387 */ /* 0x0009e80000100a00 */
[----:B------:R-:W-:Y:S04]  /*49b80*/  LDGSTS.E [R9+-0x7b400], desc[UR60][R38.64], P5 ;  /* 0x84c0000026097fae */ /* 0x000fe8000a92187c */
[----:B------:R4:W-:Y:S04]  /*49b90*/  LDGSTS.E [R6+-0x7b000], desc[UR60][R12.64], P5 ;  /* 0x850000000c067fae */ /* 0x0009e8000a92187c */
[----:B-1----:R-:W4:Y:S04]  /*49ba0*/  LDL.LU.64 R38, [R1+0x1b0] ;  /* 0x0001b00001267983 */ /* 0x002f280000300a00 */
[----:B------:R-:W4:Y:S04]  /*49bb0*/  LDL.LU.64 R220, [R1+0x180] ;  /* 0x0001800001dc7983 */ /* 0x000f280000300a00 */
[----:B------:R-:W4:Y:S04]  /*49bc0*/  LDL.LU.64 R228, [R1+0x150] ;  /* 0x0001500001e47983 */ /* 0x000f280000300a00 */
[----:B------:R-:W4:Y:S04]  /*49bd0*/  LDL.LU.64 R236, [R1+0x128] ;  /* 0x0001280001ec7983 */ /* 0x000f280000300a00 */
[----:B------:R-:W4:Y:S01]  /*49be0*/  LDL.LU.64 R78, [R1+0x110] ;  /* 0x00011000014e7983 */ /* 0x000f220000300a00 */
[----:B---3--:R-:W-:-:S02]  /*49bf0*/  VIADD R58, R245, 0x100000 ;  /* 0x00100000f53a7836 */ /* 0x008fc40000000000 */
[----:B------:R-:W-:-:S04]  /*49c00*/  IMAD.WIDE R68, R4, 0x4, R68 ;  /* 0x0000000404447825 */ /* 0x000fc800078e0244 */
[C---:B--2---:R-:W-:Y:S01]  /*49c10*/  IMAD.WIDE R48, R4.reuse, 0x4, R48 ;  /* 0x0000000404307825 */ /* 0x044fe200078e0230 */
[----:B------:R1:W-:Y:S03]  /*49c20*/  STL.64 [R1+0xbd8], R68 ;  /* 0x000bd84401007387 */ /* 0x0003e60000100a00 */
[C---:B----4-:R-:W-:Y:S01]  /*49c30*/  IMAD.WIDE R28, R4.reuse, 0x4, R28 ;  /* 0x00000004041c7825 */ /* 0x050fe200078e021c */
[----:B------:R2:W-:Y:S03]  /*49c40*/  STL.64 [R1+0xbd0], R48 ;  /* 0x000bd03001007387 */ /* 0x0005e60000100a00 */
[C---:B------:R-:W-:Y:S01]  /*49c50*/  IMAD.WIDE R20, R4.reuse, 0x4, R20 ;  /* 0x0000000404147825 */ /* 0x040fe200078e0214 */
[----:B------:R3:W-:Y:S03]  /*49c60*/  STL.64 [R1+0xbc8], R28 ;  /* 0x000bc81c01007387 */ /* 0x0007e60000100a00 */
[C---:B------:R-:W-:Y:S01]  /*49c70*/  IMAD.WIDE R12, R4.reuse, 0x4, R88 ;  /* 0x00000004040c7825 */ /* 0x040fe200078e0258 */
[----:B------:R4:W-:Y:S04]  /*49c80*/  STL.64 [R1+0xbc0], R20 ;  /* 0x000bc01401007387 */ /* 0x0009e80000100a00 */
[----:B------:R-:W-:Y:S04]  /*49c90*/  LDGSTS.E [R58+-0x7ac00], desc[UR60][R68.64], P5 ;  /* 0x85400000443a7fae */ /* 0x000fe8000a92187c */
[----:B------:R4:W-:Y:S04]  /*49ca0*/  STL.64 [R1+0xbb8], R12 ;  /* 0x000bb80c01007387 */ /* 0x0009e80000100a00 */
[----:B------:R-:W-:Y:S04]  /*49cb0*/  LDGSTS.E [R14+-0x7a800], desc[UR60][R48.64], P5 ;  /* 0x85800000300e7fae */ /* 0x000fe8000a92187c */
[----:B-1----:R-:W4:Y:S04]  /*49cc0*/  LDL.LU.64 R68, [R1+0xf8] ;  /* 0x0000f80001447983 */ /* 0x002f280000300a00 */
[----:B------:R-:W4:Y:S04]  /*49cd0*/  LDL.LU.64 R58, [R1+0xe0] ;  /* 0x0000e000013a7983 */ /* 0x000f280000300a00 */
[----:B------:R-:W-:Y:S04]  /*49ce0*/  LDGSTS.E [R11+-0x7a400], desc[UR60][R28.64], P5 ;  /* 0x85c000001c0b7fae */ /* 0x000fe8000a92187c */
[----:B--2---:R-:W2:Y:S04]  /*49cf0*/  LDL.LU.64 R48, [R1+0xc8] ;  /* 0x0000c80001307983 */ /* 0x004ea80000300a00 */
[----:B------:R-:W-:Y:S04]  /*49d00*/  LDGSTS.E [R9+-0x7a000], desc[UR60][R20.64], P5 ;  /* 0x8600000014097fae */ /* 0x000fe8000a92187c */
[----:B---3--:R-:W3:Y:S04]  /*49d10*/  LDL.LU.64 R28, [R1+0xb0] ;  /* 0x0000b000011c7983 */ /* 0x008ee80000300a00 */
[----:B------:R-:W-:Y:S04]  /*49d20*/  LDGSTS.E [R6+-0x79c00], desc[UR60][R12.64], P5 ;  /* 0x864000000c067fae */ /* 0x000fe8000a92187c */
[----:B----4-:R-:W4:Y:S01]  /*49d30*/  LDL.LU.64 R20, [R1+0x98] ;  /* 0x0000980001147983 */ /* 0x010f220000300a00 */
[----:B------:R-:W-:-:S04]  /*49d40*/  IMAD.WIDE R118, R4, 0x4, R38 ;  /* 0x0000000404767825 */ /* 0x000fc800078e0226 */
[C---:B------:R-:W-:Y:S01]  /*49d50*/  IMAD.WIDE R108, R4.reuse, 0x4, R220 ;  /* 0x00000004046c7825 */ /* 0x040fe200078e02dc */
[----:B------:R1:W-:Y:S03]  /*49d60*/  STL.64 [R1+0xbb0], R118 ;  /* 0x000bb07601007387 */ /* 0x0003e60000100a00 */
[C---:B------:R-:W-:Y:S01]  /*49d70*/  IMAD.WIDE R98, R4.reuse, 0x4, R228 ;  /* 0x0000000404627825 */ /* 0x040fe200078e02e4 */
[----:B------:R-:W4:Y:S03]  /*49d80*/  LDL.LU.64 R220, [R1+0x80] ;  /* 0x0000800001dc7983 */ /* 0x000f260000300a00 */
[C---:B------:R-:W-:Y:S01]  /*49d90*/  IMAD.WIDE R88, R4.reuse, 0x4, R236 ;  /* 0x0000000404587825 */ /* 0x040fe200078e02ec */
[----:B------:R1:W-:Y:S04]  /*49da0*/  STL.64 [R1+0xba8], R108 ;  /* 0x000ba86c01007387 */ /* 0x0003e80000100a00 */
[----:B------:R-:W4:Y:S04]  /*49db0*/  LDL.LU.64 R228, [R1+0x60] ;  /* 0x0000600001e47983 */ /* 0x000f280000300a00 */
[----:B------:R1:W-:Y:S04]  /*49dc0*/  STL.64 [R1+0xba0], R98 ;  /* 0x000ba06201007387 */ /* 0x0003e80000100a00 */
[----:B------:R-:W4:Y:S04]  /*49dd0*/  LDL.LU.64 R236, [R1+0x40] ;  /* 0x0000400001ec7983 */ /* 0x000f280000300a00 */
[----:B------:R1:W-:Y:S04]  /*49de0*/  STL.64 [R1+0xb98], R88 ;  /* 0x000b985801007387 */ /* 0x0003e80000100a00 */
[----:B------:R-:W4:Y:S04]  /*49df0*/  LDL.LU.64 R38, [R1+0x20] ;  /* 0x0000200001267983 */ /* 0x000f280000300a00 */
[----:B------:R-:W4:Y:S01]  /*49e00*/  LDL.LU.64 R12, [R1] ;  /* 0x00000000010c7983 */ /* 0x000f220000300a00 */
[----:B------:R-:W-:Y:S01]  /*49e10*/  IMAD.WIDE R78, R4, 0x4, R78 ;  /* 0x00000004044e7825 */ /* 0x000fe200078e024e */
[----:B------:R-:W-:-:S05]  /*49e20*/  IADD3 R4, R245, 0x100000, RZ ;  /* 0x00100000f5047810 */ /* 0x000fca0007ffe0ff */
[----:B------:R1:W-:Y:S04]  /*49e30*/  LDGSTS.E [R4+-0x79800], desc[UR60][R118.64], P5 ;  /* 0x8680000076047fae */ /* 0x0003e8000a92187c */
[----:B------:R-:W-:Y:S04]  /*49e40*/  LDGSTS.E [R14+-0x79400], desc[UR60][R108.64], P5 ;  /* 0x86c000006c0e7fae */ /* 0x000fe8000a92187c */
[----:B------:R-:W-:Y:S01]  /*49e50*/  LDGSTS.E [R11+-0x79000], desc[UR60][R98.64], P5 ;  /* 0x87000000620b7fae */ /* 0x000fe2000a92187c */
[----:B-1----:R-:W1:Y:S03]  /*49e60*/  LDC R4, c[0x0][0x23c] ;  /* 0x00008f00ff047b82 */ /* 0x002e660000000800 */
[----:B------:R-:W-:Y:S04]  /*49e70*/  LDGSTS.E [R9+-0x78c00], desc[UR60][R88.64], P5 ;  /* 0x8740000058097fae */ /* 0x000fe8000a92187c */
[----:B------:R-:W-:Y:S04]  /*49e80*/  LDGSTS.E [R6+-0x78800], desc[UR60][R78.64], P5 ;  /* 0x878000004e067fae */ /* 0x000fe8000a92187c */
[----:B------:R-:W4:Y:S04]  /*49e90*/  LDL.LU.64 R118, [R1+0x2d88] ;  /* 0x002d880001767983 */ /* 0x000f280000300a00 */
[----:B------:R-:W4:Y:S01]  /*49ea0*/  LDL.LU.64 R108, [R1+0x2d80] ;  /* 0x002d8000016c7983 */ /* 0x000f220000300a00 */
[----:B-1----:R-:W-:-:S03]  /*49eb0*/  IMAD.SHL.U32 R4, R4, 0x80, RZ ;  /* 0x0000008004047824 */ /* 0x002fc600078e00ff */
[----:B------:R1:W-:Y:S04]  /*49ec0*/  STL.64 [R1+0xb90], R78 ;  /* 0x000b904e01007387 */ /* 0x0003e80000100a00 */
[----:B------:R-:W4:Y:S04]  /*49ed0*/  LDL.LU.64 R98, [R1+0x2d78] ;  /* 0x002d780001627983 */ /* 0x000f280000300a00 */
[----:B------:R-:W4:Y:S04]  /*49ee0*/  LDL.LU.64 R88, [R1+0x2d70] ;  /* 0x002d700001587983 */ /* 0x000f280000300a00 */
[----:B-1----:R-:W4:Y:S01]  /*49ef0*/  LDL.LU.64 R78, [R1+0x2d68] ;  /* 0x002d6800014e7983 */ /* 0x002f220000300a00 */
[----:B------:R-:W-:-:S04]  /*49f00*/  IMAD.WIDE R68, R4, 0x4, R68 ;  /* 0x0000000404447825 */ /* 0x000fc800078e0244 */
[----:B------:R-:W-:-:S04]  /*49f10*/  IMAD.WIDE R58, R4, 0x4, R58 ;  /* 0x00000004043a7825 */ /* 0x000fc800078e023a */
[----:B--2---:R-:W-:-:S04]  /*49f20*/  IMAD.WIDE R48, R4, 0x4, R48 ;  /* 0x0000000404307825 */ /* 0x004fc800078e0230 */
[----:B---3--:R-:W-:-:S04]  /*49f30*/  IMAD.WIDE R28, R4, 0x4, R28 ;  /* 0x00000004041c7825 */ /* 0x008fc800078e021c */
[----:B----4-:R-:W-:-:S04]  /*49f40*/  IMAD.WIDE R20, R4, 0x4, R20 ;  /* 0x0000000404147825 */ /* 0x010fc800078e0214 */
[----:B------:R-:W-:-:S05]  /*49f50*/  VIADD R4, R245, 0x100000 ;  /* 0x00100000f5047836 */ /* 0x000fca0000000000 */
[----:B------:R1:W-:Y:S04]  /*49f60*/  LDGSTS.E [R4+-0x78400], desc[UR60][R68.64], P5 ;  /* 0x87c0000044047fae */ /* 0x0003e8000a92187c */
[----:B------:R2:W-:Y:S01]  /*49f70*/  STL.64 [R1+0xb88], R68 ;  /* 0x000b884401007387 */ /* 0x0005e20000100a00 */
[----:B-1----:R-:W1:Y:S03]  /*49f80*/  LDC R4, c[0x0][0x23c] ;  /* 0x00008f00ff047b82 */ /* 0x002e660000000800 */
[----:B------:R3:W-:Y:S04]  /*49f90*/  STL.64 [R1+0xb80], R58 ;  /* 0x000b803a01007387 */ /* 0x0007e80000100a00 */
[----:B--2---:R-:W2:Y:S04]  /*49fa0*/  LDL.LU.64 R68, [R1+0x2d60] ;  /* 0x002d600001447983 */ /* 0x004ea80000300a00 */
[----:B------:R4:W-:Y:S04]  /*49fb0*/  STL.64 [R1+0xb78], R48 ;  /* 0x000b783001007387 */ /* 0x0009e80000100a00 */
[----:B------:R-:W-:Y:S04]  /*49fc0*/  LDGSTS.E [R14+-0x60000], desc[UR60][R58.64], P5 ;  /* 0xa00000003a0e7fae */ /* 0x000fe8000a92187c */
[----:B------:R-:W-:Y:S04]  /*49fd0*/  LDGSTS.E [R11+-0x5fc00], desc[UR60][R48.64], P5 ;  /* 0xa0400000300b7fae */ /* 0x000fe8000a92187c */
[----:B------:R-:W-:Y:S01]  /*49fe0*/  LDGSTS.E [R9+-0x5f800], desc[UR60][R28.64], P5 ;  /* 0xa08000001c097fae */ /* 0x000fe2000a92187c */
[----:B-1----:R-:W-:-:S03]  /*49ff0*/  SHF.L.U32 R4, R4, 0x7, RZ ;  /* 0x0000000704047819 */ /* 0x002fc600000006ff */
[----:B---3--:R-:W3:Y:S04]  /*4a000*/  LDL.LU.64 R58, [R1+0x2d58] ;  /* 0x002d5800013a7983 */ /* 0x008ee80000300a00 */
[----:B------:R1:W-:Y:S04]  /*4a010*/  STL.64 [R1+0xb70], R28 ;  /* 0x000b701c01007387 */ /* 0x0003e80000100a00 */
[----:B----4-:R-:W4:Y:S04]  /*4a020*/  LDL.LU.64 R48, [R1+0x2d50] ;  /* 0x002d500001307983 */ /* 0x010f280000300a00 */
[----:B------:R1:W-:Y:S04]  /*4a030*/  STL.64 [R1+0xb68], R20 ;  /* 0x000b681401007387 */ /* 0x0003e80000100a00 */
[----:B-1----:R-:W2:Y:S04]  /*4a040*/  LDL.LU.64 R28, [R1+0x2d48] ;  /* 0x002d4800011c7983 */ /* 0x002ea80000300a00 */
[----:B------:R-:W-:Y:S04]  /*4a050*/  LDGSTS.E [R6+-0x5f400], desc[UR60][R20.64], P5 ;  /* 0xa0c0000014067fae */ /* 0x000fe8000a92187c */
[----:B------:R-:W3:Y:S01]  /*4a060*/  LDL.LU.64 R20, [R1+0x2d40] ;  /* 0x002d400001147983 */ /* 0x000ee20000300a00 */
[----:B------:R-:W-:-:S04]  /*4a070*/  IMAD.WIDE R220, R4, 0x4, R220 ;  /* 0x0000000404dc7825 */ /* 0x000fc800078e02dc */
[C---:B------:R-:W-:Y:S01]  /*4a080*/  IMAD.WIDE R228, R4.reuse, 0x4, R228 ;  /* 0x0000000404e47825 */ /* 0x040fe200078e02e4 */
[----:B------:R1:W-:Y:S03]  /*4a090*/  STL.64 [R1+0xb60], R220 ;  /* 0x000b60dc01007387 */ /* 0x0003e60000100a00 */
[C---:B------:R-:W-:Y:S01]  /*4a0a0*/  IMAD.WIDE R236, R4.reuse, 0x4, R236 ;  /* 0x0000000404ec7825 */ /* 0x040fe200078e02ec */
[----:B------:R1:W-:Y:S04]  /*4a0b0*/  STL.64 [R1+0xb58], R228 ;  /* 0x000b58e401007387 */ /* 0x0003e80000100a00 */
[----:B------:R1:W-:Y:S01]  /*4a0c0*/  STL.64 [R1+0xb50], R236 ;  /* 0x000b50ec01007387 */ /* 0x0003e20000100a00 */
[----:B------:R-:W-:-:S03]  /*4a0d0*/  IMAD.WIDE R38, R4, 0x4, R38 ;  /* 0x0000000404267825 */ /* 0x000fc600078e0226 */
[----:B------:R-:W-:Y:S01]  /*4a0e0*/  LDGSTS.E [R14+-0x5f000], desc[UR60][R220.64], P5 ;  /* 0xa1000000dc0e7fae */ /* 0x000fe2000a92187c */
[----:B------:R-:W-:-:S03]  /*4a0f0*/  IMAD.WIDE R12, R4, 0x4, R12 ;  /* 0x00000004040c7825 */ /* 0x000fc600078e020c */
[----:B------:R-:W-:Y:S01]  /*4a100*/  LDGSTS.E [R11+-0x5ec00], desc[UR60][R228.64], P5 ;  /* 0xa1400000e40b7fae */ /* 0x000fe2000a92187c */
[----:B------:R-:W-:-:S03]  /*4a110*/  VIADD R4, R245, 0x100000 ;  /* 0x00100000f5047836 */ /* 0x000fc60000000000 */
[----:B-1----:R-:W4:Y:S04]  /*4a120*/  LDL.LU.64 R220, [R1+0x2d38] ;  /* 0x002d380001dc7983 */ /* 0x002f280000300a00 */
[----:B------:R-:W5:Y:S04]  /*4a130*/  LDL.LU R14, [R1+0x2d30] ;  /* 0x002d3000010e7983 */ /* 0x000f680000300800 */
[----:B------:R-:W3:Y:S04]  /*4a140*/  LDL.LU.64 R228, [R1+0x2d28] ;  /* 0x002d280001e47983 */ /* 0x000ee80000300a00 */
[----:B------:R-:W5:Y:S04]  /*4a150*/  LDL.LU R11, [R1+0x2d20] ;  /* 0x002d2000010b7983 */ /* 0x000f680000300800 */
[----:B------:R-:W-:Y:S04]  /*4a160*/  STL.64 [R1+0xb40], R38 ;  /* 0x000b402601007387 */ /* 0x000fe80000100a00 */
[----:B------:R1:W-:Y:S04]  /*4a170*/  LDGSTS.E [R4+-0x5e800], desc[UR60][R236.64], P5 ;  /* 0xa1800000ec047fae */ /* 0x0003e8000a92187c */
[----:B------:R-:W-:Y:S04]  /*4a180*/  LDGSTS.E [R9+-0x5e400], desc[UR60][R38.64], P5 ;  /* 0xa1c0000026097fae */ /* 0x000fe8000a92187c */
[----:B------:R2:W-:Y:S04]  /*4a190*/  LDGSTS.E [R6+-0x5e000], desc[UR60][R12.64], P5 ;  /* 0xa20000000c067fae */ /* 0x0005e8000a92187c */
[----:B------:R-:W3:Y:S01]  /*4a1a0*/  LDL.LU.64 R236, [R1+0x2d18] ;  /* 0x002d180001ec7983 */ /* 0x000ee20000300a00 */
[----:B-1----:R-:W1:Y:S03]  /*4a1b0*/  LDC R4, c[0x0][0x23c] ;  /* 0x00008f00ff047b82 */ /* 0x002e660000000800 */
[----:B------:R2:W-:Y:S01]  /*4a1c0*/  STL.64 [R1+0xb38], R12 ;  /* 0x000b380c01007387 */ /* 0x0005e20000100a00 */
[----:B-1----:R-:W-:-:S04]  /*4a1d0*/  IMAD.SHL.U32 R4, R4, 0x80, RZ ;  /* 0x0000008004047824 */ /* 0x002fc800078e00ff */
[----:B--2---:R-:W-:Y:S01]  /*4a1e0*/  IMAD.WIDE R12, R4, 0x4, R28 ;  /* 0x00000004040c7825 */ /* 0x004fe200078e021c */
[----:B------:R-:W-:-:S03]  /*4a1f0*/  IADD3 R29, R245, 0x100000, RZ ;  /* 0x00100000f51d7810 */ /* 0x000fc60007ffe0ff */
[----:B----4-:R-:W-:-:S04]  /*4a200*/  IMAD.WIDE R220, R4, 0x4, R220 ;  /* 0x0000000404dc7825 */ /* 0x010fc800078e02dc */
[----:B---3--:R-:W-:-:S04]  /*4a210*/  IMAD.WIDE R228, R4, 0x4, R228 ;  /* 0x0000000404e47825 */ /* 0x008fc800078e02e4 */
[----:B------:R-:W-:-:S05]  /*4a220*/  IMAD.WIDE R38, R4, 0x4, R236 ;  /* 0x0000000404267825 */ /* 0x000fca00078e02ec */
[----:B------:R1:W-:Y:S04]  /*4a230*/  STL.64 [R1+0xb30], R38 ;  /* 0x000b302601007387 */ /* 0x0003e80000100a00 */
[----:B------:R-:W-:Y:S04]  /*4a240*/  STL.64 [R1+0xb28], R228 ;  /* 0x000b28e401007387 */ /* 0x000fe80000100a00 */
[----:B------:R2:W-:Y:S04]  /*4a250*/  STL.64 [R1+0xb20], R220 ;  /* 0x000b20dc01007387 */ /* 0x0005e80000100a00 */
[----:B------:R-:W-:Y:S04]  /*4a260*/  LDGSTS.E [R29+-0x5dc00], desc[UR60][R38.64], P5 ;  /* 0xa2400000261d7fae */ /* 0x000fe8000a92187c */
[----:B-1----:R-:W3:Y:S01]  /*4a270*/  LDL.LU.64 R38, [R1+0x2d10] ;  /* 0x002d100001267983 */ /* 0x002ee20000300a00 */
[----:B------:R-:W-:-:S02]  /*4a280*/  VIADD R236, R245, 0x100000 ;  /* 0x00100000f5ec7836 */ /* 0x000fc40000000000 */
[----:B------:R-:W-:Y:S02]  /*4a290*/  VIADD R237, R245, 0x100000 ;  /* 0x00100000f5ed7836 */ /* 0x000fe40000000000 */
[C---:B------:R-:W-:Y:S01]  /*4a2a0*/  IMAD.WIDE R20, R4.reuse, 0x4, R20 ;  /* 0x0000000404147825 */ /* 0x040fe200078e0214 */
[----:B------:R-:W-:Y:S04]  /*4a2b0*/  LDGSTS.E [R236+-0x5d800], desc[UR60][R228.64], P5 ;  /* 0xa2800000e4ec7fae */ /* 0x000fe8000a92187c */
[----:B------:R2:W-:Y:S01]  /*4a2c0*/  LDGSTS.E [R237+-0x5d400], desc[UR60][R220.64], P5 ;  /* 0xa2c00000dced7fae */ /* 0x0005e2000a92187c */
[----:B------:R-:W-:-:S03]  /*4a2d0*/  IMAD.WIDE R48, R4, 0x4, R48 ;  /* 0x0000000404307825 */ /* 0x000fc600078e0230 */
[----:B------:R1:W-:Y:S01]  /*4a2e0*/  STL.64 [R1+0xb18], R20 ;  /* 0x000b181401007387 */ /* 0x0003e20000100a00 */
[C---:B------:R-:W-:Y:S02]  /*4a2f0*/  VIADD R28, R245.reuse, 0x100000 ;  /* 0x00100000f51c7836 */ /* 0x040fe40000000000 */
[C---:B------:R-:W-:Y:S01]  /*4a300*/  IMAD.WIDE R58, R4.reuse, 0x4, R58 ;  /* 0x00000004043a7825 */ /* 0x040fe200078e023a */
[----:B------:R1:W-:Y:S01]  /*4a310*/  LDGSTS.E [R9+-0x5d000], desc[UR60][R20.64], P5 ;  /* 0xa300000014097fae */ /* 0x0003e2000a92187c */
[C---:B--2---:R-:W-:Y:S02]  /*4a320*/  IADD3 R220, R245.reuse, 0x100000, RZ ;  /* 0x00100000f5dc7810 */ /* 0x044fe40007ffe0ff */
[C---:B------:R-:W-:Y:S01]  /*4a330*/  IMAD.WIDE R68, R4.reuse, 0x4, R68 ;  /* 0x0000000404447825 */ /* 0x040fe200078e0244 */
[----:B------:R2:W-:Y:S04]  /*4a340*/  STL.64 [R1+0xb10], R12 ;  /* 0x000b100c01007387 */ /* 0x0005e80000100a00 */
[----:B------:R2:W-:Y:S01]  /*4a350*/  LDGSTS.E [R6+-0x5cc00], desc[UR60][R12.64], P5 ;  /* 0xa34000000c067fae */ /* 0x0005e2000a92187c */
[C---:B-1----:R-:W-:Y:S01]  /*4a360*/  VIADD R21, R245.reuse, 0x100000 ;  /* 0x00100000f5157836 */ /* 0x042fe20000000000 */
[----:B------:R-:W-:Y:S01]  /*4a370*/  IADD3 R20, R245, 0x100000, RZ ;  /* 0x00100000f5147810 */ /* 0x000fe20007ffe0ff */
[C---:B--2---:R-:W-:Y:S01]  /*4a380*/  IMAD.WIDE R12, R4.reuse, 0x4, R78 ;  /* 0x00000004040c7825 */ /* 0x044fe200078e024e */
[----:B------:R-:W1:Y:S03]  /*4a390*/  LDC R6, c[0x0][0x230] ;  /* 0x00008c00ff067b82 */ /* 0x000e660000000800 */
[----:B------:R-:W-:-:S04]  /*4a3a0*/  IMAD.WIDE R78, R4, 0x4, R88 ;  /* 0x00000004044e7825 */ /* 0x000fc800078e0258 */
[----:B---3--:R-:W-:-:S05]  /*4a3b0*/  IMAD.WIDE R38, R4, 0x4, R38 ;  /* 0x0000000404267825 */ /* 0x008fca00078e0226 */
[----:B------:R2:W-:Y:S04]  /*4a3c0*/  STL.64 [R1+0xb08], R38 ;  /* 0x000b082601007387 */ /* 0x0005e80000100a00 */
[----:B------:R2:W-:Y:S04]  /*4a3d0*/  LDGSTS.E [R220+-0x5c800], desc[UR60][R38.64], P5 ;  /* 0xa380000026dc7fae */ /* 0x0005e8000a92187c */
[----:B------:R3:W-:Y:S04]  /*4a3e0*/  STL.64 [R1+0xb00], R48 ;  /* 0x000b003001007387 */ /* 0x0007e80000100a00 */
[----:B------:R3:W-:Y:S04]  /*4a3f0*/  LDGSTS.E [R29+-0x5c400], desc[UR60][R48.64], P5 ;  /* 0xa3c00000301d7fae */ /* 0x0007e8000a92187c */
[----:B------:R4:W-:Y:S01]  /*4a400*/  STL.64 [R1+0xaf0], R58 ;  /* 0x000af03a01007387 */ /* 0x0009e20000100a00 */
[----:B--2---:R-:W-:-:S03]  /*4a410*/  VIADD R38, R245, 0x100000 ;  /* 0x00100000f5267836 */ /* 0x004fc60000000000 */
[----:B------:R4:W-:Y:S04]  /*4a420*/  LDGSTS.E [R28+-0x5c000], desc[UR60][R58.64], P5 ;  /* 0xa40000003a1c7fae */ /* 0x0009e8000a92187c */
[----:B------:R2:W-:Y:S04]  /*4a430*/  STL.64 [R1+0xae8], R68 ;  /* 0x000ae84401007387 */ /* 0x0005e80000100a00 */
[----:B------:R2:W-:Y:S01]  /*4a440*/  LDGSTS.E [R21+-0x5bc00], desc[UR60][R68.64], P5 ;  /* 0xa440000044157fae */ /* 0x0005e2000a92187c */
[----:B---3--:R-:W-:-:S03]  /*4a450*/  IMAD.WIDE R48, R4, 0x4, R128 ;  /* 0x0000000404307825 */ /* 0x008fc600078e0280 */
[----:B------:R3:W-:Y:S01]  /*4a460*/  STL.64 [R1+0xae0], R12 ;  /* 0x000ae00c01007387 */ /* 0x0007e20000100a00 */
[----:B----4-:R-:W-:-:S03]  /*4a470*/  IMAD.WIDE R58, R4, 0x4, R108 ;  /* 0x00000004043a7825 */ /* 0x010fc600078e026c */
[----:B------:R3:W-:Y:S01]  /*4a480*/  LDGSTS.E [R20+-0x5b800], desc[UR60][R12.64], P5 ;  /* 0xa48000000c147fae */ /* 0x0007e2000a92187c */
[----:B--2---:R-:W-:-:S03]  /*4a490*/  IMAD.WIDE R68, R4, 0x4, R98 ;  /* 0x0000000404447825 */ /* 0x004fc600078e0262 */
[----:B------:R2:W-:Y:S04]  /*4a4a0*/  STL.64 [R1+0xad8], R78 ;  /* 0x000ad84e01007387 */ /* 0x0005e80000100a00 */
[----:B------:R4:W-:Y:S01]  /*4a4b0*/  STL.64 [R1+0xad0], R68 ;  /* 0x000ad04401007387 */ /* 0x0009e20000100a00 */
[----:B---3--:R-:W-:-:S03]  /*4a4c0*/  IMAD.WIDE R12, R4, 0x4, R118 ;  /* 0x00000004040c7825 */ /* 0x008fc600078e0276 */
[----:B------:R2:W-:Y:S04]  /*4a4d0*/  LDGSTS.E [R38+-0x5b400], desc[UR60][R78.64], P5 ;  /* 0xa4c000004e267fae */ /* 0x0005e8000a92187c */
[----:B------:R-:W-:Y:S04]  /*4a4e0*/  STL.64 [R1+0xac8], R58 ;  /* 0x000ac83a01007387 */ /* 0x000fe80000100a00 */
[----:B------:R4:W-:Y:S04]  /*4a4f0*/  LDGSTS.E [R29+-0x5b000], desc[UR60][R68.64], P5 ;  /* 0xa5000000441d7fae */ /* 0x0009e8000a92187c */
[----:B------:R3:W-:Y:S04]  /*4a500*/  STL.64 [R1+0xac0], R12 ;  /* 0x000ac00c01007387 */ /* 0x0007e80000100a00 */
[----:B------:R1:W-:Y:S04]  /*4a510*/  LDGSTS.E [R28+-0x5ac00], desc[UR60][R58.64], P5 ;  /* 0xa54000003a1c7fae */ /* 0x0003e8000a92187c */
[----:B------:R1:W-:Y:S04]  /*4a520*/  STL.64 [R1+0xab8], R48 ;  /* 0x000ab83001007387 */ /* 0x0003e80000100a00 */
[----:B------:R-:W-:Y:S01]  /*4a530*/  LDGSTS.E [R21+-0x5a800], desc[UR60][R12.64], P5 ;  /* 0xa58000000c157fae */ /* 0x000fe2000a92187c */
[----:B--2---:R-:W-:-:S03]  /*4a540*/  IMAD.WIDE R78, R4, 0x4, R138 ;  /* 0x00000004044e7825 */ /* 0x004fc600078e028a */
[----:B------:R2:W-:Y:S01]  /*4a550*/  LDGSTS.E [R20+-0x5a400], desc[UR60][R48.64], P5 ;  /* 0xa5c0000030147fae */ /* 0x0005e2000a92187c */
[----:B----4-:R-:W-:-:S03]  /*4a560*/  IMAD.WIDE R68, R4, 0x4, R148 ;  /* 0x0000000404447825 */ /* 0x010fc600078e0294 */
[----:B------:R-:W-:Y:S04]  /*4a570*/  LDGSTS.E [R38+-0x5a000], desc[UR60][R78.64], P5 ;  /* 0xa60000004e267fae */ /* 0x000fe8000a92187c */
[----:B---3--:R-:W3:Y:S04]  /*4a580*/  LDL.LU.64 R12, [R1+0x1a58] ;  /* 0x001a5800010c7983 */ /* 0x008ee80000300a00 */
[----:B------:R-:W4:Y:S01]  /*4a590*/  LDL.LU.64 R236, [R1+0x1a20] ;  /* 0x001a200001ec7983 */ /* 0x000f220000300a00 */
[----:B-1----:R-:W-:-:S04]  /*4a5a0*/  IMAD.WIDE R58, R4, 0x4, R158 ;  /* 0x00000004043a7825 */ /* 0x002fc800078e029e */
[C---:B--2---:R-:W-:Y:S01]  /*4a5b0*/  IMAD.WIDE R48, R4.reuse, 0x4, R168 ;  /* 0x0000000404307825 */ /* 0x044fe200078e02a8 */
[----:B------:R1:W-:Y:S03]  /*4a5c0*/  STL.64 [R1+0xab0], R78 ;  /* 0x000ab04e01007387 */ /* 0x0003e60000100a00 */
[C---:B------:R-:W-:Y:S01]  /*4a5d0*/  IMAD.WIDE R88, R4.reuse, 0x4, R178 ;  /* 0x0000000404587825 */ /* 0x040fe200078e02b2 */
[----:B------:R2:W-:Y:S04]  /*4a5e0*/  STL.64 [R1+0xaa0], R68 ;  /* 0x000aa04401007387 */ /* 0x0005e80000100a00 */
[----:B------:R2:W-:Y:S04]  /*4a5f0*/  STL.64 [R1+0xa98], R58 ;  /* 0x000a983a01007387 */ /* 0x0005e80000100a00 */
[----:B------:R2:W-:Y:S04]  /*4a600*/  STL.64 [R1+0xa90], R48 ;  /* 0x000a903001007387 */ /* 0x0005e80000100a00 */
[----:B------:R2:W-:Y:S01]  /*4a610*/  STL.64 [R1+0xa88], R88 ;  /* 0x000a885801007387 */ /* 0x0005e20000100a00 */
[----:B------:R-:W-:-:S03]  /*4a620*/  IMAD.WIDE R118, R4, 0x4, R188 ;  /* 0x0000000404767825 */ /* 0x000fc600078e02bc */
[----:B------:R-:W-:Y:S04]  /*4a630*/  LDGSTS.E [R29+-0x59c00], desc[UR60][R68.64], P5 ;  /* 0xa6400000441d7fae */ /* 0x000fe8000a92187c */
[----:B-1----:R-:W4:Y:S01]  /*4a640*/  LDL.LU.64 R78, [R1+0x19f0] ;  /* 0x0019f000014e7983 */ /* 0x002f220000300a00 */
[----:B------:R-:W-:-:S03]  /*4a650*/  IMAD.WIDE R98, R4, 0x4, R198 ;  /* 0x0000000404627825 */ /* 0x000fc600078e02c6 */
[----:B------:R-:W-:Y:S04]  /*4a660*/  LDGSTS.E [R28+-0x59800], desc[UR60][R58.64], P5 ;  /* 0xa68000003a1c7fae */ /* 0x000fe8000a92187c */
[----:B--2---:R-:W2:Y:S04]  /*4a670*/  LDL.LU.64 R68, [R1+0x19b8] ;  /* 0x0019b80001447983 */ /* 0x004ea80000300a00 */
[----:B------:R-:W-:Y:S04]  /*4a680*/  LDGSTS.E [R21+-0x59400], desc[UR60][R48.64], P5 ;  /* 0xa6c0000030157fae */ /* 0x000fe8000a92187c */
[----:B------:R-:W2:Y:S04]  /*4a690*/  LDL.LU.64 R58, [R1+0x1980] ;  /* 0x00198000013a7983 */ /* 0x000ea80000300a00 */
[----:B------:R1:W-:Y:S04]  /*4a6a0*/  LDGSTS.E [R20+-0x59000], desc[UR60][R88.64], P5 ;  /* 0xa700000058147fae */ /* 0x0003e8000a92187c */
[----:B------:R-:W2:Y:S04]  /*4a6b0*/  LDL.LU.64 R48, [R1+0x1948] ;  /* 0x0019480001307983 */ /* 0x000ea80000300a00 */
[----:B------:R-:W2:Y:S01]  /*4a6c0*/  LDL.LU.64 R228, [R1+0x1910] ;  /* 0x0019100001e47983 */ /* 0x000ea20000300a00 */
[----:B-1----:R-:W-:-:S03]  /*4a6d0*/  IMAD.WIDE R88, R4, 0x4, R208 ;  /* 0x0000000404587825 */ /* 0x002fc600078e02d0 */
[----:B------:R-:W-:Y:S01]  /*4a6e0*/  STL.64 [R1+0xa80], R118 ;  /* 0x000a807601007387 */ /* 0x000fe20000100a00 */
[----:B------:R-:W-:-:S03]  /*4a6f0*/  VIADD R21, R246, 0x100000 ;  /* 0x00100000f6157836 */ /* 0x000fc60000000000 */
[----:B------:R1:W-:Y:S04]  /*4a700*/  STL.64 [R1+0xa78], R98 ;  /* 0x000a786201007387 */ /* 0x0003e80000100a00 */
[----:B------:R1:W-:Y:S04]  /*4a710*/  STL.64 [R1+0x9e0], R88 ;  /* 0x0009e05801007387 */ /* 0x0003e80000100a00 */
[----:B------:R-:W-:Y:S04]  /*4a720*/  LDGSTS.E [R38+-0x58c00], desc[UR60][R118.64], P5 ;  /* 0xa740000076267fae */ /* 0x000fe8000a92187c */
[----:B------:R-:W-:Y:S04]  /*4a730*/  LDGSTS.E [R29+-0x58800], desc[UR60][R98.64], P5 ;  /* 0xa7800000621d7fae */ /* 0x000fe8000a92187c */
[----:B------:R2:W-:Y:S01]  /*4a740*/  LDGSTS.E [R28+-0x58400], desc[UR60][R88.64], P5 ;  /* 0xa7c00000581c7fae */ /* 0x0005e2000a92187c */
[----:B---3--:R-:W-:-:S04]  /*4a750*/  IMAD.WIDE R12, R4, 0x4, R12 ;  /* 0x00000004040c7825 */ /* 0x008fc800078e020c */
[----:B----4-:R-:W-:Y:S01]  /*4a760*/  IMAD.WIDE R108, R4, 0x4, R236 ;  /* 0x00000004046c7825 */ /* 0x010fe200078e02ec */
[----:B------:R3:W-:Y:S04]  /*4a770*/  STL.64 [R1+0xa70], R12 ;  /* 0x000a700c01007387 */ /* 0x0007e80000100a00 */
[----:B------:R4:W-:Y:S04]  /*4a780*/  STL.64 [R1+0xa68], R108 ;  /* 0x000a686c01007387 */ /* 0x0009e80000100a00 */
[----:B-1----:R-:W4:Y:S04]  /*4a790*/  LDL.LU.64 R98, [R1+0x18d8] ;  /* 0x0018d80001627983 */ /* 0x002f280000300a00 */
[----:B------:R-:W4:Y:S04]  /*4a7a0*/  LDL.LU.64 R88, [R1+0x18a0] ;  /* 0x0018a00001587983 */ /* 0x000f280000300a00 */
[----:B------:R-:W-:Y:S04]  /*4a7b0*/  LDGSTS.E [R21+-0x7ff80], desc[UR60][R12.64], P5 ;  /* 0x800800000c157fae */ /* 0x000fe8000a92187c */
[----:B------:R-:W4:Y:S04]  /*4a7c0*/  LDL.LU.64 R220, [R1+0x1888] ;  /* 0x0018880001dc7983 */ /* 0x000f280000300a00 */
[----:B---3--:R-:W3:Y:S04]  /*4a7d0*/  LDL.LU.64 R12, [R1+0x3b8] ;  /* 0x0003b800010c7983 */ /* 0x008ee80000300a00 */
[----:B------:R-:W3:Y:S01]  /*4a7e0*/  LDL.LU.64 R236, [R1+0x3a0] ;  /* 0x0003a00001ec7983 */ /* 0x000ee20000300a00 */
[----:B------:R-:W-:Y:S01]  /*4a7f0*/  IADD3 R20, R246, 0x100000, RZ ;  /* 0x00100000f6147810 */ /* 0x000fe20007ffe0ff */
[----:B------:R-:W-:-:S04]  /*4a800*/  IMAD.WIDE R78, R4, 0x4, R78 ;  /* 0x00000004044e7825 */ /* 0x000fc800078e024e */
[----:B--2---:R-:W-:Y:S01]  /*4a810*/  IMAD.WIDE R68, R4, 0x4, R68 ;  /* 0x0000000404447825 */ /* 0x004fe200078e0244 */
[----:B------:R4:W-:Y:S01]  /*4a820*/  LDGSTS.E [R20+-0x7fb80], desc[UR60][R108.64], P5 ;  /* 0x804800006c147fae */ /* 0x0009e2000a92187c */
[C---:B------:R-:W-:Y:S02]  /*4a830*/  IADD3 R28, R246.reuse, 0x100000, RZ ;  /* 0x00100000f61c7810 */ /* 0x040fe40007ffe0ff */
[----:B------:R-:W-:Y:S02]  /*4a840*/  VIADD R38, R246, 0x100000 ;  /* 0x00100000f6267836 */ /* 0x000fe40000000000 */
[----:B------:R-:W-:Y:S01]  /*4a850*/  IMAD.WIDE R58, R4, 0x4, R58 ;  /* 0x00000004043a7825 */ /* 0x000fe200078e023a */
[----:B------:R1:W-:Y:S03]  /*4a860*/  STL.64 [R1+0xa60], R78 ;  /* 0x000a604e01007387 */ /* 0x0003e60000100a00 */
[----:B------:R-:W-:Y:S01]  /*4a870*/  VIADD R29, R246, 0x100000 ;  /* 0x00100000f61d7836 */ /* 0x000fe20000000000 */
[----:B------:R2:W-:Y:S01]  /*4a880*/  STL.64 [R1+0xa58], R68 ;  /* 0x000a584401007387 */ /* 0x0005e20000100a00 */
[----:B------:R-:W-:-:S03]  /*4a890*/  IMAD.WIDE R48, R4, 0x4, R48 ;  /* 0x0000000404307825 */ /* 0x000fc600078e0230 */
[----:B------:R2:W-:Y:S01]  /*4a8a0*/  STL.64 [R1+0xa50], R58 ;  /* 0x000a503a01007387 */ /* 0x0005e20000100a00 */
[----:B----4-:R-:W-:-:S03]  /*4a8b0*/  IMAD.WIDE R108, R4, 0x4, R228 ;  /* 0x00000004046c7825 */ /* 0x010fc600078e02e4 */
[----:B------:R4:W-:Y:S04]  /*4a8c0*/  STL.64 [R1+0xa48], R48 ;  /* 0x000a483001007387 */ /* 0x0009e80000100a00 */
[----:B------:R-:W-:Y:S04]  /*4a8d0*/  LDGSTS.E [R38+-0x7f780], desc[UR60][R78.64], P5 ;  /* 0x808800004e267fae */ /* 0x000fe8000a92187c */
[----:B------:R3:W-:Y:S04]  /*4a8e0*/  STL.64 [R1+0xa40], R108 ;  /* 0x000a406c01007387 */ /* 0x0007e80000100a00 */
[----:B------:R-:W-:Y:S04]  /*4a8f0*/  LDGSTS.E [R29+-0x7f380], desc[UR60][R68.64], P5 ;  /* 0x80c80000441d7fae */ /* 0x000fe8000a92187c */
[----:B-1----:R-:W3:Y:S04]  /*4a900*/  LDL.LU.64 R78, [R1+0x380] ;  /* 0x00038000014e7983 */ /* 0x002ee80000300a00 */
[----:B------:R-:W-:Y:S04]  /*4a910*/  LDGSTS.E [R28+-0x7ef80], desc[UR60][R58.64], P5 ;  /* 0x810800003a1c7fae */ /* 0x000fe8000a92187c */
[----:B--2---:R-:W2:Y:S04]  /*4a920*/  LDL.LU.64 R68, [R1+0x358] ;  /* 0x0003580001447983 */ /* 0x004ea80000300a00 */
[----:B------:R-:W-:Y:S04]  /*4a930*/  LDGSTS.E [R21+-0x7eb80], desc[UR60][R48.64], P5 ;  /* 0x8148000030157fae */ /* 0x000fe8000a92187c */
[----:B------:R-:W2:Y:S04]  /*4a940*/  LDL.LU.64 R58, [R1+0x330] ;  /* 0x00033000013a7983 */ /* 0x000ea80000300a00 */
[----:B------:R1:W-:Y:S04]  /*4a950*/  LDGSTS.E [R20+-0x7e780], desc[UR60][R108.64], P5 ;  /* 0x818800006c147fae */ /* 0x0003e8000a92187c */
[----:B----4-:R-:W4:Y:S04]  /*4a960*/  LDL.LU.64 R48, [R1+0x308] ;  /* 0x0003080001307983 */ /* 0x010f280000300a00 */
[----:B------:R-:W4:Y:S01]  /*4a970*/  LDL.LU.64 R228, [R1+0x2d8] ;  /* 0x0002d80001e47983 */ /* 0x000f220000300a00 */
[----:B------:R-:W-:-:S04]  /*4a980*/  IMAD.WIDE R118, R4, 0x4, R98 ;  /* 0x0000000404767825 */ /* 0x000fc800078e0262 */
[C---:B------:R-:W-:Y:S01]  /*4a990*/  IMAD.WIDE R98, R4.reuse, 0x4, R88 ;  /* 0x0000000404627825 */ /* 0x040fe200078e0258 */
[----:B------:R-:W-:Y:S04]  /*4a9a0*/  STL.64 [R1+0xa38], R118 ;  /* 0x000a387601007387 */ /* 0x000fe80000100a00 */
[----:B------:R-:W-:Y:S01]  /*4a9b0*/  LDGSTS.E [R38+-0x7e380], desc[UR60][R118.64], P5 ;  /* 0x81c8000076267fae */ /* 0x000fe2000a92187c */
[----:B------:R-:W-:-:S03]  /*4a9c0*/  IMAD.WIDE R88, R4, 0x4, R220 ;  /* 0x0000000404587825 */ /* 0x000fc600078e02dc */
[----:B------:R1:W-:Y:S01]  /*4a9d0*/  STL.64 [R1+0xa30], R98 ;  /* 0x000a306201007387 */ /* 0x0003e20000100a00 */
[----:B---3--:R-:W-:-:S03]  /*4a9e0*/  IMAD.WIDE R12, R4, 0x4, R12 ;  /* 0x00000004040c7825 */ /* 0x008fc600078e020c */
[----:B------:R3:W-:Y:S01]  /*4a9f0*/  STL.64 [R1+0xa28], R88 ;  /* 0x000a285801007387 */ /* 0x0007e20000100a00 */
[----:B-1----:R-:W-:-:S03]  /*4aa00*/  IMAD.WIDE R108, R4, 0x4, R236 ;  /* 0x00000004046c7825 */ /* 0x002fc600078e02ec */
[----:B------:R1:W-:Y:S04]  /*4aa10*/  STL.64 [R1+0xa20], R12 ;  /* 0x000a200c01007387 */ /* 0x0003e80000100a00 */
[----:B------:R-:W-:Y:S04]  /*4aa20*/  LDGSTS.E [R29+-0x7df80], desc[UR60][R98.64], P5 ;  /* 0x82080000621d7fae */ /* 0x000fe8000a92187c */
[----:B------:R4:W-:Y:S04]  /*4aa30*/  STL.64 [R1+0xa18], R108 ;  /* 0x000a186c01007387 */ /* 0x0009e80000100a00 */
[----:B------:R-:W-:Y:S04]  /*4aa40*/  LDGSTS.E [R28+-0x7db80], desc[UR60][R88.64], P5 ;  /* 0x82480000581c7fae */ /* 0x000fe8000a92187c */
[----:B------:R-:W4:Y:S04]  /*4aa50*/  LDL.LU.64 R98, [R1+0x2b8] ;  /* 0x0002b80001627983 */ /* 0x000f280000300a00 */
[----:B------:R-:W-:Y:S04]  /*4aa60*/  LDGSTS.E [R21+-0x7d780], desc[UR60][R12.64], P5 ;  /* 0x828800000c157fae */ /* 0x000fe8000a92187c */
[----:B---3--:R-:W3:Y:S04]  /*4aa70*/  LDL.LU.64 R88, [R1+0x268] ;  /* 0x0002680001587983 */ /* 0x008ee80000300a00 */
[----:B------:R-:W3:Y:S04]  /*4aa80*/  LDL.LU.64 R220, [R1+0x258] ;  /* 0x0002580001dc7983 */ /* 0x000ee80000300a00 */
[----:B-1----:R-:W3:Y:S04]  /*4aa90*/  LDL.LU.64 R12, [R1+0x228] ;  /* 0x00022800010c7983 */ /* 0x002ee80000300a00 */
[----:B------:R-:W3:Y:S04]  /*4aaa0*/  LDL.LU.64 R236, [R1+0x218] ;  /* 0x0002180001ec7983 */ /* 0x000ee80000300a00 */
[----:B------:R1:W-:Y:S01]  /*4aab0*/  LDGSTS.E [R20+-0x7d380], desc[UR60][R108.64], P5 ;  /* 0x82c800006c147fae */ /* 0x0003e2000a92187c */
[----:B------:R-:W-:-:S04]  /*4aac0*/  IMAD.WIDE R78, R4, 0x4, R78 ;  /* 0x00000004044e7825 */ /* 0x000fc800078e024e */
[C---:B--2---:R-:W-:Y:S01]  /*4aad0*/  IMAD.WIDE R68, R4.reuse, 0x4, R68 ;  /* 0x0000000404447825 */ /* 0x044fe200078e0244 */
[----:B------:R-:W-:Y:S03]  /*4aae0*/  STL.64 [R1+0xa10], R78 ;  /* 0x000a104e01007387 */ /* 0x000fe60000100a00 */
[C---:B------:R-:W-:Y:S01]  /*4aaf0*/  IMAD.WIDE R58, R4.reuse, 0x4, R58 ;  /* 0x00000004043a7825 */ /* 0x040fe200078e023a */
[----:B------:R2:W-:Y:S03]  /*4ab00*/  STL.64 [R1+0xa08], R68 ;  /* 0x000a084401007387 */ /* 0x0005e60000100a00 */
[C---:B----4-:R-:W-:Y:S01]  /*4ab10*/  IMAD.WIDE R48, R4.reuse, 0x4, R48 ;  /* 0x0000000404307825 */ /* 0x050fe200078e0230 */
[----:B------:R4:W-:Y:S03]  /*4ab20*/  STL.64 [R1+0xa00], R58 ;  /* 0x000a003a01007387 */ /* 0x0009e60000100a00 */
[C---:B-1----:R-:W-:Y:S01]  /*4ab30*/  IMAD.WIDE R108, R4.reuse, 0x4, R228 ;  /* 0x00000004046c7825 */ /* 0x042fe200078e02e4 */
[----:B------:R-:W-:Y:S04]  /*4ab40*/  LDGSTS.E [R38+-0x7cf80], desc[UR60][R78.64], P5 ;  /* 0x830800004e267fae */ /* 0x000fe8000a92187c */
[----:B------:R1:W-:Y:S04]  /*4ab50*/  STL.64 [R1+0x9f8], R48 ;  /* 0x0009f83001007387 */ /* 0x0003e80000100a00 */
[----:B------:R-:W-:Y:S04]  /*4ab60*/  LDGSTS.E [R29+-0x7cb80], desc[UR60][R68.64], P5 ;  /* 0x83480000441d7fae */ /* 0x000fe8000a92187c */
[----:B------:R3:W-:Y:S04]  /*4ab70*/  STL.64 [R1+0x9f0], R108 ;  /* 0x0009f06c01007387 */ /* 0x0007e80000100a00 */
[----:B------:R-:W-:Y:S04]  /*4ab80*/  LDGSTS.E [R28+-0x7c780], desc[UR60][R58.64], P5 ;  /* 0x838800003a1c7fae */ /* 0x000fe8000a92187c */
[----:B--2---:R-:W2:Y:S04]  /*4ab90*/  LDL.LU.64 R68, [R1+0x1f8] ;  /* 0x0001f80001447983 */ /* 0x004ea80000300a00 */
[----:B------:R-:W-:Y:S04]  /*4aba0*/  LDGSTS.E [R21+-0x7c380], desc[UR60][R48.64], P5 ;  /* 0x83c8000030157fae */ /* 0x000fe8000a92187c */
[----:B----4-:R-:W4:Y:S04]  /*4abb0*/  LDL.LU.64 R58, [R1+0x1e0] ;  /* 0x0001e000013a7983 */ /* 0x010f280000300a00 */
[----:B------:R3:W-:Y:S04]  /*4abc0*/  LDGSTS.E [R20+-0x7bf80], desc[UR60][R108.64], P5 ;  /* 0x840800006c147fae */ /* 0x0007e8000a92187c */
[----:B-1----:R-:W4:Y:S04]  /*4abd0*/  LDL.LU.64 R48, [R1+0x1c8] ;  /* 0x0001c80001307983 */ /* 0x002f280000300a00 */
[----:B------:R-:W4:Y:S04]  /*4abe0*/  LDL.LU.64 R78, [R1+0x1b8] ;  /* 0x0001b800014e7983 */ /* 0x000f280000300a00 */
[----:B------:R-:W4:Y:S01]  /*4abf0*/  LDL.LU.64 R228, [R1+0x1a8] ;  /* 0x0001a80001e47983 */ /* 0x000f220000300a00 */
[----:B------:R-:W-:-:S04]  /*4ac00*/  IMAD.WIDE R118, R4, 0x4, R98 ;  /* 0x0000000404767825 */ /* 0x000fc800078e0262 */
[C---:B---3--:R-:W-:Y:S01]  /*4ac10*/  IMAD.WIDE R108, R4.reuse, 0x4, R88 ;  /* 0x00000004046c7825 */ /* 0x048fe200078e0258 */
[----:B------:R-:W-:Y:S03]  /*4ac20*/  STL.64 [R1+0x9e8], R118 ;  /* 0x0009e87601007387 */ /* 0x000fe60000100a00 */
[C---:B------:R-:W-:Y:S01]  /*4ac30*/  IMAD.WIDE R98, R4.reuse, 0x4, R220 ;  /* 0x0000000404627825 */ /* 0x040fe200078e02dc */
[----:B------:R-:W-:Y:S03]  /*4ac40*/  STL.64 [R1+0x9d8], R108 ;  /* 0x0009d86c01007387 */ /* 0x000fe60000100a00 */
[C---:B------:R-:W-:Y:S01]  /*4ac50*/  IMAD.WIDE R12, R4.reuse, 0x4, R12 ;  /* 0x00000004040c7825 */ /* 0x040fe200078e020c */
[----:B------:R-:W-:Y:S03]  /*4ac60*/  STL.64 [R1+0x9d0], R98 ;  /* 0x0009d06201007387 */ /* 0x000fe60000100a00 */
[C---:B------:R-:W-:Y:S01]  /*4ac70*/  IMAD.WIDE R88, R4.reuse, 0x4, R236 ;  /* 0x0000000404587825 */ /* 0x040fe200078e02ec */
[----:B------:R1:W-:Y:S04]  /*4ac80*/  STL.64 [R1+0x9c8], R12 ;  /* 0x0009c80c01007387 */ /* 0x0003e80000100a00 */
[----:B------:R3:W-:Y:S04]  /*4ac90*/  STL.64 [R1+0x9c0], R88 ;  /* 0x0009c05801007387 */ /* 0x0007e80000100a00 */
[----:B------:R-:W4:Y:S04]  /*4aca0*/  LDL.LU.64 R236, [R1+0x168] ;  /* 0x0001680001ec7983 */ /* 0x000f280000300a00 */
[----:B------:R4:W-:Y:S04]  /*4acb0*/  LDGSTS.E [R38+-0x7bb80], desc[UR60][R118.64], P5 ;  /* 0x8448000076267fae */ /* 0x0009e8000a92187c */
[----:B------:R-:W-:Y:S04]  /*4acc0*/  LDGSTS.E [R29+-0x7b780], desc[UR60][R108.64], P5 ;  /* 0x848800006c1d7fae */ /* 0x000fe8000a92187c */
[----:B------:R-:W-:Y:S04]  /*4acd0*/  LDGSTS.E [R28+-0x7b380], desc[UR60][R98.64], P5 ;  /* 0x84c80000621c7fae */ /* 0x000fe8000a92187c */
[----:B------:R-:W-:Y:S04]  /*4ace0*/  LDGSTS.E [R21+-0x7af80], desc[UR60][R12.64], P5 ;  /* 0x850800000c157fae */ /* 0x000fe8000a92187c */
[----:B------:R-:W-:Y:S04]  /*4acf0*/  LDGSTS.E [R20+-0x7ab80], desc[UR60][R88.64], P5 ;  /* 0x8548000058147fae */ /* 0x000fe8000a92187c */
[----:B-1----:R-:W4:Y:S04]  /*4ad00*/  LDL.LU.64 R12, [R1+0x138] ;  /* 0x00013800010c7983 */ /* 0x002f280000300a00 */
[----:B------:R-:W4:Y:S04]  /*4ad10*/  LDL.LU.64 R108, [R1+0x120] ;  /* 0x00012000016c7983 */ /* 0x000f280000300a00 */
[----:B------:R-:W4:Y:S04]  /*4ad20*/  LDL.LU.64 R98, [R1+0x108] ;  /* 0x0001080001627983 */ /* 0x000f280000300a00 */
[----:B---3--:R-:W3:Y:S01]  /*4ad30*/  LDL.LU.64 R88, [R1+0xf0] ;  /* 0x0000f00001587983 */ /* 0x008ee20000300a00 */
[----:B--2---:R-:W-:-:S04]  /*4ad40*/  IMAD.WIDE R68, R4, 0x4, R68 ;  /* 0x0000000404447825 */ /* 0x004fc800078e0244 */
[C---:B----4-:R-:W-:Y:S01]  /*4ad50*/  IMAD.WIDE R58, R4.reuse, 0x4, R58 ;  /* 0x00000004043a7825 */ /* 0x050fe200078e023a */
[----:B------:R1:W-:Y:S03]  /*4ad60*/  STL.64 [R1+0x9b8], R68 ;  /* 0x0009b84401007387 */ /* 0x0003e60000100a00 */
[C---:B------:R-:W-:Y:S01]  /*4ad70*/  IMAD.WIDE R48, R4.reuse, 0x4, R48 ;  /* 0x0000000404307825 */ /* 0x040fe200078e0230 */
[----:B------:R2:W-:Y:S03]  /*4ad80*/  STL.64 [R1+0x9b0], R58 ;  /* 0x0009b03a01007387 */ /* 0x0005e60000100a00 */
[C---:B------:R-:W-:Y:S01]  /*4ad90*/  IMAD.WIDE R128, R4.reuse, 0x4, R78 ;  /* 0x0000000404807825 */ /* 0x040fe200078e024e */
[----:B------:R4:W-:Y:S03]  /*4ada0*/  STL.64 [R1+0x9a8], R48 ;  /* 0x0009a83001007387 */ /* 0x0009e60000100a00 */
[C---:B------:R-:W-:Y:S01]  /*4adb0*/  IMAD.WIDE R118, R4.reuse, 0x4, R228 ;  /* 0x0000000404767825 */ /* 0x040fe200078e02e4 */
[----:B------:R4:W-:Y:S04]  /*4adc0*/  STL.64 [R1+0x9a0], R128 ;  /* 0x0009a08001007387 */ /* 0x0009e80000100a00 */
[----:B------:R-:W-:Y:S04]  /*4add0*/  LDGSTS.E [R38+-0x7a780], desc[UR60][R68.64], P5 ;  /* 0x8588000044267fae */ /* 0x000fe8000a92187c */
[----:B------:R-:W3:Y:S04]  /*4ade0*/  LDL.LU.64 R220, [R1+0xd8] ;  /* 0x0000d80001dc7983 */ /* 0x000ee80000300a00 */
[----:B------:R-:W-:Y:S04]  /*4adf0*/  LDGSTS.E [R29+-0x7a380], desc[UR60][R58.64], P5 ;  /* 0x85c800003a1d7fae */ /* 0x000fe8000a92187c */
[----:B------:R4:W-:Y:S04]  /*4ae00*/  STL.64 [R1+0x998], R118 ;  /* 0x0009987601007387 */ /* 0x0009e80000100a00 */
[----:B------:R-:W3:Y:S04]  /*4ae10*/  LDL.LU.64 R78, [R1+0xc0] ;  /* 0x0000c000014e7983 */ /* 0x000ee80000300a00 */
[----:B------:R-:W-:Y:S04]  /*4ae20*/  LDGSTS.E [R28+-0x79f80], desc[UR60][R48.64], P5 ;  /* 0x86080000301c7fae */ /* 0x000fe8000a92187c */
[----:B-1----:R-:W3:Y:S04]  /*4ae30*/  LDL.LU.64 R68, [R1+0xa8] ;  /* 0x0000a80001447983 */ /* 0x002ee80000300a00 */
[----:B------:R1:W-:Y:S04]  /*4ae40*/  LDGSTS.E [R21+-0x79b80], desc[UR60][R128.64], P5 ;  /* 0x8648000080157fae */ /* 0x0003e8000a92187c */
[----:B--2---:R-:W2:Y:S04]  /*4ae50*/  LDL.LU.64 R58, [R1+0x90] ;  /* 0x00009000013a7983 */ /* 0x004ea80000300a00 */
[----:B----4-:R-:W4:Y:S04]  /*4ae60*/  LDL.LU.64 R48, [R1+0x78] ;  /* 0x0000780001307983 */ /* 0x010f280000300a00 */
[----:B------:R-:W4:Y:S04]  /*4ae70*/  LDL.LU.64 R228, [R1+0x58] ;  /* 0x0000580001e47983 */ /* 0x000f280000300a00 */
[----:B------:R1:W-:Y:S02]  /*4ae80*/  LDGSTS.E [R20+-0x79780], desc[UR60][R118.64], P5 ;  /* 0x8688000076147fae */ /* 0x0003e4000a92187c */
[----:B-1----:R-:W-:-:S02]  /*4ae90*/  IMAD.WIDE R128, R4, 0x4, R236 ;  /* 0x0000000404807825 */ /* 0x002fc400078e02ec */
[----:B------:R-:W4:Y:S04]  /*4aea0*/  LDL.LU.64 R236, [R1+0x38] ;  /* 0x0000380001ec7983 */ /* 0x000f280000300a00 */
[----:B------:R-:W-:Y:S04]  /*4aeb0*/  STL.64 [R1+0x990], R128 ;  /* 0x0009908001007387 */ /* 0x000fe80000100a00 */
[----:B------:R-:W-:Y:S01]  /*4aec0*/  LDGSTS.E [R38+-0x79380], desc[UR60][R128.64], P5 ;  /* 0x86c8000080267fae */ /* 0x000fe2000a92187c */
[----:B------:R-:W-:-:S03]  /*4aed0*/  IMAD.WIDE R118, R4, 0x4, R12 ;  /* 0x0000000404767825 */ /* 0x000fc600078e020c */
[----:B------:R-:W4:Y:S01]  /*4aee0*/  LDL.LU.64 R12, [R1+0x18] ;  /* 0x00001800010c7983 */ /* 0x000f220000300a00 */
[----:B------:R-:W-:-:S04]  /*4aef0*/  IMAD.WIDE R108, R4, 0x4, R108 ;  /* 0x00000004046c7825 */ /* 0x000fc800078e026c */
[C---:B------:R-:W-:Y:S01]  /*4af00*/  IMAD.WIDE R98, R4.reuse, 0x4, R98 ;  /* 0x0000000404627825 */ /* 0x040fe200078e0262 */
[----:B------:R-:W-:Y:S03]  /*4af10*/  STL.64 [R1+0x988], R118 ;  /* 0x0009887601007387 */ /* 0x000fe60000100a00 */
[C---:B---3--:R-:W-:Y:S01]  /*4af20*/  IMAD.WIDE R88, R4.reuse, 0x4, R88 ;  /* 0x0000000404587825 */ /* 0x048fe200078e0258 */
[----:B------:R-:W-:Y:S04]  /*4af30*/  LDGSTS.E [R29+-0x78f80], desc[UR60][R118.64], P5 ;  /* 0x87080000761d7fae */ /* 0x000fe8000a92187c */
[----:B------:R-:W-:Y:S04]  /*4af40*/  STL.64 [R1+0x980], R108 ;  /* 0x0009806c01007387 */ /* 0x000fe80000100a00 */
[----:B------:R-:W-:Y:S04]  /*4af50*/  LDGSTS.E [R28+-0x78b80], desc[UR60][R108.64], P5 ;  /* 0x874800006c1c7fae */ /* 0x000fe8000a92187c */
[----:B------:R-:W-:Y:S04]  /*4af60*/  STL.64 [R1+0x978], R98 ;  /* 0x0009786201007387 */ /* 0x000fe80000100a00 */
[----:B------:R-:W-:Y:S04]  /*4af70*/  LDGSTS.E [R21+-0x78780], desc[UR60][R98.64], P5 ;  /* 0x8788000062157fae */ /* 0x000fe8000a92187c */
[----:B------:R1:W-:Y:S04]  /*4af80*/  STL.64 [R1+0x970], R88 ;  /* 0x0009705801007387 */ /* 0x0003e80000100a00 */
[----:B------:R1:W-:Y:S02]  /*4af90*/  LDGSTS.E [R20+-0x78380], desc[UR60][R88.64], P5 ;  /* 0x87c8000058147fae */ /* 0x0003e4000a92187c */
[----:B-1----:R-:W-:-:S05]  /*4afa0*/  IMAD.WIDE R88, R4, 0x4, R220 ;  /* 0x0000000404587825 */ /* 0x002fca00078e02dc */
[----:B------:R-:W-:Y:S04]  /*4afb0*/  STL.64 [R1+0x968], R88 ;  /* 0x0009685801007387 */ /* 0x000fe80000100a00 */
[----:B------:R-:W-:Y:S01]  /*4afc0*/  LDGSTS.E [R38+-0x5ff80], desc[UR60][R88.64], P5 ;  /* 0xa008000058267fae */ /* 0x000fe2000a92187c */
[----:B------:R-:W-:-:S04]  /*4afd0*/  IMAD.WIDE R78, R4, 0x4, R78 ;  /* 0x00000004044e7825 */ /* 0x000fc800078e024e */
[C---:B------:R-:W-:Y:S01]  /*4afe0*/  IMAD.WIDE R68, R4.reuse, 0x4, R68 ;  /* 0x0000000404447825 */ /* 0x040fe200078e0244 */
[----:B------:R1:W-:Y:S04]  /*4aff0*/  STL.64 [R1+0x960], R78 ;  /* 0x0009604e01007387 */ /* 0x0003e80000100a00 */
[----:B------:R1:W-:Y:S01]  /*4b000*/  LDGSTS.E [R29+-0x5fb80], desc[UR60][R78.64], P5 ;  /* 0xa04800004e1d7fae */ /* 0x0003e2000a92187c */
[----:B--2---:R-:W-:-:S03]  /*4b010*/  IMAD.WIDE R58, R4, 0x4, R58 ;  /* 0x00000004043a7825 */ /* 0x004fc600078e023a */
[----:B------:R-:W-:Y:S01]  /*4b020*/  STL.64 [R1+0x958], R68 ;  /* 0x0009584401007387 */ /* 0x000fe20000100a00 */
[----:B----4-:R-:W-:-:S03]  /*4b030*/  IMAD.WIDE R48, R4, 0x4, R48 ;  /* 0x0000000404307825 */ /* 0x010fc600078e0230 */
[----:B------:R-:W-:Y:S01]  /*4b040*/  LDGSTS.E [R28+-0x5f780], desc[UR60][R68.64], P5 ;  /* 0xa0880000441c7fae */ /* 0x000fe2000a92187c */
[----:B-1----:R-:W-:-:S03]  /*4b050*/  IMAD.WIDE R78, R4, 0x4, R228 ;  /* 0x00000004044e7825 */ /* 0x002fc600078e02e4 */
[----:B------:R-:W-:Y:S04]  /*4b060*/  STL.64 [R1+0x950], R58 ;  /* 0x0009503a01007387 */ /* 0x000fe80000100a00 */
[----:B------:R-:W-:Y:S04]  /*4b070*/  LDGSTS.E [R21+-0x5f380], desc[UR60][R58.64], P5 ;  /* 0xa0c800003a157fae */ /* 0x000fe8000a92187c */
[----:B------:R1:W-:Y:S04]  /*4b080*/  STL.64 [R1+0x948], R48 ;  /* 0x0009483001007387 */ /* 0x0003e80000100a00 */
[----:B------:R1:W-:Y:S04]  /*4b090*/  LDGSTS.E [R20+-0x5ef80], desc[UR60][R48.64], P5 ;  /* 0xa108000030147fae */ /* 0x0003e8000a92187c */
[----:B------:R-:W-:Y:S04]  /*4b0a0*/  STL.64 [R1+0x940], R78 ;  /* 0x0009404e01007387 */ /* 0x000fe80000100a00 */
[----:B------:R-:W-:Y:S01]  /*4b0b0*/  LDGSTS.E [R38+-0x5eb80], desc[UR60][R78.64], P5 ;  /* 0xa14800004e267fae */ /* 0x000fe2000a92187c */
[----:B-1----:R-:W-:-:S04]  /*4b0c0*/  IMAD.WIDE R48, R4, 0x4, R242 ;  /* 0x0000000404307825 */ /* 0x002fc800078e02f2 */
[----:B------:R-:W-:-:S04]  /*4b0d0*/  IMAD.WIDE R22, R4, 0x4, R22 ;  /* 0x0000000404167825 */ /* 0x000fc800078e0216 */
[----:B------:R-:W-:-:S04]  /*4b0e0*/  IMAD.WIDE R30, R4, 0x4, R30 ;  /* 0x00000004041e7825 */ /* 0x000fc800078e021e */
[----:B------:R-:W-:-:S05]  /*4b0f0*/  IMAD.WIDE R68, R4, 0x4, R236 ;  /* 0x0000000404447825 */ /* 0x000fca00078e02ec */
[----:B------:R-:W-:Y:S04]  /*4b100*/  STL.64 [R1+0x938], R68 ;  /* 0x0009384401007387 */ /* 0x000fe80000100a00 */
[----:B------:R-:W-:Y:S01]  /*4b110*/  LDGSTS.E [R29+-0x5e780], desc[UR60][R68.64], P5 ;  /* 0xa1880000441d7fae */ /* 0x000fe2000a92187c */
[----:B------:R-:W-:-:S04]  /*4b120*/  IMAD.WIDE R58, R4, 0x4, R12 ;  /* 0x00000004043a7825 */ /* 0x000fc800078e020c */
[C---:B------:R-:W-:Y:S01]  /*4b130*/  IMAD.WIDE R12, R4.reuse, 0x4, R234 ;  /* 0x00000004040c7825 */ /* 0x040fe200078e02ea */
[----:B------:R1:W-:Y:S04]  /*4b140*/  STL.64 [R1+0x930], R58 ;  /* 0x0009303a01007387 */ /* 0x0003e80000100a00 */
[----:B------:R1:W-:Y:S04]  /*4b150*/  LDGSTS.E [R28+-0x5e380], desc[UR60][R58.64], P5 ;  /* 0xa1c800003a1c7fae */ /* 0x0003e8000a92187c */
[----:B------:R2:W-:Y:S04]  /*4b160*/  STL.64 [R1+0x928], R48 ;  /* 0x0009283001007387 */ /* 0x0005e80000100a00 */
[----:B------:R2:W-:Y:S01]  /*4b170*/  LDGSTS.E [R21+-0x5df80], desc[UR60][R48.64], P5 ;  /* 0xa208000030157fae */ /* 0x0005e2000a92187c */
[----:B-1----:R-:W-:-:S03]  /*4b180*/  IMAD.WIDE R58, R4, 0x4, R226 ;  /* 0x00000004043a7825 */ /* 0x002fc600078e02e2 */
[----:B------:R1:W-:Y:S04]  /*4b190*/  STL.64 [R1+0x920], R12 ;  /* 0x0009200c01007387 */ /* 0x0003e80000100a00 */
[----:B------:R1:W-:Y:S01]  /*4b1a0*/  LDGSTS.E [R20+-0x5db80], desc[UR60][R12.64], P5 ;  /* 0xa24800000c147fae */ /* 0x0003e2000a92187c */
[----:B--2---:R-:W-:-:S03]  /*4b1b0*/  IMAD.WIDE R48, R4, 0x4, R218 ;  /* 0x0000000404307825 */ /* 0x004fc600078e02da */
[----:B------:R-:W-:Y:S04]  /*4b1c0*/  STL.64 [R1+0x918], R58 ;  /* 0x0009183a01007387 */ /* 0x000fe80000100a00 */
[----:B------:R2:W-:Y:S01]  /*4b1d0*/  LDGSTS.E [R38+-0x5d780], desc[UR60][R58.64], P5 ;  /* 0xa28800003a267fae */ /* 0x0005e2000a92187c */
[----:B-1----:R-:W-:-:S03]  /*4b1e0*/  IMAD.WIDE R12, R4, 0x4, R40 ;  /* 0x00000004040c7825 */ /* 0x002fc600078e0228 */
[----:B------:R1:W-:Y:S04]  /*4b1f0*/  STL.64 [R1+0x910], R48 ;  /* 0x0009103001007387 */ /* 0x0003e80000100a00 */
[----:B------:R1:W-:Y:S01]  /*4b200*/  LDGSTS.E [R29+-0x5d380], desc[UR60][R48.64], P5 ;  /* 0xa2c80000301d7fae */ /* 0x0003e2000a92187c */
[----:B------:R-:W-:-:S03]  /*4b210*/  IMAD.WIDE R40, R4, 0x4, R60 ;  /* 0x0000000404287825 */ /* 0x000fc600078e023c */
[----:B------:R3:W-:Y:S01]  /*4b220*/  STL.64 [R1+0x908], R22 ;  /* 0x0009081601007387 */ /* 0x0007e20000100a00 */
[----:B--2---:R-:W-:-:S03]  /*4b230*/  IMAD.WIDE R38, R4, 0x4, R70 ;  /* 0x0000000404267825 */ /* 0x004fc600078e0246 */
[----:B------:R3:W-:Y:S01]  /*4b240*/  LDGSTS.E [R28+-0x5cf80], desc[UR60][R22.64], P5 ;  /* 0xa3080000161c7fae */ /* 0x0007e2000a92187c */
[----:B-1----:R-:W-:-:S03]  /*4b250*/  IMAD.WIDE R48, R4, 0x4, R50 ;  /* 0x0000000404307825 */ /* 0x002fc600078e0232 */
[----:B------:R1:W-:Y:S04]  /*4b260*/  STL.64 [R1+0x900], R30 ;  /* 0x0009001e01007387 */ /* 0x0003e80000100a00 */
[----:B------:R1:W-:Y:S01]  /*4b270*/  LDGSTS.E [R21+-0x5cb80], desc[UR60][R30.64], P5 ;  /* 0xa34800001e157fae */ /* 0x0003e2000a92187c */
[----:B---3--:R-:W-:-:S03]  /*4b280*/  VIADD R23, R246, 0x100000 ;  /* 0x00100000f6177836 */ /* 0x008fc60000000000 */
[----:B------:R2:W-:Y:S01]  /*4b290*/  STL.64 [R1+0x8f8], R12 ;  /* 0x0008f80c01007387 */ /* 0x0005e20000100a00 */
[----:B------:R-:W-:-:S03]  /*4b2a0*/  VIADD R22, R246, 0x100000 ;  /* 0x00100000f6167836 */ /* 0x000fc60000000000 */
[----:B------:R2:W-:Y:S01]  /*4b2b0*/  LDGSTS.E [R20+-0x5c780], desc[UR60][R12.64], P5 ;  /* 0xa38800000c147fae */ /* 0x0005e2000a92187c */
[----:B-1----:R-:W-:-:S03]  /*4b2c0*/  IMAD.WIDE R30, R4, 0x4, R80 ;  /* 0x00000004041e7825 */ /* 0x002fc600078e0250 */
[----:B------:R1:W-:Y:S04]  /*4b2d0*/  STL.64 [R1+0x8f0], R48 ;  /* 0x0008f03001007387 */ /* 0x0003e80000100a00 */
[----:B------:R1:W-:Y:S01]  /*4b2e0*/  LDGSTS.E [R28+-0x5c380], desc[UR60][R48.64], P5 ;  /* 0xa3c80000301c7fae */ /* 0x0003e2000a92187c */
[----:B--2---:R-:W-:-:S03]  /*4b2f0*/  IMAD.WIDE R12, R4, 0x4, R90 ;  /* 0x00000004040c7825 */ /* 0x004fc600078e025a */
[----:B------:R2:W-:Y:S04]  /*4b300*/  STL.64 [R1+0x8e8], R40 ;  /* 0x0008e82801007387 */ /* 0x0005e80000100a00 */
[----:B------:R2:W-:Y:S04]  /*4b310*/  LDGSTS.E [R23+-0x5bf80], desc[UR60][R40.64], P5 ;  /* 0xa408000028177fae */ /* 0x0005e8000a92187c */
[----:B------:R3:W-:Y:S01]  /*4b320*/  STL.64 [R1+0x8e0], R38 ;  /* 0x0008e02601007387 */ /* 0x0007e20000100a00 */
[----:B-1----:R-:W-:-:S03]  /*4b330*/  IMAD.WIDE R48, R4, 0x4, R100 ;  /* 0x0000000404307825 */ /* 0x002fc600078e0264 */
[----:B------:R3:W-:Y:S04]  /*4b340*/  LDGSTS.E [R22+-0x5bb80], desc[UR60][R38.64], P5 ;  /* 0xa448000026167fae */ /* 0x0007e8000a92187c */
[----:B------:R1:W-:Y:S01]  /*4b350*/  STL.64 [R1+0x8d8], R30 ;  /* 0x0008d81e01007387 */ /* 0x0003e20000100a00 */
[----:B--2---:R-:W-:-:S03]  /*4b360*/  IMAD.WIDE R40, R4, 0x4, R110 ;  /* 0x0000000404287825 */ /* 0x004fc600078e026e */
[----:B------:R1:W-:Y:S04]  /*4b370*/  LDGSTS.E [R21+-0x5b780], desc[UR60][R30.64], P5 ;  /* 0xa48800001e157fae */ /* 0x0003e8000a92187c */
[----:B------:R2:W-:Y:S01]  /*4b380*/  STL.64 [R1+0x8d0], R12 ;  /* 0x0008d00c01007387 */ /* 0x0005e20000100a00 */
[----:B---3--:R-:W-:-:S03]  /*4b390*/  IMAD.WIDE R38, R4, 0x4, R120 ;  /* 0x0000000404267825 */ /* 0x008fc600078e0278 */
[----:B------:R2:W-:Y:S01]  /*4b3a0*/  LDGSTS.E [R20+-0x5b380], desc[UR60][R12.64], P5 ;  /* 0xa4c800000c147fae */ /* 0x0005e2000a92187c */
[----:B-1----:R-:W-:-:S03]  /*4b3b0*/  IMAD.WIDE R30, R4, 0x4, R140 ;  /* 0x00000004041e7825 */ /* 0x002fc600078e028c */
[----:B------:R-:W-:Y:S04]  /*4b3c0*/  STL.64 [R1+0x8c8], R48 ;  /* 0x0008c83001007387 */ /* 0x000fe80000100a00 */
[----:B------:R-:W-:Y:S01]  /*4b3d0*/  STL.64 [R1+0x8c0], R40 ;  /* 0x0008c02801007387 */ /* 0x000fe20000100a00 */
[----:B--2---:R-:W-:-:S03]  /*4b3e0*/  IMAD.WIDE R12, R4, 0x4, R130 ;  /* 0x00000004040c7825 */ /* 0x004fc600078e0282 */
[----:B------:R1:W-:Y:S04]  /*4b3f0*/  LDGSTS.E [R28+-0x5af80], desc[UR60][R48.64], P5 ;  /* 0xa5080000301c7fae */ /* 0x0003e8000a92187c */
[----:B------:R-:W-:Y:S04]  /*4b400*/  STL.64 [R1+0x8b8], R38 ;  /* 0x0008b82601007387 */ /* 0x000fe80000100a00 */
[----:B------:R2:W-:Y:S04]  /*4b410*/  LDGSTS.E [R23+-0x5ab80], desc[UR60][R40.64], P5 ;  /* 0xa548000028177fae */ /* 0x0005e8000a92187c */
[----:B------:R3:W-:Y:S04]  /*4b420*/  STL.64 [R1+0x8b0], R12 ;  /* 0x0008b00c01007387 */ /* 0x0007e80000100a00 */
[----:B------:R4:W-:Y:S04]  /*4b430*/  LDGSTS.E [R22+-0x5a780], desc[UR60][R38.64], P5 ;  /* 0xa588000026167fae */ /* 0x0009e8000a92187c */
[----:B------:R4:W-:Y:S04]  /*4b440*/  STL.64 [R1+0x8a8], R30 ;  /* 0x0008a81e01007387 */ /* 0x0009e80000100a00 */
[----:B------:R-:W-:Y:S04]  /*4b450*/  LDGSTS.E [R21+-0x5a380], desc[UR60][R12.64], P5 ;  /* 0xa5c800000c157fae */ /* 0x000fe8000a92187c */
[----:B------:R-:W4:Y:S01]  /*4b460*/  LDL.LU.64 R220, [R1+0x1c08] ;  /* 0x001c080001dc7983 */ /* 0x000f220000300a00 */
[----:B------:R-:W-:-:S03]  /*4b470*/  IMAD.WIDE R50, R4, 0x4, R150 ;  /* 0x0000000404327825 */ /* 0x000fc600078e0296 */
[----:B------:R4:W-:Y:S04]  /*4b480*/  LDGSTS.E [R20+-0x59f80], desc[UR60][R30.64], P5 ;  /* 0xa60800001e147fae */ /* 0x0009e8000a92187c */
[----:B---3--:R-:W3:Y:S04]  /*4b490*/  LDL.LU.64 R12, [R1+0x1bd8] ;  /* 0x001bd800010c7983 */ /* 0x008ee80000300a00 */
[----:B------:R-:W3:Y:S01]  /*4b4a0*/  LDL.LU.64 R78, [R1+0x1bb0] ;  /* 0x001bb000014e7983 */ /* 0x000ee20000300a00 */
[----:B-1----:R-:W-:-:S04]  /*4b4b0*/  IMAD.WIDE R48, R4, 0x4, R160 ;  /* 0x0000000404307825 */ /* 0x002fc800078e02a0 */
[C---:B--2---:R-:W-:Y:S01]  /*4b4c0*/  IMAD.WIDE R40, R4.reuse, 0x4, R170 ;  /* 0x0000000404287825 */ /* 0x044fe200078e02aa */
[----:B------:R1:W-:Y:S03]  /*4b4d0*/  STL.64 [R1+0x8a0], R50 ;  /* 0x0008a03201007387 */ /* 0x0003e60000100a00 */
[C---:B----4-:R-:W-:Y:S01]  /*4b4e0*/  IMAD.WIDE R38, R4.reuse, 0x4, R180 ;  /* 0x0000000404267825 */ /* 0x050fe200078e02b4 */
[----:B------:R2:W-:Y:S03]  /*4b4f0*/  STL.64 [R1+0x898], R48 ;  /* 0x0008983001007387 */ /* 0x0005e60000100a00 */
[C---:B------:R-:W-:Y:S01]  /*4b500*/  IMAD.WIDE R30, R4.reuse, 0x4, R190 ;  /* 0x00000004041e7825 */ /* 0x040fe200078e02be */
[----:B------:R4:W-:Y:S04]  /*4b510*/  STL.64 [R1+0x890], R40 ;  /* 0x0008902801007387 */ /* 0x0009e80000100a00 */
[----:B------:R4:W-:Y:S04]  /*4b520*/  STL.64 [R1+0x888], R38 ;  /* 0x0008882601007387 */ /* 0x0009e80000100a00 */
[----:B------:R1:W-:Y:S04]  /*4b530*/  LDGSTS.E [R28+-0x59b80], desc[UR60][R50.64], P5 ;  /* 0xa6480000321c7fae */ /* 0x0003e8000a92187c */
[----:B------:R3:W-:Y:S04]  /*4b540*/  STL.64 [R1+0x880], R30 ;  /* 0x0008801e01007387 */ /* 0x0007e80000100a00 */
[----:B------:R-:W-:Y:S04]  /*4b550*/  LDGSTS.E [R23+-0x59780], desc[UR60][R48.64], P5 ;  /* 0xa688000030177fae */ /* 0x000fe8000a92187c */
[----:B------:R-:W3:Y:S01]  /*4b560*/  LDL.LU.64 R68, [R1+0x1b80] ;  /* 0x001b800001447983 */ /* 0x000ee20000300a00 */
[----:B-1----:R-:W-:-:S03]  /*4b570*/  IMAD.WIDE R50, R4, 0x4, R200 ;  /* 0x0000000404327825 */ /* 0x002fc600078e02c8 */
[----:B------:R4:W-:Y:S04]  /*4b580*/  LDGSTS.E [R22+-0x59380], desc[UR60][R40.64], P5 ;  /* 0xa6c8000028167fae */ /* 0x0009e8000a92187c */
[----:B--2---:R-:W2:Y:S04]  /*4b590*/  LDL.LU.64 R48, [R1+0x1b50] ;  /* 0x001b500001307983 */ /* 0x004ea80000300a00 */
[----:B------:R-:W2:Y:S04]  /*4b5a0*/  LDL.LU.64 R58, [R1+0x1b20] ;  /* 0x001b2000013a7983 */ /* 0x000ea80000300a00 */
[----:B------:R-:W2:Y:S04]  /*4b5b0*/  LDL.LU.64 R228, [R1+0x1af0] ;  /* 0x001af00001e47983 */ /* 0x000ea80000300a00 */
[----:B------:R-:W2:Y:S01]  /*4b5c0*/  LDL.LU.64 R236, [R1+0x1ac0] ;  /* 0x001ac00001ec7983 */ /* 0x000ea20000300a00 */
[----:B----4-:R-:W-:-:S03]  /*4b5d0*/  IMAD.WIDE R40, R4, 0x4, R210 ;  /* 0x0000000404287825 */ /* 0x010fc600078e02d2 */
[----:B------:R1:W-:Y:S01]  /*4b5e0*/  LDGSTS.E [R21+-0x58f80], desc[UR60][R38.64], P5 ;  /* 0xa708000026157fae */ /* 0x0003e2000a92187c */
[----:B------:R-:W-:-:S03]  /*4b5f0*/  IADD3 R22, R247, 0x100000, RZ ;  /* 0x00100000f7167810 */ /* 0x000fc60007ffe0ff */
[----:B------:R4:W-:Y:S04]  /*4b600*/  LDGSTS.E [R20+-0x58b80], desc[UR60][R30.64], P5 ;  /* 0xa74800001e147fae */ /* 0x0009e8000a92187c */
[----:B------:R-:W-:Y:S04]  /*4b610*/  STL.64 [R1+0x878], R50 ;  /* 0x0008783201007387 */ /* 0x000fe80000100a00 */
[----:B------:R-:W-:Y:S01]  /*4b620*/  STL.64 [R1+0x788], R40 ;  /* 0x0007882801007387 */ /* 0x000fe20000100a00 */
[----:B-1----:R-:W-:-:S03]  /*4b630*/  VIADD R21, R247, 0x100000 ;  /* 0x00100000f7157836 */ /* 0x002fc60000000000 */
[----:B------:R1:W-:Y:S04]  /*4b640*/  LDGSTS.E [R28+-0x58780], desc[UR60][R50.64], P5 ;  /* 0xa7880000321c7fae */ /* 0x0003e8000a92187c */
[----:B------:R2:W-:Y:S01]  /*4b650*/  LDGSTS.E [R23+-0x58380], desc[UR60][R40.64], P5 ;  /* 0xa7c8000028177fae */ /* 0x0005e2000a92187c */
[----:B------:R-:W-:-:S04]  /*4b660*/  IMAD.WIDE R38, R4, 0x4, R220 ;  /* 0x0000000404267825 */ /* 0x000fc800078e02dc */
[C---:B---3--:R-:W-:Y:S01]  /*4b670*/  IMAD.WIDE R12, R4.reuse, 0x4, R12 ;  /* 0x00000004040c7825 */ /* 0x048fe200078e020c */
[----:B------:R-:W-:Y:S03]  /*4b680*/  STL.64 [R1+0x870], R38 ;  /* 0x0008702601007387 */ /* 0x000fe60000100a00 */
[----:B----4-:R-:W-:Y:S01]  /*4b690*/  IMAD.WIDE R30, R4, 0x4, R78 ;  /* 0x00000004041e7825 */ /* 0x010fe200078e024e */
[----:B------:R3:W-:Y:S04]  /*4b6a0*/  STL.64 [R1+0x868], R12 ;  /* 0x0008680c01007387 */ /* 0x0007e80000100a00 */
[----:B------:R4:W-:Y:S04]  /*4b6b0*/  STL.64 [R1+0x860], R30 ;  /* 0x0008601e01007387 */ /* 0x0009e80000100a00 */
[----:B------:R-:W4:Y:S04]  /*4b6c0*/  LDL.LU.64 R98, [R1+0x1a90] ;  /* 0x001a900001627983 */ /* 0x000f280000300a00 */
[----:B------:R2:W-:Y:S04]  /*4b6d0*/  LDGSTS.E [R22+-0x7ff00], desc[UR60][R38.64], P5 ;  /* 0x8010000026167fae */ /* 0x0005e8000a92187c */
[----:B------:R-:W4:Y:S04]  /*4b6e0*/  LDL.LU.64 R88, [R1+0x1a78] ;  /* 0x001a780001587983 */ /* 0x000f280000300a00 */
[----:B------:R-:W-:Y:S04]  /*4b6f0*/  LDGSTS.E [R21+-0x7fb00], desc[UR60][R12.64], P5 ;  /* 0x805000000c157fae */ /* 0x000fe8000a92187c */
[----:B------:R-:W4:Y:S04]  /*4b700*/  LDL.LU.64 R220, [R1+0x1a50] ;  /* 0x001a500001dc7983 */ /* 0x000f280000300a00 */
[----:B---3--:R-:W3:Y:S04]  /*4b710*/  LDL.LU.64 R12, [R1+0x1a28] ;  /* 0x001a2800010c7983 */ /* 0x008ee80000300a00 */
[----:B------:R-:W3:Y:S01]  /*4b720*/  LDL.LU.64 R78, [R1+0x19f8] ;  /* 0x0019f800014e7983 */ /* 0x000ee20000300a00 */
[----:B------:R-:W-:-:S02]  /*4b730*/  VIADD R20, R247, 0x100000 ;  /* 0x00100000f7147836 */ /* 0x000fc40000000000 */
[C---:B-1----:R-:W-:Y:S01]  /*4b740*/  IMAD.WIDE R50, R4.reuse, 0x4, R68 ;  /* 0x0000000404327825 */ /* 0x042fe200078e0244 */
[----:B------:R-:W-:Y:S02]  /*4b750*/  IADD3 R28, R247, 0x100000, RZ ;  /* 0x00100000f71c7810 */ /* 0x000fe40007ffe0ff */
[----:B------:R4:W-:Y:S01]  /*4b760*/  LDGSTS.E [R20+-0x7f700], desc[UR60][R30.64], P5 ;  /* 0x809000001e147fae */ /* 0x0009e2000a92187c */
[----:B--2---:R-:W-:-:S04]  /*4b770*/  IMAD.WIDE R48, R4, 0x4, R48 ;  /* 0x0000000404307825 */ /* 0x004fc800078e0230 */
[C---:B------:R-:W-:Y:S01]  /*4b780*/  IMAD.WIDE R40, R4.reuse, 0x4, R58 ;  /* 0x0000000404287825 */ /* 0x040fe200078e023a */
[----:B------:R-:W-:Y:S03]  /*4b790*/  STL.64 [R1+0x858], R50 ;  /* 0x0008583201007387 */ /* 0x000fe60000100a00 */
[C---:B------:R-:W-:Y:S01]  /*4b7a0*/  IMAD.WIDE R38, R4.reuse, 0x4, R228 ;  /* 0x0000000404267825 */ /* 0x040fe200078e02e4 */
[----:B------:R1:W-:Y:S03]  /*4b7b0*/  STL.64 [R1+0x850], R48 ;  /* 0x0008503001007387 */ /* 0x0003e60000100a00 */
[C---:B----4-:R-:W-:Y:S01]  /*4b7c0*/  IMAD.WIDE R30, R4.reuse, 0x4, R236 ;  /* 0x00000004041e7825 */ /* 0x050fe200078e02ec */
[----:B------:R2:W-:Y:S03]  /*4b7d0*/  STL.64 [R1+0x848], R40 ;  /* 0x0008482801007387 */ /* 0x0005e60000100a00 */
[----:B------:R-:W-:Y:S01]  /*4b7e0*/  VIADD R23, R247, 0x100000 ;  /* 0x00100000f7177836 */ /* 0x000fe20000000000 */
[----:B------:R4:W-:Y:S04]  /*4b7f0*/  STL.64 [R1+0x840], R38 ;  /* 0x0008402601007387 */ /* 0x0009e80000100a00 */
[----:B------:R2:W-:Y:S04]  /*4b800*/  LDGSTS.E [R28+-0x7f300], desc[UR60][R50.64], P5 ;  /* 0x80d00000321c7fae */ /* 0x0005e8000a92187c */
[----:B------:R3:W-:Y:S04]  /*4b810*/  STL.64 [R1+0x838], R30 ;  /* 0x0008381e01007387 */ /* 0x0007e80000100a00 */
[----:B------:R-:W-:Y:S04]  /*4b820*/  LDGSTS.E [R23+-0x7ef00], desc[UR60][R48.64], P5 ;  /* 0x8110000030177fae */ /* 0x000fe8000a92187c */
[----:B------:R-:W3:Y:S04]  /*4b830*/  LDL.LU.64 R68, [R1+0x19c0] ;  /* 0x0019c00001447983 */ /* 0x000ee80000300a00 */
[----:B------:R2:W-:Y:S04]  /*4b840*/  LDGSTS.E [R22+-0x7eb00], desc[UR60][R40.64], P5 ;  /* 0x8150000028167fae */ /* 0x0005e8000a92187c */
[----:B-1----:R-:W3:Y:S04]  /*4b850*/  LDL.LU.64 R48, [R1+0x1988] ;  /* 0x0019880001307983 */ /* 0x002ee80000300a00 */
[----:B------:R-:W3:Y:S04]  /*4b860*/  LDL.LU.64 R58, [R1+0x1950] ;  /* 0x00195000013a7983 */ /* 0x000ee80000300a00 */
[----:B------:R-:W3:Y:S04]  /*4b870*/  LDL.LU.64 R228, [R1+0x1930] ;  /* 0x0019300001e47983 */ /* 0x000ee80000300a00 */
[----:B------:R-:W3:Y:S04]  /*4b880*/  LDL.LU.64 R236, [R1+0x1900] ;  /* 0x0019000001ec7983 */ /* 0x000ee80000300a00 */
[----:B------:R4:W-:Y:S04]  /*4b890*/  LDGSTS.E [R21+-0x7e700], desc[UR60][R38.64], P5 ;  /* 0x8190000026157fae */ /* 0x0009e8000a92187c */
[----:B------:R1:W-:Y:S01]  /*4b8a0*/  LDGSTS.E [R20+-0x7e300], desc[UR60][R30.64], P5 ;  /* 0x81d000001e147fae */ /* 0x0003e2000a92187c */
[----:B--2---:R-:W-:-:S04]  /*4b8b0*/  IMAD.WIDE R50, R4, 0x4, R98 ;  /* 0x0000000404327825 */ /* 0x004fc800078e0262 */
[C---:B------:R-:W-:Y:S01]  /*4b8c0*/  IMAD.WIDE R40, R4.reuse, 0x4, R88 ;  /* 0x0000000404287825 */ /* 0x040fe200078e0258 */
[----:B------:R-:W-:Y:S03]  /*4b8d0*/  STL.64 [R1+0x830], R50 ;  /* 0x0008303201007387 */ /* 0x000fe60000100a00 */
[C---:B----4-:R-:W-:Y:S01]  /*4b8e0*/  IMAD.WIDE R38, R4.reuse, 0x4, R220 ;  /* 0x0000000404267825 */ /* 0x050fe200078e02dc */
[----:B------:R-:W-:Y:S03]  /*4b8f0*/  STL.64 [R1+0x828], R40 ;  /* 0x0008282801007387 */ /* 0x000fe60000100a00 */
[C---:B---3--:R-:W-:Y:S01]  /*4b900*/  IMAD.WIDE R12, R4.reuse, 0x4, R12 ;  /* 0x00000004040c7825 */ /* 0x048fe200078e020c */
[----:B------:R-:W-:Y:S03]  /*4b910*/  STL.64 [R1+0x820], R38 ;  /* 0x0008202601007387 */ /* 0x000fe60000100a00 */
[C---:B-1----:R-:W-:Y:S01]  /*4b920*/  IMAD.WIDE R30, R4.reuse, 0x4, R78 ;  /* 0x00000004041e7825 */ /* 0x042fe200078e024e */
[----:B------:R1:W-:Y:S04]  /*4b930*/  STL.64 [R1+0x818], R12 ;  /* 0x0008180c01007387 */ /* 0x0003e80000100a00 */
[----:B------:R2:W-:Y:S04]  /*4b940*/  LDGSTS.E [R28+-0x7df00], desc[UR60][R50.64], P5 ;  /* 0x82100000321c7fae */ /* 0x0005e8000a92187c */
[----:B------:R3:W-:Y:S04]  /*4b950*/  STL.64 [R1+0x810], R30 ;  /* 0x0008101e01007387 */ /* 0x0007e80000100a00 */
[----:B------:R4:W-:Y:S04]  /*4b960*/  LDGSTS.E [R23+-0x7db00], desc[UR60][R40.64], P5 ;  /* 0x8250000028177fae */ /* 0x0009e8000a92187c */
[----:B------:R-:W3:Y:S04]  /*4b970*/  LDL.LU.64 R98, [R1+0x18c8] ;  /* 0x0018c80001627983 */ /* 0x000ee80000300a00 */
[----:B------:R4:W-:Y:S04]  /*4b980*/  LDGSTS.E [R22+-0x7d700], desc[UR60][R38.64], P5 ;  /* 0x8290000026167fae */ /* 0x0009e8000a92187c */
[----:B------:R-:W3:Y:S04]  /*4b990*/  LDL.LU.64 R88, [R1+0x1898] ;  /* 0x0018980001587983 */ /* 0x000ee80000300a00 */
[----:B------:R-:W-:Y:S04]  /*4b9a0*/  LDGSTS.E [R21+-0x7d300], desc[UR60][R12.64], P5 ;  /* 0x82d000000c157fae */ /* 0x000fe8000a92187c */
[----:B------:R-:W3:Y:S04]  /*4b9b0*/  LDL.LU.64 R220, [R1+0x3c0] ;  /* 0x0003c00001dc7983 */ /* 0x000ee80000300a00 */
[----:B------:R3:W-:Y:S04]  /*4b9c0*/  LDGSTS.E [R20+-0x7cf00], desc[UR60][R30.64], P5 ;  /* 0x831000001e147fae */ /* 0x0007e8000a92187c */
[----:B-1----:R-:W3:Y:S04]  /*4b9d0*/  LDL.LU.64 R12, [R1+0x3b0] ;  /* 0x0003b000010c7983 */ /* 0x002ee80000300a00 */
[----:B------:R-:W3:Y:S01]  /*4b9e0*/  LDL.LU.64 R78, [R1+0x390] ;  /* 0x00039000014e7983 */ /* 0x000ee20000300a00 */
[----:B--2---:R-:W-:-:S04]  /*4b9f0*/  IMAD.WIDE R50, R4, 0x4, R68 ;  /* 0x0000000404327825 */ /* 0x004fc800078e0244 */
[C---:B------:R-:W-:Y:S01]  /*4ba00*/  IMAD.WIDE R48, R4.reuse, 0x4, R48 ;  /* 0x0000000404307825 */ /* 0x040fe200078e0230 */
[----:B------:R-:W-:Y:S03]  /*4ba10*/  STL.64 [R1+0x808], R50 ;  /* 0x0008083201007387 */ /* 0x000fe60000100a00 */
[C---:B----4-:R-:W-:Y:S01]  /*4ba20*/  IMAD.WIDE R40, R4.reuse, 0x4, R58 ;  /* 0x0000000404287825 */ /* 0x050fe200078e023a */
[----:B------:R1:W-:Y:S03]  /*4ba30*/  STL.64 [R1+0x800], R48 ;  /* 0x0008003001007387 */ /* 0x0003e60000100a00 */
[C---:B------:R-:W-:Y:S01]  /*4ba40*/  IMAD.WIDE R38, R4.reuse, 0x4, R228 ;  /* 0x0000000404267825 */ /* 0x040fe200078e02e4 */
[----:B------:R2:W-:Y:S03]  /*4ba50*/  STL.64 [R1+0x7f8], R40 ;  /* 0x0007f82801007387 */ /* 0x0005e60000100a00 */
[C---:B---3--:R-:W-:Y:S01]  /*4ba60*/  IMAD.WIDE R30, R4.reuse, 0x4, R236 ;  /* 0x00000004041e7825 */ /* 0x048fe200078e02ec */
[----:B------:R3:W-:Y:S04]  /*4ba70*/  LDGSTS.E [R28+-0x7cb00], desc[UR60][R50.64], P5 ;  /* 0x83500000321c7fae */ /* 0x0007e8000a92187c */
[----:B------:R4:W-:Y:S04]  /*4ba80*/  STL.64 [R1+0x7f0], R38 ;  /* 0x0007f02601007387 */ /* 0x0009e80000100a00 */
[----:B------:R-:W-:Y:S04]  /*4ba90*/  LDGSTS.E [R23+-0x7c700], desc[UR60][R48.64], P5 ;  /* 0x8390000030177fae */ /* 0x000fe8000a92187c */
[----:B------:R4:W-:Y:S04]  /*4baa0*/  STL.64 [R1+0x7e8], R30 ;  /* 0x0007e81e01007387 */ /* 0x0009e80000100a00 */
[----:B------:R2:W-:Y:S04]  /*4bab0*/  LDGSTS.E [R22+-0x7c300], desc[UR60][R40.64], P5 ;  /* 0x83d0000028167fae */ /* 0x0005e8000a92187c */
[----:B-1----:R-:W4:Y:S04]  /*4bac0*/  LDL.LU.64 R48, [R1+0x368] ;  /* 0x0003680001307983 */ /* 0x002f280000300a00 */
[----:B------:R-:W4:Y:S04]  /*4bad0*/  LDL.LU.64 R68, [R1+0x348] ;  /* 0x0003480001447983 */ /* 0x000f280000300a00 */
[----:B------:R-:W4:Y:S04]  /*4bae0*/  LDL.LU.64 R58, [R1+0x320] ;  /* 0x00032000013a7983 */ /* 0x000f280000300a00 */
[----:B------:R-:W4:Y:S04]  /*4baf0*/  LDL.LU.64 R228, [R1+0x2f8] ;  /* 0x0002f80001e47983 */ /* 0x000f280000300a00 */
[----:B------:R-:W4:Y:S04]  /*4bb00*/  LDL.LU.64 R236, [R1+0x2c8] ;  /* 0x0002c80001ec7983 */ /* 0x000f280000300a00 */
[----:B------:R4:W-:Y:S04]  /*4bb10*/  LDGSTS.E [R21+-0x7bf00], desc[UR60][R38.64], P5 ;  /* 0x8410000026157fae */ /* 0x0009e8000a92187c */
[----:B------:R1:W-:Y:S01]  /*4bb20*/  LDGSTS.E [R20+-0x7bb00], desc[UR60][R30.64], P5 ;  /* 0x845000001e147fae */ /* 0x0003e2000a92187c */
[----:B---3--:R-:W-:-:S04]  /*4bb30*/  IMAD.WIDE R50, R4, 0x4, R98 ;  /* 0x0000000404327825 */ /* 0x008fc800078e0262 */
[C---:B--2---:R-:W-:Y:S01]  /*4bb40*/  IMAD.WIDE R40, R4.reuse, 0x4, R88 ;  /* 0x0000000404287825 */ /* 0x044fe200078e0258 */
[----:B------:R-:W-:Y:S03]  /*4bb50*/  STL.64 [R1+0x7e0], R50 ;  /* 0x0007e03201007387 */ /* 0x000fe60000100a00 */
[C---:B----4-:R-:W-:Y:S01]  /*4bb60*/  IMAD.WIDE R38, R4.reuse, 0x4, R220 ;  /* 0x0000000404267825 */ /* 0x050fe200078e02dc */
[----:B------:R-:W-:Y:S04]  /*4bb70*/  STL.64 [R1+0x7d8], R40 ;  /* 0x0007d82801007387 */ /* 0x000fe80000100a00 */
[----:B------:R2:W-:Y:S01]  /*4bb80*/  LDGSTS.E [R28+-0x7b700], desc[UR60][R50.64], P5 ;  /* 0x84900000321c7fae */ /* 0x0005e2000a92187c */
[----:B------:R-:W-:-:S03]  /*4bb90*/  IMAD.WIDE R12, R4, 0x4, R12 ;  /* 0x00000004040c7825 */ /* 0x000fc600078e020c */
[----:B------:R-:W-:Y:S01]  /*4bba0*/  STL.64 [R1+0x7d0], R38 ;  /* 0x0007d02601007387 */ /* 0x000fe20000100a00 */
[----:B-1----:R-:W-:-:S03]  /*4bbb0*/  IMAD.WIDE R30, R4, 0x4, R78 ;  /* 0x00000004041e7825 */ /* 0x002fc600078e024e */
[----:B------:R1:W-:Y:S04]  /*4bbc0*/  LDGSTS.E [R23+-0x7b300], desc[UR60][R40.64], P5 ;  /* 0x84d0000028177fae */ /* 0x0003e8000a92187c */
[----:B------:R3:W-:Y:S04]  /*4bbd0*/  STL.64 [R1+0x7c8], R12 ;  /* 0x0007c80c01007387 */ /* 0x0007e80000100a00 */
[----:B------:R4:W-:Y:S04]  /*4bbe0*/  LDGSTS.E [R22+-0x7af00], desc[UR60][R38.64], P5 ;  /* 0x8510000026167fae */ /* 0x0009e8000a92187c */
[----:B------:R4:W-:Y:S04]  /*4bbf0*/  STL.64 [R1+0x7c0], R30 ;  /* 0x0007c01e01007387 */ /* 0x0009e80000100a00 */
[----:B------:R-:W-:Y:S04]  /*4bc00*/  LDGSTS.E [R21+-0x7ab00], desc[UR60][R12.64], P5 ;  /* 0x855000000c157fae */ /* 0x000fe8000a92187c */
[----:B------:R4:W-:Y:S04]  /*4bc10*/  LDGSTS.E [R20+-0x7a700], desc[UR60][R30.64], P5 ;  /* 0x859000001e147fae */ /* 0x0009e8000a92187c */
[----:B---3--:R-:W3:Y:S04]  /*4bc20*/  LDL.LU.64 R12, [R1+0x298] ;  /* 0x00029800010c7983 */ /* 0x008ee80000300a00 */
[----:B------:R-:W3:Y:S04]  /*4bc30*/  LDL.LU.64 R108, [R1+0x118] ;  /* 0x00011800016c7983 */ /* 0x000ee80000300a00 */
[----:B------:R-:W3:Y:S01]  /*4bc40*/  LDL.LU.64 R98, [R1+0x100] ;  /* 0x0001000001627983 */ /* 0x000ee20000300a00 */
[----:B------:R-:W-:-:S03]  /*4bc50*/  IMAD.WIDE R48, R4, 0x4, R48 ;  /* 0x0000000404307825 */ /* 0x000fc600078e0230 */
[----:B------:R-:W3:Y:S01]  /*4bc60*/  LDL.LU.64 R88, [R1+0xe8] ;  /* 0x0000e80001587983 */ /* 0x000ee20000300a00 */
[----:B--2---:R-:W-:-:S03]  /*4bc70*/  IMAD.WIDE R50, R4, 0x4, R68 ;  /* 0x0000000404327825 */ /* 0x004fc600078e0244 */
[----:B------:R-:W2:Y:S01]  /*4bc80*/  LDL.LU.64 R220, [R1+0xd0] ;  /* 0x0000d00001dc7983 */ /* 0x000ea20000300a00 */
[----:B-1----:R-:W-:-:S03]  /*4bc90*/  IMAD.WIDE R40, R4, 0x4, R58 ;  /* 0x0000000404287825 */ /* 0x002fc600078e023a */
[----:B------:R1:W-:Y:S01]  /*4bca0*/  STL.64 [R1+0x7b8], R48 ;  /* 0x0007b83001007387 */ /* 0x0003e20000100a00 */
[----:B----4-:R-:W-:-:S03]  /*4bcb0*/  IMAD.WIDE R38, R4, 0x4, R228 ;  /* 0x0000000404267825 */ /* 0x010fc600078e02e4 */
[----:B------:R4:W-:Y:S01]  /*4bcc0*/  STL.64 [R1+0x7b0], R50 ;  /* 0x0007b03201007387 */ /* 0x0009e20000100a00 */
[----:B------:R-:W-:-:S03]  /*4bcd0*/  IMAD.WIDE R30, R4, 0x4, R236 ;  /* 0x00000004041e7825 */ /* 0x000fc600078e02ec */
[----:B------:R4:W-:Y:S04]  /*4bce0*/  STL.64 [R1+0x7a8], R40 ;  /* 0x0007a82801007387 */ /* 0x0009e80000100a00 */
[----:B------:R-:W2:Y:S04]  /*4bcf0*/  LDL.LU.64 R78, [R1+0xb8] ;  /* 0x0000b800014e7983 */ /* 0x000ea80000300a00 */
[----:B------:R-:W-:Y:S04]  /*4bd00*/  LDGSTS.E [R28+-0x7a300], desc[UR60][R48.64], P5 ;  /* 0x85d00000301c7fae */ /* 0x000fe8000a92187c */
[----:B------:R4:W-:Y:S04]  /*4bd10*/  STL.64 [R1+0x7a0], R38 ;  /* 0x0007a02601007387 */ /* 0x0009e80000100a00 */
[----:B------:R4:W-:Y:S04]  /*4bd20*/  LDGSTS.E [R23+-0x79f00], desc[UR60][R50.64], P5 ;  /* 0x8610000032177fae */ /* 0x0009e8000a92187c */
[----:B-1----:R-:W2:Y:S04]  /*4bd30*/  LDL.LU.64 R48, [R1+0xa0] ;  /* 0x0000a00001307983 */ /* 0x002ea80000300a00 */
[----:B------:R2:W-:Y:S04]  /*4bd40*/  STL.64 [R1+0x798], R30 ;  /* 0x0007981e01007387 */ /* 0x0005e80000100a00 */
[----:B------:R-:W2:Y:S04]  /*4bd50*/  LDL.LU.64 R68, [R1+0x88] ;  /* 0x0000880001447983 */ /* 0x000ea80000300a00 */
[----:B------:R-:W2:Y:S04]  /*4bd60*/  LDL.LU.64 R58, [R1+0x70] ;  /* 0x00007000013a7983 */ /* 0x000ea80000300a00 */
[----:B------:R-:W2:Y:S04]  /*4bd70*/  LDL.LU.64 R228, [R1+0x50] ;  /* 0x0000500001e47983 */ /* 0x000ea80000300a00 */
[----:B------:R-:W2:Y:S04]  /*4bd80*/  LDL.LU.64 R236, [R1+0x30] ;  /* 0x0000300001ec7983 */ /* 0x000ea80000300a00 */
[----:B------:R1:W-:Y:S04]  /*4bd90*/  LDGSTS.E [R22+-0x79b00], desc[UR60][R40.64], P5 ;  /* 0x8650000028167fae */ /* 0x0003e8000a92187c */
[----:B------:R1:W-:Y:S04]  /*4bda0*/  LDGSTS.E [R21+-0x79700], desc[UR60][R38.64], P5 ;  /* 0x8690000026157fae */ /* 0x0003e8000a92187c */
[----:B------:R2:W-:Y:S01]  /*4bdb0*/  LDGSTS.E [R20+-0x79300], desc[UR60][R30.64], P5 ;  /* 0x86d000001e147fae */ /* 0x0005e2000a92187c */
[----:B---3--:R-:W-:-:S03]  /*4bdc0*/  IMAD.WIDE R60, R4, 0x4, R12 ;  /* 0x00000004043c7825 */ /* 0x008fc600078e020c */
[----:B------:R-:W3:Y:S01]  /*4bdd0*/  LDL.LU.64 R12, [R1+0x10] ;  /* 0x00001000010c7983 */ /* 0x000ee20000300a00 */
[----:B----4-:R-:W-:-:S03]  /*4bde0*/  IMAD.WIDE R50, R4, 0x4, R108 ;  /* 0x0000000404327825 */ /* 0x010fc600078e026c */
[----:B------:R-:W-:Y:S01]  /*4bdf0*/  STL.64 [R1+0x790], R60 ;  /* 0x0007903c01007387 */ /* 0x000fe20000100a00 */
[----:B-1----:R-:W-:-:S03]  /*4be00*/  IMAD.WIDE R40, R4, 0x4, R98 ;  /* 0x0000000404287825 */ /* 0x002fc600078e0262 */
[----:B------:R-:W-:Y:S01]  /*4be10*/  LDGSTS.E [R28+-0x78f00], desc[UR60][R60.64], P5 ;  /* 0x871000003c1c7fae */ /* 0x000fe2000a92187c */
[----:B------:R-:W-:-:S03]  /*4be20*/  IMAD.WIDE R38, R4, 0x4, R88 ;  /* 0x0000000404267825 */ /* 0x000fc600078e0258 */
[----:B------:R1:W-:Y:S01]  /*4be30*/  STL.64 [R1+0x780], R50 ;  /* 0x0007803201007387 */ /* 0x0003e20000100a00 */
[----:B--2---:R-:W-:-:S03]  /*4be40*/  IMAD.WIDE R30, R4, 0x4, R220 ;  /* 0x00000004041e7825 */ /* 0x004fc600078e02dc */
[----:B------:R1:W-:Y:S04]  /*4be50*/  LDGSTS.E [R23+-0x78b00], desc[UR60][R50.64], P5 ;  /* 0x8750000032177fae */ /* 0x0003e8000a92187c */
[----:B------:R2:W-:Y:S04]  /*4be60*/  STL.64 [R1+0x778], R40 ;  /* 0x0007782801007387 */ /* 0x0005e80000100a00 */
[----:B------:R2:W-:Y:S04]  /*4be70*/  LDGSTS.E [R22+-0x78700], desc[UR60][R40.64], P5 ;  /* 0x8790000028167fae */ /* 0x0005e8000a92187c */
[----:B------:R4:W-:Y:S01]  /*4be80*/  STL.64 [R1+0x770], R38 ;  /* 0x0007702601007387 */ /* 0x0009e20000100a00 */
[----:B-1----:R-:W-:-:S03]  /*4be90*/  IMAD.WIDE R50, R4, 0x4, R78 ;  /* 0x0000000404327825 */ /* 0x002fc600078e024e */
[----:B------:R4:W-:Y:S04]  /*4bea0*/  LDGSTS.E [R21+-0x78300], desc[UR60][R38.64], P5 ;  /* 0x87d0000026157fae */ /* 0x0009e8000a92187c */
[----:B------:R1:W-:Y:S04]  /*4beb0*/  STL.64 [R1+0x768], R30 ;  /* 0x0007681e01007387 */ /* 0x0003e80000100a00 */
[----:B------:R1:W-:Y:S01]  /*4bec0*/  LDGSTS.E [R20+-0x5ff00], desc[UR60][R30.64], P5 ;  /* 0xa01000001e147fae */ /* 0x0003e2000a92187c */
[----:B------:R-:W-:-:S03]  /*4bed0*/  IMAD.WIDE R48, R4, 0x4, R48 ;  /* 0x0000000404307825 */ /* 0x000fc600078e0230 */
[----:B------:R-:W-:Y:S04]  /*4bee0*/  STL.64 [R1+0x760], R50 ;  /* 0x0007603201007387 */ /* 0x000fe80000100a00 */
[----:B------:R-:W-:Y:S01]  /*4bef0*/  LDGSTS.E [R28+-0x5fb00], desc[UR60][R50.64], P5 ;  /* 0xa0500000321c7fae */ /* 0x000fe2000a92187c */
[----:B--2---:R-:W-:-:S03]  /*4bf00*/  IMAD.WIDE R40, R4, 0x4, R68 ;  /* 0x0000000404287825 */ /* 0x004fc600078e0244 */
[----:B------:R2:W-:Y:S01]  /*4bf10*/  STL.64 [R1+0x758], R48 ;  /* 0x0007583001007387 */ /* 0x0005e20000100a00 */
[----:B----4-:R-:W-:-:S03]  /*4bf20*/  IMAD.WIDE R38, R4, 0x4, R58 ;  /* 0x0000000404267825 */ /* 0x010fc600078e023a */
[----:B------:R2:W-:Y:S01]  /*4bf30*/  LDGSTS.E [R23+-0x5f700], desc[UR60][R48.64], P5 ;  /* 0xa090000030177fae */ /* 0x0005e2000a92187c */
[----:B-1----:R-:W-:-:S03]  /*4bf40*/  IMAD.WIDE R30, R4, 0x4, R228 ;  /* 0x00000004041e7825 */ /* 0x002fc600078e02e4 */
[----:B------:R-:W-:Y:S04]  /*4bf50*/  STL.64 [R1+0x750], R40 ;  /* 0x0007502801007387 */ /* 0x000fe80000100a00 */
[----:B------:R-:W-:Y:S01]  /*4bf60*/  LDGSTS.E [R22+-0x5f300], desc[UR60][R40.64], P5 ;  /* 0xa0d0000028167fae */ /* 0x000fe2000a92187c */
[----:B--2---:R-:W-:-:S03]  /*4bf70*/  IMAD.WIDE R48, R4, 0x4, R236 ;  /* 0x0000000404307825 */ /* 0x004fc600078e02ec */
[----:B------:R1:W-:Y:S04]  /*4bf80*/  STL.64 [R1+0x748], R38 ;  /* 0x0007482601007387 */ /* 0x0003e80000100a00 */
[----:B------:R1:W-:Y:S04]  /*4bf90*/  LDGSTS.E [R21+-0x5ef00], desc[UR60][R38.64], P5 ;  /* 0xa110000026157fae */ /* 0x0003e8000a92187c */
[----:B------:R2:W-:Y:S04]  /*4bfa0*/  STL.64 [R1+0x740], R30 ;  /* 0x0007401e01007387 */ /* 0x0005e80000100a00 */
[----:B------:R2:W-:Y:S01]  /*4bfb0*/  LDGSTS.E [R20+-0x5eb00], desc[UR60][R30.64], P5 ;  /* 0xa15000001e147fae */ /* 0x0005e2000a92187c */
[----:B-1----:R-:W-:-:S03]  /*4bfc0*/  IMAD.WIDE R38, R4, 0x4, R240 ;  /* 0x0000000404267825 */ /* 0x002fc600078e02f0 */
[----:B------:R-:W-:Y:S01]  /*4bfd0*/  STL.64 [R1+0x738], R48 ;  /* 0x0007383001007387 */ /* 0x000fe20000100a00 */
[----:B------:R-:W-:-:S03]  /*4bfe0*/  IMAD.WIDE R16, R4, 0x4, R16 ;  /* 0x0000000404107825 */ /* 0x000fc600078e0210 */
[----:B------:R-:W-:Y:S01]  /*4bff0*/  LDGSTS.E [R28+-0x5e700], desc[UR60][R48.64], P5 ;  /* 0xa1900000301c7fae */ /* 0x000fe2000a92187c */
[----:B--2---:R-:W-:-:S04]  /*4c000*/  IMAD.WIDE R30, R4, 0x4, R232 ;  /* 0x00000004041e7825 */ /* 0x004fc800078e02e8 */
[----:B------:R-:W-:-:S04]  /*4c010*/  IMAD.WIDE R24, R4, 0x4, R24 ;  /* 0x0000000404187825 */ /* 0x000fc800078e0218 */
[----:B------:R-:W-:-:S04]  /*4c020*/  IMAD.WIDE R32, R4, 0x4, R32 ;  /* 0x0000000404207825 */ /* 0x000fc800078e0220 */
[----:B---3--:R-:W-:-:S04]  /*4c030*/  IMAD.WIDE R40, R4, 0x4, R12 ;  /* 0x0000000404287825 */ /* 0x008fc800078e020c */
[C---:B------:R-:W-:Y:S01]  /*4c040*/  IMAD.WIDE R12, R4.reuse, 0x4, R224 ;  /* 0x00000004040c7825 */ /* 0x040fe200078e02e0 */
[----:B------:R-:W-:Y:S04]  /*4c050*/  STL.64 [R1+0x730], R40 ;  /* 0x0007302801007387 */ /* 0x000fe80000100a00 */
[----:B------:R-:W-:Y:S04]  /*4c060*/  LDGSTS.E [R23+-0x5e300], desc[UR60][R40.64], P5 ;  /* 0xa1d0000028177fae */ /* 0x000fe8000a92187c */
[----:B------:R-:W-:Y:S04]  /*4c070*/  STL.64 [R1+0x728], R38 ;  /* 0x0007282601007387 */ /* 0x000fe80000100a00 */
[----:B------:R-:W-:Y:S04]  /*4c080*/  LDGSTS.E [R22+-0x5df00], desc[UR60][R38.64], P5 ;  /* 0xa210000026167fae */ /* 0x000fe8000a92187c */
        /* <DEDUP_REMOVED lines=11> */
[----:B---3--:R-:W-:-:S03]  /*4c140*/  IMAD.WIDE R28, R4, 0x4, R82 ;  /* 0x00000004041c7825 */ /* 0x008fc600078e0252 */
[----:B------:R4:W-:Y:S01]  /*4c150*/  LDGSTS.E [R22+-0x5cb00], desc[UR60][R32.64], P5 ;  /* 0xa350000020167fae */ /* 0x0009e2000a92187c */
[----:B-1----:R-:W-:-:S03]  /*4c160*/  VIADD R17, R247, 0x100000 ;  /* 0x00100000f7117836 */ /* 0x002fc60000000000 */
[----:B------:R1:W-:Y:S01]  /*4c170*/  STL.64 [R1+0x6f8], R30 ;  /* 0x0006f81e01007387 */ /* 0x0003e20000100a00 */
[----:B--2---:R-:W-:-:S03]  /*4c180*/  IMAD.WIDE R24, R4, 0x4, R92 ;  /* 0x0000000404187825 */ /* 0x004fc600078e025c */
[----:B------:R1:W-:Y:S01]  /*4c190*/  LDGSTS.E [R21+-0x5c700], desc[UR60][R30.64], P5 ;  /* 0xa39000001e157fae */ /* 0x0003e2000a92187c */
[----:B----4-:R-:W-:-:S03]  /*4c1a0*/  IMAD.WIDE R32, R4, 0x4, R62 ;  /* 0x0000000404207825 */ /* 0x010fc600078e023e */
[----:B------:R2:W-:Y:S01]  /*4c1b0*/  STL.64 [R1+0x6f0], R12 ;  /* 0x0006f00c01007387 */ /* 0x0005e20000100a00 */
[----:B------:R-:W-:-:S03]  /*4c1c0*/  IADD3 R16, R247, 0x100000, RZ ;  /* 0x00100000f7107810 */ /* 0x000fc60007ffe0ff */
[----:B------:R2:W-:Y:S01]  /*4c1d0*/  LDGSTS.E [R20+-0x5c300], desc[UR60][R12.64], P5 ;  /* 0xa3d000000c147fae */ /* 0x0005e2000a92187c */
[----:B-1----:R-:W-:-:S03]  /*4c1e0*/  IMAD.WIDE R30, R4, 0x4, R72 ;  /* 0x00000004041e7825 */ /* 0x002fc600078e0248 */
[----:B------:R1:W-:Y:S04]  /*4c1f0*/  STL.64 [R1+0x6e8], R32 ;  /* 0x0006e82001007387 */ /* 0x0003e80000100a00 */
[----:B------:R1:W-:Y:S01]  /*4c200*/  LDGSTS.E [R22+-0x5bf00], desc[UR60][R32.64], P5 ;  /* 0xa410000020167fae */ /* 0x0003e2000a92187c */
[----:B--2---:R-:W-:-:S03]  /*4c210*/  IMAD.WIDE R12, R4, 0x4, R102 ;  /* 0x00000004040c7825 */ /* 0x004fc600078e0266 */
[----:B------:R2:W-:Y:S04]  /*4c220*/  STL.64 [R1+0x6e0], R30 ;  /* 0x0006e01e01007387 */ /* 0x0005e80000100a00 */
        /* <DEDUP_REMOVED lines=12> */
[----:B------:R3:W-:Y:S01]  /*4c2f0*/  STL.64 [R1+0x6b8], R30 ;  /* 0x0006b81e01007387 */ /* 0x0007e20000100a00 */
[----:B-1----:R-:W-:-:S03]  /*4c300*/  IMAD.WIDE R12, R4, 0x4, R152 ;  /* 0x00000004040c7825 */ /* 0x002fc600078e0298 */
[----:B------:R1:W-:Y:S04]  /*4c310*/  STL.64 [R1+0x6b0], R28 ;  /* 0x0006b01c01007387 */ /* 0x0003e80000100a00 */
[----:B------:R2:W-:Y:S04]  /*4c320*/  LDGSTS.E [R22+-0x5ab00], desc[UR60][R32.64], P5 ;  /* 0xa550000020167fae */ /* 0x0005e8000a92187c */
[----:B------:R4:W-:Y:S04]  /*4c330*/  STL.64 [R1+0x6a8], R24 ;  /* 0x0006a81801007387 */ /* 0x0009e80000100a00 */
[----:B------:R3:W-:Y:S04]  /*4c340*/  LDGSTS.E [R21+-0x5a700], desc[UR60][R30.64], P5 ;  /* 0xa59000001e157fae */ /* 0x0007e8000a92187c */
[----:B------:R4:W-:Y:S01]  /*4c350*/  STL.64 [R1+0x6a0], R12 ;  /* 0x0006a00c01007387 */ /* 0x0009e20000100a00 */
[----:B--2---:R-:W-:-:S03]  /*4c360*/  IMAD.WIDE R32, R4, 0x4, R162 ;  /* 0x0000000404207825 */ /* 0x004fc600078e02a2 */
[----:B------:R1:W-:Y:S04]  /*4c370*/  LDGSTS.E [R20+-0x5a300], desc[UR60][R28.64], P5 ;  /* 0xa5d000001c147fae */ /* 0x0003e8000a92187c */
[----:B------:R-:W2:Y:S01]  /*4c380*/  LDL.LU.64 R88, [R1+0x1d78] ;  /* 0x001d780001587983 */ /* 0x000ea20000300a00 */
[----:B---3--:R-:W-:-:S03]  /*4c390*/  IMAD.WIDE R30, R4, 0x4, R172 ;  /* 0x00000004041e7825 */ /* 0x008fc600078e02ac */
[----:B------:R4:W-:Y:S04]  /*4c3a0*/  LDGSTS.E [R17+-0x59f00], desc[UR60][R24.64], P5 ;  /* 0xa610000018117fae */ /* 0x0009e8000a92187c */
[----:B------:R-:W3:Y:S01]  /*4c3b0*/  LDL.LU.64 R220, [R1+0x1d50] ;  /* 0x001d500001dc7983 */ /* 0x000ee20000300a00 */
[----:B-1----:R-:W-:-:S03]  /*4c3c0*/  IMAD.WIDE R28, R4, 0x4, R182 ;  /* 0x00000004041c7825 */ /* 0x002fc600078e02b6 */
[----:B------:R-:W3:Y:S04]  /*4c3d0*/  LDL.LU.64 R78, [R1+0x1d28] ;  /* 0x001d2800014e7983 */ /* 0x000ee80000300a00 */
[----:B------:R1:W-:Y:S01]  /*4c3e0*/  LDGSTS.E [R16+-0x59b00], desc[UR60][R12.64], P5 ;  /* 0xa65000000c107fae */ /* 0x0003e2000a92187c */
[----:B----4-:R-:W-:-:S03]  /*4c3f0*/  IMAD.WIDE R24, R4, 0x4, R192 ;  /* 0x0000000404187825 */ /* 0x010fc600078e02c0 */
[----:B------:R-:W4:Y:S04]  /*4c400*/  LDL.LU.64 R68, [R1+0x1d00] ;  /* 0x001d000001447983 */ /* 0x000f280000300a00 */
[----:B------:R-:W-:Y:S01]  /*4c410*/  STL.64 [R1+0x698], R32 ;  /* 0x0006982001007387 */ /* 0x000fe20000100a00 */
[----:B-1----:R-:W-:-:S03]  /*4c420*/  IMAD.WIDE R12, R4, 0x4, R202 ;  /* 0x00000004040c7825 */ /* 0x002fc600078e02ca */
[----:B------:R-:W-:Y:S04]  /*4c430*/  STL.64 [R1+0x690], R30 ;  /* 0x0006901e01007387 */ /* 0x000fe80000100a00 */
[----:B------:R-:W-:Y:S04]  /*4c440*/  STL.64 [R1+0x688], R28 ;  /* 0x0006881c01007387 */ /* 0x000fe80000100a00 */
[----:B------:R-:W-:Y:S04]  /*4c450*/  STL.64 [R1+0x680], R24 ;  /* 0x0006801801007387 */ /* 0x000fe80000100a00 */
[----:B------:R-:W-:Y:S04]  /*4c460*/  LDGSTS.E [R22+-0x59700], desc[UR60][R32.64], P5 ;  /* 0xa690000020167fae */ /* 0x000fe8000a92187c */
[----:B------:R1:W-:Y:S04]  /*4c470*/  STL.64 [R1+0x678], R12 ;  /* 0x0006780c01007387 */ /* 0x0003e80000100a00 */
[----:B------:R-:W-:Y:S04]  /*4c480*/  LDGSTS.E [R21+-0x59300], desc[UR60][R30.64], P5 ;  /* 0xa6d000001e157fae */ /* 0x000fe8000a92187c */
[----:B------:R-:W4:Y:S04]  /*4c490*/  LDL.LU.64 R58, [R1+0x1cd8] ;  /* 0x001cd800013a7983 */ /* 0x000f280000300a00 */
[----:B------:R-:W-:Y:S04]  /*4c4a0*/  LDGSTS.E [R20+-0x58f00], desc[UR60][R28.64], P5 ;  /* 0xa71000001c147fae */ /* 0x000fe8000a92187c */
[----:B------:R-:W4:Y:S04]  /*4c4b0*/  LDL.LU.64 R48, [R1+0x1cb0] ;  /* 0x001cb00001307983 */ /* 0x000f280000300a00 */
[----:B------:R1:W-:Y:S04]  /*4c4c0*/  LDGSTS.E [R17+-0x58b00], desc[UR60][R24.64], P5 ;  /* 0xa750000018117fae */ /* 0x0003e8000a92187c */
[----:B------:R-:W4:Y:S04]  /*4c4d0*/  LDL.LU.64 R228, [R1+0x1c88] ;  /* 0x001c880001e47983 */ /* 0x000f280000300a00 */
[----:B------:R-:W4:Y:S04]  /*4c4e0*/  LDL.LU.64 R236, [R1+0x1c60] ;  /* 0x001c600001ec7983 */ /* 0x000f280000300a00 */
[----:B------:R1:W-:Y:S04]  /*4c4f0*/  LDGSTS.E [R16+-0x58700], desc[UR60][R12.64], P5 ;  /* 0xa79000000c107fae */ /* 0x0003e8000a92187c */
[----:B-1----:R-:W4:Y:S01]  /*4c500*/  LDL.LU.64 R12, [R1+0x1c38] ;  /* 0x001c3800010c7983 */ /* 0x002f220000300a00 */
[----:B------:R-:W-:Y:S01]  /*4c510*/  IMAD.WIDE R38, R4, 0x4, R212 ;  /* 0x0000000404267825 */ /* 0x000fe200078e02d4 */
[----:B------:R-:W-:-:S03]  /*4c520*/  IADD3 R17, R248, 0x100000, RZ ;  /* 0x00100000f8117810 */ /* 0x000fc60007ffe0ff */
[C---:B------:R-:W-:Y:S01]  /*4c530*/  VIADD R21, R248.reuse, 0x100000 ;  /* 0x00100000f8157836 */ /* 0x040fe20000000000 */
[----:B------:R-:W-:Y:S01]  /*4c540*/  STL.64 [R1+0x550], R38 ;  /* 0x0005502601007387 */ /* 0x000fe20000100a00 */
[C---:B------:R-:W-:Y:S02]  /*4c550*/  VIADD R20, R248.reuse, 0x100000 ;  /* 0x00100000f8147836 */ /* 0x040fe40000000000 */
[C---:B------:R-:W-:Y:S01]  /*4c560*/  VIADD R16, R248.reuse, 0x100000 ;  /* 0x00100000f8107836 */ /* 0x040fe20000000000 */
[----:B------:R1:W-:Y:S02]  /*4c570*/  LDGSTS.E [R22+-0x58300], desc[UR60][R38.64], P5 ;  /* 0xa7d0000026167fae */ /* 0x0003e4000a92187c */
[----:B-1----:R-:W-:Y:S02]  /*4c580*/  VIADD R22, R248, 0x100000 ;  /* 0x00100000f8167836 */ /* 0x002fe40000000000 */
[----:B--2---:R-:W-:-:S04]  /*4c590*/  IMAD.WIDE R32, R4, 0x4, R88 ;  /* 0x0000000404207825 */ /* 0x004fc800078e0258 */
[C---:B---3--:R-:W-:Y:S01]  /*4c5a0*/  IMAD.WIDE R30, R4.reuse, 0x4, R220 ;  /* 0x00000004041e7825 */ /* 0x048fe200078e02dc */
[----:B------:R1:W-:Y:S03]  /*4c5b0*/  STL.64 [R1+0x670], R32 ;  /* 0x0006702001007387 */ /* 0x0003e60000100a00 */
[C---:B------:R-:W-:Y:S01]  /*4c5c0*/  IMAD.WIDE R28, R4.reuse, 0x4, R78 ;  /* 0x00000004041c7825 */ /* 0x040fe200078e024e */
[----:B------:R2:W-:Y:S03]  /*4c5d0*/  STL.64 [R1+0x668], R30 ;  /* 0x0006681e01007387 */ /* 0x0005e60000100a00 */
[C---:B----4-:R-:W-:Y:S01]  /*4c5e0*/  IMAD.WIDE R24, R4.reuse, 0x4, R68 ;  /* 0x0000000404187825 */ /* 0x050fe200078e0244 */
[----:B------:R3:W-:Y:S04]  /*4c5f0*/  STL.64 [R1+0x660], R28 ;  /* 0x0006601c01007387 */ /* 0x0007e80000100a00 */
[----:B------:R1:W-:Y:S04]  /*4c600*/  LDGSTS.E [R21+-0x7fe80], desc[UR60][R32.64], P5 ;  /* 0x8018000020157fae */ /* 0x0003e8000a92187c */
[----:B------:R4:W-:Y:S04]  /*4c610*/  STL.64 [R1+0x658], R24 ;  /* 0x0006581801007387 */ /* 0x0009e80000100a00 */
[----:B------:R2:W-:Y:S04]  /*4c620*/  LDGSTS.E [R20+-0x7fa80], desc[UR60][R30.64], P5 ;  /* 0x805800001e147fae */ /* 0x0005e8000a92187c */
[----:B------:R-:W4:Y:S04]  /*4c630*/  LDL.LU.64 R98, [R1+0x1c20] ;  /* 0x001c200001627983 */ /* 0x000f280000300a00 */
[----:B------:R3:W-:Y:S04]  /*4c640*/  LDGSTS.E [R17+-0x7f680], desc[UR60][R28.64], P5 ;  /* 0x809800001c117fae */ /* 0x0007e8000a92187c */
[----:B------:R-:W4:Y:S04]  /*4c650*/  LDL.LU.64 R88, [R1+0x1c00] ;  /* 0x001c000001587983 */ /* 0x000f280000300a00 */
[----:B------:R-:W4:Y:S01]  /*4c660*/  LDL.LU.64 R220, [R1+0x1be0] ;  /* 0x001be00001dc7983 */ /* 0x000f220000300a00 */
[----:B-1----:R-:W-:-:S03]  /*4c670*/  IMAD.WIDE R32, R4, 0x4, R58 ;  /* 0x0000000404207825 */ /* 0x002fc600078e023a */
[----:B------:R4:W-:Y:S04]  /*4c680*/  LDGSTS.E [R16+-0x7f280], desc[UR60][R24.64], P5 ;  /* 0x80d8000018107fae */ /* 0x0009e8000a92187c */
[----:B------:R-:W4:Y:S01]  /*4c690*/  LDL.LU.64 R78, [R1+0x1bb8] ;  /* 0x001bb800014e7983 */ /* 0x000f220000300a00 */
[----:B--2---:R-:W-:-:S03]  /*4c6a0*/  IMAD.WIDE R30, R4, 0x4, R48 ;  /* 0x00000004041e7825 */ /* 0x004fc600078e0230 */
[----:B------:R-:W2:Y:S04]  /*4c6b0*/  LDL.LU.64 R68, [R1+0x1b88] ;  /* 0x001b880001447983 */ /* 0x000ea80000300a00 */
[----:B------:R-:W-:Y:S01]  /*4c6c0*/  STL.64 [R1+0x650], R32 ;  /* 0x0006502001007387 */ /* 0x000fe20000100a00 */
[----:B---3--:R-:W-:-:S03]  /*4c6d0*/  IMAD.WIDE R28, R4, 0x4, R228 ;  /* 0x00000004041c7825 */ /* 0x008fc600078e02e4 */
[----:B------:R-:W-:Y:S01]  /*4c6e0*/  STL.64 [R1+0x648], R30 ;  /* 0x0006481e01007387 */ /* 0x000fe20000100a00 */
[----:B----4-:R-:W-:-:S03]  /*4c6f0*/  IMAD.WIDE R24, R4, 0x4, R236 ;  /* 0x0000000404187825 */ /* 0x010fc600078e02ec */
[----:B------:R-:W-:Y:S04]  /*4c700*/  STL.64 [R1+0x640], R28 ;  /* 0x0006401c01007387 */ /* 0x000fe80000100a00 */
[----:B------:R-:W-:Y:S04]  /*4c710*/  STL.64 [R1+0x638], R24 ;  /* 0x0006381801007387 */ /* 0x000fe80000100a00 */
[----:B------:R1:W-:Y:S04]  /*4c720*/  LDGSTS.E [R22+-0x7ee80], desc[UR60][R32.64], P5 ;  /* 0x8118000020167fae */ /* 0x0003e8000a92187c */
[----:B------:R3:W-:Y:S01]  /*4c730*/  LDGSTS.E [R21+-0x7ea80], desc[UR60][R30.64], P5 ;  /* 0x815800001e157fae */ /* 0x0007e2000a92187c */
[----:B------:R-:W-:-:S03]  /*4c740*/  IMAD.WIDE R12, R4, 0x4, R12 ;  /* 0x00000004040c7825 */ /* 0x000fc600078e020c */
[----:B------:R4:W-:Y:S04]  /*4c750*/  LDGSTS.E [R20+-0x7e680], desc[UR60][R28.64], P5 ;  /* 0x819800001c147fae */ /* 0x0009e8000a92187c */
[----:B------:R1:W-:Y:S04]  /*4c760*/  STL.64 [R1+0x630], R12 ;  /* 0x0006300c01007387 */ /* 0x0003e80000100a00 */
[----:B------:R-:W2:Y:S04]  /*4c770*/  LDL.LU.64 R58, [R1+0x1b58] ;  /* 0x001b5800013a7983 */ /* 0x000ea80000300a00 */
[----:B------:R-:W2:Y:S04]  /*4c780*/  LDL.LU.64 R48, [R1+0x1b28] ;  /* 0x001b280001307983 */ /* 0x000ea80000300a00 */
[----:B------:R2:W-:Y:S04]  /*4c790*/  LDGSTS.E [R17+-0x7e280], desc[UR60][R24.64], P5 ;  /* 0x81d8000018117fae */ /* 0x0005e8000a92187c */
[----:B------:R-:W2:Y:S04]  /*4c7a0*/  LDL.LU.64 R228, [R1+0x1b08] ;  /* 0x001b080001e47983 */ /* 0x000ea80000300a00 */
[----:B------:R-:W2:Y:S04]  /*4c7b0*/  LDL.LU.64 R236, [R1+0x1ae0] ;  /* 0x001ae00001ec7983 */ /* 0x000ea80000300a00 */
[----:B------:R-:W-:Y:S04]  /*4c7c0*/  LDGSTS.E [R16+-0x7de80], desc[UR60][R12.64], P5 ;  /* 0x821800000c107fae */ /* 0x000fe8000a92187c */
[----:B-1----:R-:W2:Y:S01]  /*4c7d0*/  LDL.LU.64 R12, [R1+0x1ab0] ;  /* 0x001ab000010c7983 */ /* 0x002ea20000300a00 */
[----:B------:R-:W-:-:S04]  /*4c7e0*/  IMAD.WIDE R38, R4, 0x4, R98 ;  /* 0x0000000404267825 */ /* 0x000fc800078e0262 */
[C---:B------:R-:W-:Y:S01]  /*4c7f0*/  IMAD.WIDE R32, R4.reuse, 0x4, R88 ;  /* 0x0000000404207825 */ /* 0x040fe200078e0258 */
[----:B------:R-:W-:Y:S03]  /*4c800*/  STL.64 [R1+0x628], R38 ;  /* 0x0006282601007387 */ /* 0x000fe60000100a00 */
[C---:B---3--:R-:W-:Y:S01]  /*4c810*/  IMAD.WIDE R30, R4.reuse, 0x4, R220 ;  /* 0x00000004041e7825 */ /* 0x048fe200078e02dc */
[----:B------:R1:W-:Y:S04]  /*4c820*/  STL.64 [R1+0x620], R32 ;  /* 0x0006202001007387 */ /* 0x0003e80000100a00 */
[----:B------:R3:W-:Y:S01]  /*4c830*/  STL.64 [R1+0x618], R30 ;  /* 0x0006181e01007387 */ /* 0x0007e20000100a00 */
[----:B----4-:R-:W-:-:S03]  /*4c840*/  IMAD.WIDE R28, R4, 0x4, R78 ;  /* 0x00000004041c7825 */ /* 0x010fc600078e024e */
[----:B------:R-:W-:Y:S01]  /*4c850*/  LDGSTS.E [R22+-0x7da80], desc[UR60][R38.64], P5 ;  /* 0x8258000026167fae */ /* 0x000fe2000a92187c */
[----:B--2---:R-:W-:-:S03]  /*4c860*/  IMAD.WIDE R24, R4, 0x4, R68 ;  /* 0x0000000404187825 */ /* 0x004fc600078e0244 */
[----:B------:R2:W-:Y:S04]  /*4c870*/  STL.64 [R1+0x610], R28 ;  /* 0x0006101c01007387 */ /* 0x0005e80000100a00 */
[----:B------:R1:W-:Y:S04]  /*4c880*/  LDGSTS.E [R21+-0x7d680], desc[UR60][R32.64], P5 ;  /* 0x8298000020157fae */ /* 0x0003e8000a92187c */
[----:B------:R4:W-:Y:S04]  /*4c890*/  STL.64 [R1+0x608], R24 ;  /* 0x0006081801007387 */ /* 0x0009e80000100a00 */
[----:B------:R3:W-:Y:S04]  /*4c8a0*/  LDGSTS.E [R20+-0x7d280], desc[UR60][R30.64], P5 ;  /* 0x82d800001e147fae */ /* 0x0007e8000a92187c */
[----:B------:R-:W4:Y:S04]  /*4c8b0*/  LDL.LU.64 R98, [R1+0x1a88] ;  /* 0x001a880001627983 */ /* 0x000f280000300a00 */
[----:B------:R2:W-:Y:S04]  /*4c8c0*/  LDGSTS.E [R17+-0x7ce80], desc[UR60][R28.64], P5 ;  /* 0x831800001c117fae */ /* 0x0005e8000a92187c */
[----:B------:R-:W4:Y:S04]  /*4c8d0*/  LDL.LU.64 R88, [R1+0x1a60] ;  /* 0x001a600001587983 */ /* 0x000f280000300a00 */
[----:B------:R-:W4:Y:S04]  /*4c8e0*/  LDL.LU.64 R220, [R1+0x1a30] ;  /* 0x001a300001dc7983 */ /* 0x000f280000300a00 */
[----:B------:R4:W-:Y:S01]  /*4c8f0*/  LDGSTS.E [R16+-0x7ca80], desc[UR60][R24.64], P5 ;  /* 0x8358000018107fae */ /* 0x0009e2000a92187c */
[----:B-1----:R-:W-:-:S03]  /*4c900*/  IMAD.WIDE R32, R4, 0x4, R58 ;  /* 0x0000000404207825 */ /* 0x002fc600078e023a */
[----:B------:R-:W4:Y:S01]  /*4c910*/  LDL.LU.64 R78, [R1+0x1a00] ;  /* 0x001a0000014e7983 */ /* 0x000f220000300a00 */
[----:B---3--:R-:W-:-:S03]  /*4c920*/  IMAD.WIDE R30, R4, 0x4, R48 ;  /* 0x00000004041e7825 */ /* 0x008fc600078e0230 */
[----:B------:R-:W3:Y:S04]  /*4c930*/  LDL.LU.64 R68, [R1+0x19e0] ;  /* 0x0019e00001447983 */ /* 0x000ee80000300a00 */
[----:B------:R-:W-:Y:S01]  /*4c940*/  STL.64 [R1+0x600], R32 ;  /* 0x0006002001007387 */ /* 0x000fe20000100a00 */
[----:B--2---:R-:W-:-:S03]  /*4c950*/  IMAD.WIDE R28, R4, 0x4, R228 ;  /* 0x00000004041c7825 */ /* 0x004fc600078e02e4 */
        /* <DEDUP_REMOVED lines=9> */
[----:B------:R-:W3:Y:S04]  /*4c9f0*/  LDL.LU.64 R58, [R1+0x19b0] ;  /* 0x0019b000013a7983 */ /* 0x000ee80000300a00 */
[----:B------:R-:W3:Y:S04]  /*4ca00*/  LDL.LU.64 R48, [R1+0x1978] ;  /* 0x0019780001307983 */ /* 0x000ee80000300a00 */
[----:B------:R-:W3:Y:S04]  /*4ca10*/  LDL.LU.64 R228, [R1+0x1940] ;  /* 0x0019400001e47983 */ /* 0x000ee80000300a00 */
[----:B------:R3:W-:Y:S04]  /*4ca20*/  LDGSTS.E [R17+-0x7ba80], desc[UR60][R24.64], P5 ;  /* 0x8458000018117fae */ /* 0x0007e8000a92187c */
[----:B------:R-:W3:Y:S04]  /*4ca30*/  LDL.LU.64 R236, [R1+0x1908] ;  /* 0x0019080001ec7983 */ /* 0x000ee80000300a00 */
[----:B------:R-:W-:Y:S04]  /*4ca40*/  LDGSTS.E [R16+-0x7b680], desc[UR60][R12.64], P5 ;  /* 0x849800000c107fae */ /* 0x000fe8000a92187c */
[----:B-1----:R-:W3:Y:S01]  /*4ca50*/  LDL.LU.64 R12, [R1+0x18d0] ;  /* 0x0018d000010c7983 */ /* 0x002ee20000300a00 */
[----:B------:R-:W-:-:S04]  /*4ca60*/  IMAD.WIDE R38, R4, 0x4, R98 ;  /* 0x0000000404267825 */ /* 0x000fc800078e0262 */
[C---:B------:R-:W-:Y:S01]  /*4ca70*/  IMAD.WIDE R32, R4.reuse, 0x4, R88 ;  /* 0x0000000404207825 */ /* 0x040fe200078e0258 */
[----:B------:R-:W-:Y:S03]  /*4ca80*/  STL.64 [R1+0x5d8], R38 ;  /* 0x0005d82601007387 */ /* 0x000fe60000100a00 */
[C---:B--2---:R-:W-:Y:S01]  /*4ca90*/  IMAD.WIDE R30, R4.reuse, 0x4, R220 ;  /* 0x00000004041e7825 */ /* 0x044fe200078e02dc */
[----:B------:R1:W-:Y:S03]  /*4caa0*/  STL.64 [R1+0x5d0], R32 ;  /* 0x0005d02001007387 */ /* 0x0003e60000100a00 */
[C---:B----4-:R-:W-:Y:S01]  /*4cab0*/  IMAD.WIDE R28, R4.reuse, 0x4, R78 ;  /* 0x00000004041c7825 */ /* 0x050fe200078e024e */
[----:B------:R2:W-:Y:S03]  /*4cac0*/  STL.64 [R1+0x5c8], R30 ;  /* 0x0005c81e01007387 */ /* 0x0005e60000100a00 */
[C---:B---3--:R-:W-:Y:S01]  /*4cad0*/  IMAD.WIDE R24, R4.reuse, 0x4, R68 ;  /* 0x0000000404187825 */ /* 0x048fe200078e0244 */
[----:B------:R-:W-:Y:S04]  /*4cae0*/  LDGSTS.E [R22+-0x7b280], desc[UR60][R38.64], P5 ;  /* 0x84d8000026167fae */ /* 0x000fe8000a92187c */
[----:B------:R3:W-:Y:S04]  /*4caf0*/  STL.64 [R1+0x5c0], R28 ;  /* 0x0005c01c01007387 */ /* 0x0007e80000100a00 */
[----:B------:R1:W-:Y:S04]  /*4cb00*/  LDGSTS.E [R21+-0x7ae80], desc[UR60][R32.64], P5 ;  /* 0x8518000020157fae */ /* 0x0003e8000a92187c */
[----:B------:R4:W-:Y:S04]  /*4cb10*/  STL.64 [R1+0x5b8], R24 ;  /* 0x0005b81801007387 */ /* 0x0009e80000100a00 */
[----:B------:R2:W-:Y:S04]  /*4cb20*/  LDGSTS.E [R20+-0x7aa80], desc[UR60][R30.64], P5 ;  /* 0x855800001e147fae */ /* 0x0005e8000a92187c */
[----:B------:R-:W4:Y:S04]  /*4cb30*/  LDL.LU.64 R108, [R1+0x370] ;  /* 0x00037000016c7983 */ /* 0x000f280000300a00 */
[----:B------:R-:W4:Y:S04]  /*4cb40*/  LDL.LU.64 R98, [R1+0x340] ;  /* 0x0003400001627983 */ /* 0x000f280000300a00 */
[----:B------:R3:W-:Y:S04]  /*4cb50*/  LDGSTS.E [R17+-0x7a680], desc[UR60][R28.64], P5 ;  /* 0x859800001c117fae */ /* 0x0007e8000a92187c */
[----:B------:R-:W4:Y:S01]  /*4cb60*/  LDL.LU.64 R88, [R1+0x318] ;  /* 0x0003180001587983 */ /* 0x000f220000300a00 */
[----:B-1----:R-:W-:-:S03]  /*4cb70*/  IMAD.WIDE R32, R4, 0x4, R58 ;  /* 0x0000000404207825 */ /* 0x002fc600078e023a */
[----:B------:R-:W4:Y:S01]  /*4cb80*/  LDL.LU.64 R220, [R1+0x2e0] ;  /* 0x0002e00001dc7983 */ /* 0x000f220000300a00 */
[----:B--2---:R-:W-:-:S03]  /*4cb90*/  IMAD.WIDE R30, R4, 0x4, R48 ;  /* 0x00000004041e7825 */ /* 0x004fc600078e0230 */
[----:B------:R4:W-:Y:S01]  /*4cba0*/  LDGSTS.E [R16+-0x7a280], desc[UR60][R24.64], P5 ;  /* 0x85d8000018107fae */ /* 0x0009e2000a92187c */
[----:B---3--:R-:W-:-:S03]  /*4cbb0*/  IMAD.WIDE R28, R4, 0x4, R228 ;  /* 0x00000004041c7825 */ /* 0x008fc600078e02e4 */
[----:B------:R-:W2:Y:S04]  /*4cbc0*/  LDL.LU.64 R78, [R1+0x2a8] ;  /* 0x0002a800014e7983 */ /* 0x000ea80000300a00 */
[----:B------:R-:W-:Y:S01]  /*4cbd0*/  STL.64 [R1+0x5b0], R32 ;  /* 0x0005b02001007387 */ /* 0x000fe20000100a00 */
[----:B----4-:R-:W-:-:S03]  /*4cbe0*/  IMAD.WIDE R24, R4, 0x4, R236 ;  /* 0x0000000404187825 */ /* 0x010fc600078e02ec */
[----:B------:R-:W-:Y:S04]  /*4cbf0*/  STL.64 [R1+0x5a8], R30 ;  /* 0x0005a81e01007387 */ /* 0x000fe80000100a00 */
[----:B------:R-:W3:Y:S04]  /*4cc00*/  LDL.LU.64 R68, [R1+0x250] ;  /* 0x0002500001447983 */ /* 0x000ee80000300a00 */
[----:B------:R-:W-:Y:S04]  /*4cc10*/  STL.64 [R1+0x5a0], R28 ;  /* 0x0005a01c01007387 */ /* 0x000fe80000100a00 */
[----:B------:R-:W4:Y:S01]  /*4cc20*/  LDL.LU.64 R58, [R1+0x208] ;  /* 0x00020800013a7983 */ /* 0x000f220000300a00 */
[----:B------:R-:W-:-:S03]  /*4cc30*/  IMAD.WIDE R12, R4, 0x4, R12 ;  /* 0x00000004040c7825 */ /* 0x000fc600078e020c */
[----:B------:R-:W-:Y:S04]  /*4cc40*/  STL.64 [R1+0x598], R24 ;  /* 0x0005981801007387 */ /* 0x000fe80000100a00 */
[----:B------:R-:W4:Y:S04]  /*4cc50*/  LDL.LU.64 R48, [R1+0x68] ;  /* 0x0000680001307983 */ /* 0x000f280000300a00 */
[----:B------:R1:W-:Y:S04]  /*4cc60*/  STL.64 [R1+0x590], R12 ;  /* 0x0005900c01007387 */ /* 0x0003e80000100a00 */
[----:B------:R1:W-:Y:S04]  /*4cc70*/  LDGSTS.E [R22+-0x79e80], desc[UR60][R32.64], P5 ;  /* 0x8618000020167fae */ /* 0x0003e8000a92187c */
[----:B------:R-:W4:Y:S04]  /*4cc80*/  LDL.LU.64 R228, [R1+0x48] ;  /* 0x0000480001e47983 */ /* 0x000f280000300a00 */
[----:B------:R1:W-:Y:S04]  /*4cc90*/  LDGSTS.E [R21+-0x79a80], desc[UR60][R30.64], P5 ;  /* 0x865800001e157fae */ /* 0x0003e8000a92187c */
[----:B------:R1:W-:Y:S04]  /*4cca0*/  LDGSTS.E [R20+-0x79680], desc[UR60][R28.64], P5 ;  /* 0x869800001c147fae */ /* 0x0003e8000a92187c */
[----:B------:R-:W4:Y:S04]  /*4ccb0*/  LDL.LU.64 R236, [R1+0x28] ;  /* 0x0000280001ec7983 */ /* 0x000f280000300a00 */
[----:B------:R2:W-:Y:S04]  /*4ccc0*/  LDGSTS.E [R17+-0x79280], desc[UR60][R24.64], P5 ;  /* 0x86d8000018117fae */ /* 0x0005e8000a92187c */
[----:B------:R-:W-:Y:S04]  /*4ccd0*/  LDGSTS.E [R16+-0x78e80], desc[UR60][R12.64], P5 ;  /* 0x871800000c107fae */ /* 0x000fe8000a92187c */
[----:B-1----:R-:W4:Y:S01]  /*4cce0*/  LDL.LU.64 R12, [R1+0x8] ;  /* 0x00000800010c7983 */ /* 0x002f220000300a00 */
[----:B------:R-:W-:-:S04]  /*4ccf0*/  IMAD.WIDE R26, R4, 0x4, R26 ;  /* 0x00000004041a7825 */ /* 0x000fc800078e021a */
[----:B------:R-:W-:-:S04]  /*4cd00*/  IMAD.WIDE R38, R4, 0x4, R108 ;  /* 0x0000000404267825 */ /* 0x000fc800078e026c */
[C---:B------:R-:W-:Y:S01]  /*4cd10*/  IMAD.WIDE R32, R4.reuse, 0x4, R98 ;  /* 0x0000000404207825 */ /* 0x040fe200078e0262 */
[----:B------:R3:W-:Y:S04]  /*4cd20*/  STL.64 [R1+0x588], R38 ;  /* 0x0005882601007387 */ /* 0x0007e80000100a00 */
[----:B------:R3:W-:Y:S01]  /*4cd30*/  LDGSTS.E [R22+-0x78a80], desc[UR60][R38.64], P5 ;  /* 0x8758000026167fae */ /* 0x0007e2000a92187c */
[----:B------:R-:W-:-:S03]  /*4cd40*/  IMAD.WIDE R30, R4, 0x4, R88 ;  /* 0x00000004041e7825 */ /* 0x000fc600078e0258 */
[----:B------:R4:W-:Y:S01]  /*4cd50*/  STL.64 [R1+0x580], R32 ;  /* 0x0005802001007387 */ /* 0x0009e20000100a00 */
[----:B------:R-:W-:-:S03]  /*4cd60*/  IMAD.WIDE R28, R4, 0x4, R220 ;  /* 0x00000004041c7825 */ /* 0x000fc600078e02dc */
[----:B------:R4:W-:Y:S04]  /*4cd70*/  LDGSTS.E [R21+-0x78680], desc[UR60][R32.64], P5 ;  /* 0x8798000020157fae */ /* 0x0009e8000a92187c */
[----:B------:R1:W-:Y:S01]  /*4cd80*/  STL.64 [R1+0x578], R30 ;  /* 0x0005781e01007387 */ /* 0x0003e20000100a00 */
[----:B--2---:R-:W-:-:S03]  /*4cd90*/  IMAD.WIDE R24, R4, 0x4, R78 ;  /* 0x0000000404187825 */ /* 0x004fc600078e024e */
[----:B------:R1:W-:Y:S04]  /*4cda0*/  LDGSTS.E [R20+-0x78280], desc[UR60][R30.64], P5 ;  /* 0x87d800001e147fae */ /* 0x0003e8000a92187c */
[----:B------:R2:W-:Y:S04]  /*4cdb0*/  STL.64 [R1+0x570], R28 ;  /* 0x0005701c01007387 */ /* 0x0005e80000100a00 */
[----:B------:R2:W-:Y:S01]  /*4cdc0*/  LDGSTS.E [R17+-0x5fe80], desc[UR60][R28.64], P5 ;  /* 0xa01800001c117fae */ /* 0x0005e2000a92187c */
[----:B---3--:R-:W-:-:S03]  /*4cdd0*/  IMAD.WIDE R38, R4, 0x4, R68 ;  /* 0x0000000404267825 */ /* 0x008fc600078e0244 */
[----:B------:R3:W-:Y:S04]  /*4cde0*/  STL.64 [R1+0x568], R24 ;  /* 0x0005681801007387 */ /* 0x0007e80000100a00 */
[----:B------:R3:W-:Y:S01]  /*4cdf0*/  LDGSTS.E [R16+-0x5fa80], desc[UR60][R24.64], P5 ;  /* 0xa058000018107fae */ /* 0x0007e2000a92187c */
[----:B----4-:R-:W-:-:S03]  /*4ce00*/  IMAD.WIDE R32, R4, 0x4, R58 ;  /* 0x0000000404207825 */ /* 0x010fc600078e023a */
[----:B------:R-:W-:Y:S04]  /*4ce10*/  STL.64 [R1+0x560], R38 ;  /* 0x0005602601007387 */ /* 0x000fe80000100a00 */
[----:B------:R-:W-:Y:S01]  /*4ce20*/  LDGSTS.E [R22+-0x5f680], desc[UR60][R38.64], P5 ;  /* 0xa098000026167fae */ /* 0x000fe2000a92187c */
[----:B-1----:R-:W-:-:S03]  /*4ce30*/  IMAD.WIDE R30, R4, 0x4, R48 ;  /* 0x00000004041e7825 */ /* 0x002fc600078e0230 */
[----:B------:R-:W-:Y:S04]  /*4ce40*/  STL.64 [R1+0x558], R32 ;  /* 0x0005582001007387 */ /* 0x000fe80000100a00 */
[----:B------:R-:W-:Y:S01]  /*4ce50*/  LDGSTS.E [R21+-0x5f280], desc[UR60][R32.64], P5 ;  /* 0xa0d8000020157fae */ /* 0x000fe2000a92187c */
[----:B--2---:R-:W-:-:S03]  /*4ce60*/  IMAD.WIDE R28, R4, 0x4, R228 ;  /* 0x00000004041c7825 */ /* 0x004fc600078e02e4 */
[----:B------:R1:W-:Y:S04]  /*4ce70*/  STL.64 [R1+0x548], R30 ;  /* 0x0005481e01007387 */ /* 0x0003e80000100a00 */
[----:B------:R1:W-:Y:S04]  /*4ce80*/  LDGSTS.E [R20+-0x5ee80], desc[UR60][R30.64], P5 ;  /* 0xa11800001e147fae */ /* 0x0003e8000a92187c */
[----:B------:R2:W-:Y:S01]  /*4ce90*/  STL.64 [R1+0x540], R28 ;  /* 0x0005401c01007387 */ /* 0x0005e20000100a00 */
[----:B---3--:R-:W-:-:S03]  /*4cea0*/  IMAD.WIDE R24, R4, 0x4, R236 ;  /* 0x0000000404187825 */ /* 0x008fc600078e02ec */
[----:B------:R2:W-:Y:S01]  /*4ceb0*/  LDGSTS.E [R17+-0x5ea80], desc[UR60][R28.64], P5 ;  /* 0xa15800001c117fae */ /* 0x0005e2000a92187c */
[----:B-1----:R-:W-:-:S03]  /*4cec0*/  IMAD.WIDE R30, R4, 0x4, R238 ;  /* 0x00000004041e7825 */ /* 0x002fc600078e02ee */
[----:B------:R1:W-:Y:S04]  /*4ced0*/  STL.64 [R1+0x538], R24 ;  /* 0x0005381801007387 */ /* 0x0003e80000100a00 */
[----:B------:R1:W-:Y:S01]  /*4cee0*/  LDGSTS.E [R16+-0x5e680], desc[UR60][R24.64], P5 ;  /* 0xa198000018107fae */ /* 0x0003e2000a92187c */
[----:B--2---:R-:W-:-:S04]  /*4cef0*/  IMAD.WIDE R28, R4, 0x4, R230 ;  /* 0x00000004041c7825 */ /* 0x004fc800078e02e6 */
[----:B------:R-:W-:-:S04]  /*4cf00*/  IMAD.WIDE R32, R4, 0x4, R12 ;  /* 0x0000000404207825 */ /* 0x000fc800078e020c */
[C---:B-1----:R-:W-:Y:S01]  /*4cf10*/  IMAD.WIDE R24, R4.reuse, 0x4, R222 ;  /* 0x0000000404187825 */ /* 0x042fe200078e02de */
[----:B------:R-:W-:Y:S03]  /*4cf20*/  STL.64 [R1+0x530], R32 ;  /* 0x0005302001007387 */ /* 0x000fe60000100a00 */
[----:B------:R-:W-:Y:S01]  /*4cf30*/  IMAD.WIDE R12, R4, 0x4, R18 ;  /* 0x00000004040c7825 */ /* 0x000fe200078e0212 */
[----:B------:R1:W-:Y:S01]  /*4cf40*/  LDGSTS.E [R22+-0x5e280], desc[UR60][R32.64], P5 ;  /* 0xa1d8000020167fae */ /* 0x0003e2000a92187c */
[----:B------:R-:W-:-:S03]  /*4cf50*/  IADD3 R19, R248, 0x100000, RZ ;  /* 0x00100000f8137810 */ /* 0x000fc60007ffe0ff */
[----:B------:R-:W-:Y:S04]  /*4cf60*/  STL.64 [R1+0x528], R30 ;  /* 0x0005281e01007387 */ /* 0x000fe80000100a00 */
[----:B------:R-:W-:Y:S01]  /*4cf70*/  LDGSTS.E [R21+-0x5de80], desc[UR60][R30.64], P5 ;  /* 0xa21800001e157fae */ /* 0x000fe2000a92187c */
[----:B------:R-:W-:-:S03]  /*4cf80*/  VIADD R18, R248, 0x100000 ;  /* 0x00100000f8127836 */ /* 0x000fc60000000000 */
        /* <DEDUP_REMOVED lines=40> */
[----:B------:R3:W-:Y:S01]  /*4d210*/  STL.64 [R1+0x4b0], R26 ;  /* 0x0004b01a01007387 */ /* 0x0007e20000100a00 */
[----:B--2---:R-:W-:-:S03]  /*4d220*/  IMAD.WIDE R12, R4, 0x4, R164 ;  /* 0x00000004040c7825 */ /* 0x004fc600078e02a4 */
[----:B------:R2:W-:Y:S04]  /*4d230*/  STL.64 [R1+0x4a8], R24 ;  /* 0x0004a81801007387 */ /* 0x0005e80000100a00 */
[----:B------:R4:W-:Y:S04]  /*4d240*/  STL.64 [R1+0x4a0], R22 ;  /* 0x0004a01601007387 */ /* 0x0009e80000100a00 */
[----:B------:R4:W-:Y:S04]  /*4d250*/  STL.64 [R1+0x498], R12 ;  /* 0x0004980c01007387 */ /* 0x0009e80000100a00 */
[----:B------:R-:W4:Y:S04]  /*4d260*/  LDL.LU.64 R98, [R1+0x1f68] ;  /* 0x001f680001627983 */ /* 0x000f280000300a00 */
[----:B------:R-:W4:Y:S04]  /*4d270*/  LDL.LU.64 R58, [R1+0x1e80] ;  /* 0x001e8000013a7983 */ /* 0x000f280000300a00 */
[----:B------:R-:W4:Y:S04]  /*4d280*/  LDL.LU.64 R48, [R1+0x1e60] ;  /* 0x001e600001307983 */ /* 0x000f280000300a00 */
[----:B------:R-:W4:Y:S04]  /*4d290*/  LDL.LU.64 R228, [R1+0x1e40] ;  /* 0x001e400001e47983 */ /* 0x000f280000300a00 */
[----:B------:R-:W4:Y:S04]  /*4d2a0*/  LDL.LU.64 R236, [R1+0x1e20] ;  /* 0x001e200001ec7983 */ /* 0x000f280000300a00 */
[----:B------:R1:W-:Y:S04]  /*4d2b0*/  LDGSTS.E [R20+-0x5a680], desc[UR60][R28.64], P5 ;  /* 0xa59800001c147fae */ /* 0x0003e8000a92187c */
[----:B------:R3:W-:Y:S04]  /*4d2c0*/  LDGSTS.E [R19+-0x5a280], desc[UR60][R26.64], P5 ;  /* 0xa5d800001a137fae */ /* 0x0007e8000a92187c */
[----:B------:R2:W-:Y:S01]  /*4d2d0*/  LDGSTS.E [R18+-0x59e80], desc[UR60][R24.64], P5 ;  /* 0xa618000018127fae */ /* 0x0005e2000a92187c */
[----:B-1----:R-:W-:-:S03]  /*4d2e0*/  IMAD.WIDE R28, R4, 0x4, R174 ;  /* 0x00000004041c7825 */ /* 0x002fc600078e02ae */
[----:B------:R4:W-:Y:S01]  /*4d2f0*/  LDGSTS.E [R17+-0x59a80], desc[UR60][R22.64], P5 ;  /* 0xa658000016117fae */ /* 0x0009e2000a92187c */
[----:B---3--:R-:W-:-:S03]  /*4d300*/  IMAD.WIDE R26, R4, 0x4, R184 ;  /* 0x00000004041a7825 */ /* 0x008fc600078e02b8 */
[----:B------:R1:W-:Y:S01]  /*4d310*/  LDGSTS.E [R16+-0x59680], desc[UR60][R12.64], P5 ;  /* 0xa69800000c107fae */ /* 0x0003e2000a92187c */
[----:B--2---:R-:W-:-:S03]  /*4d320*/  IMAD.WIDE R24, R4, 0x4, R194 ;  /* 0x0000000404187825 */ /* 0x004fc600078e02c2 */
[----:B------:R-:W-:Y:S01]  /*4d330*/  STL.64 [R1+0x490], R28 ;  /* 0x0004901c01007387 */ /* 0x000fe20000100a00 */
[----:B----4-:R-:W-:-:S03]  /*4d340*/  IMAD.WIDE R22, R4, 0x4, R214 ;  /* 0x0000000404167825 */ /* 0x010fc600078e02d6 */
[----:B------:R-:W-:Y:S01]  /*4d350*/  STL.64 [R1+0x488], R26 ;  /* 0x0004881a01007387 */ /* 0x000fe20000100a00 */
[----:B-1----:R-:W-:-:S03]  /*4d360*/  IMAD.WIDE R12, R4, 0x4, R204 ;  /* 0x00000004040c7825 */ /* 0x002fc600078e02cc */
[----:B------:R-:W-:Y:S04]  /*4d370*/  STL.64 [R1+0x480], R24 ;  /* 0x0004801801007387 */ /* 0x000fe80000100a00 */
[----:B------:R1:W-:Y:S04]  /*4d380*/  STL.64 [R1+0x478], R12 ;  /* 0x0004780c01007387 */ /* 0x0003e80000100a00 */
[----:B------:R2:W-:Y:S04]  /*4d390*/  LDGSTS.E [R20+-0x59280], desc[UR60][R28.64], P5 ;  /* 0xa6d800001c147fae */ /* 0x0005e8000a92187c */
[----:B------:R3:W-:Y:S04]  /*4d3a0*/  STL.64 [R1+0x308], R22 ;  /* 0x0003081601007387 */ /* 0x0007e80000100a00 */
[----:B------:R4:W-:Y:S04]  /*4d3b0*/  LDGSTS.E [R19+-0x58e80], desc[UR60][R26.64], P5 ;  /* 0xa71800001a137fae */ /* 0x0009e8000a92187c */
[----:B------:R-:W3:Y:S04]  /*4d3c0*/  LDL.LU.64 R88, [R1+0x1e00] ;  /* 0x001e000001587983 */ /* 0x000ee80000300a00 */
[----:B------:R4:W-:Y:S04]  /*4d3d0*/  LDGSTS.E [R18+-0x58a80], desc[UR60][R24.64], P5 ;  /* 0xa758000018127fae */ /* 0x0009e8000a92187c */
[----:B------:R-:W3:Y:S04]  /*4d3e0*/  LDL.LU.64 R220, [R1+0x1de0] ;  /* 0x001de00001dc7983 */ /* 0x000ee80000300a00 */
[----:B------:R4:W-:Y:S04]  /*4d3f0*/  LDGSTS.E [R17+-0x58680], desc[UR60][R12.64], P5 ;  /* 0xa79800000c117fae */ /* 0x0009e8000a92187c */
[----:B------:R-:W3:Y:S04]  /*4d400*/  LDL.LU.64 R78, [R1+0x1dc0] ;  /* 0x001dc000014e7983 */ /* 0x000ee80000300a00 */
[----:B------:R4:W-:Y:S04]  /*4d410*/  LDGSTS.E [R16+-0x58280], desc[UR60][R22.64], P5 ;  /* 0xa7d8000016107fae */ /* 0x0009e8000a92187c */
[----:B-1----:R-:W3:Y:S04]  /*4d420*/  LDL.LU.64 R12, [R1+0x1da0] ;  /* 0x001da000010c7983 */ /* 0x002ee80000300a00 */
[----:B------:R-:W3:Y:S01]  /*4d430*/  LDL.LU.64 R68, [R1+0x1d88] ;  /* 0x001d880001447983 */ /* 0x000ee20000300a00 */
[C---:B--2---:R-:W-:Y:S01]  /*4d440*/  VIADD R20, R249.reuse, 0x100000 ;  /* 0x00100000f9147836 */ /* 0x044fe20000000000 */
[C---:B----4-:R-:W-:Y:S01]  /*4d450*/  IADD3 R19, R249.reuse, 0x100000, RZ ;  /* 0x00100000f9137810 */ /* 0x050fe20007ffe0ff */
[----:B------:R-:W-:-:S02]  /*4d460*/  VIADD R18, R249, 0x100000 ;  /* 0x00100000f9127836 */ /* 0x000fc40000000000 */
[C---:B------:R-:W-:Y:S01]  /*4d470*/  VIADD R17, R249.reuse, 0x100000 ;  /* 0x00100000f9117836 */ /* 0x040fe20000000000 */
[----:B------:R-:W-:Y:S01]  /*4d480*/  IADD3 R16, R249, 0x100000, RZ ;  /* 0x00100000f9107810 */ /* 0x000fe20007ffe0ff */
[----:B------:R-:W-:-:S04]  /*4d490*/  IMAD.WIDE R30, R4, 0x4, R98 ;  /* 0x00000004041e7825 */ /* 0x000fc800078e0262 */
[C---:B------:R-:W-:Y:S01]  /*4d4a0*/  IMAD.WIDE R28, R4.reuse, 0x4, R58 ;  /* 0x00000004041c7825 */ /* 0x040fe200078e023a */
[----:B------:R-:W-:Y:S03]  /*4d4b0*/  STL.64 [R1+0x470], R30 ;  /* 0x0004701e01007387 */ /* 0x000fe60000100a00 */
[C---:B------:R-:W-:Y:S01]  /*4d4c0*/  IMAD.WIDE R26, R4.reuse, 0x4, R48 ;  /* 0x00000004041a7825 */ /* 0x040fe200078e0230 */
[----:B------:R1:W-:Y:S03]  /*4d4d0*/  STL.64 [R1+0x468], R28 ;  /* 0x0004681c01007387 */ /* 0x0003e60000100a00 */
[C---:B------:R-:W-:Y:S01]  /*4d4e0*/  IMAD.WIDE R24, R4.reuse, 0x4, R228 ;  /* 0x0000000404187825 */ /* 0x040fe200078e02e4 */
[----:B------:R2:W-:Y:S03]  /*4d4f0*/  STL.64 [R1+0x460], R26 ;  /* 0x0004601a01007387 */ /* 0x0005e60000100a00 */
[C---:B---3--:R-:W-:Y:S01]  /*4d500*/  IMAD.WIDE R22, R4.reuse, 0x4, R236 ;  /* 0x0000000404167825 */ /* 0x048fe200078e02ec */
[----:B------:R3:W-:Y:S04]  /*4d510*/  STL.64 [R1+0x458], R24 ;  /* 0x0004581801007387 */ /* 0x0007e80000100a00 */
[----:B------:R4:W-:Y:S04]  /*4d520*/  STL.64 [R1+0x450], R22 ;  /* 0x0004501601007387 */ /* 0x0009e80000100a00 */
[----:B------:R-:W4:Y:S04]  /*4d530*/  LDL.LU.64 R98, [R1+0x1d70] ;  /* 0x001d700001627983 */ /* 0x000f280000300a00 */
[----:B------:R-:W4:Y:S04]  /*4d540*/  LDL.LU.64 R58, [R1+0x1d58] ;  /* 0x001d5800013a7983 */ /* 0x000f280000300a00 */
[----:B------:R-:W4:Y:S04]  /*4d550*/  LDL.LU.64 R48, [R1+0x1d30] ;  /* 0x001d300001307983 */ /* 0x000f280000300a00 */
[----:B------:R-:W4:Y:S04]  /*4d560*/  LDL.LU.64 R228, [R1+0x1d08] ;  /* 0x001d080001e47983 */ /* 0x000f280000300a00 */
[----:B------:R-:W4:Y:S04]  /*4d570*/  LDL.LU.64 R236, [R1+0x1ce0] ;  /* 0x001ce00001ec7983 */ /* 0x000f280000300a00 */
[----:B------:R-:W-:Y:S04]  /*4d580*/  LDGSTS.E [R20+-0x7fe00], desc[UR60][R30.64], P5 ;  /* 0x802000001e147fae */ /* 0x000fe8000a92187c */
[----:B------:R1:W-:Y:S04]  /*4d590*/  LDGSTS.E [R19+-0x7fa00], desc[UR60][R28.64], P5 ;  /* 0x806000001c137fae */ /* 0x0003e8000a92187c */
[----:B------:R2:W-:Y:S04]  /*4d5a0*/  LDGSTS.E [R18+-0x7f600], desc[UR60][R26.64], P5 ;  /* 0x80a000001a127fae */ /* 0x0005e8000a92187c */
[----:B------:R3:W-:Y:S04]  /*4d5b0*/  LDGSTS.E [R17+-0x7f200], desc[UR60][R24.64], P5 ;  /* 0x80e0000018117fae */ /* 0x0007e8000a92187c */
[----:B------:R4:W-:Y:S01]  /*4d5c0*/  LDGSTS.E [R16+-0x7ee00], desc[UR60][R22.64], P5 ;  /* 0x8120000016107fae */ /* 0x0009e2000a92187c */
[----:B-1----:R-:W-:-:S04]  /*4d5d0*/  IMAD.WIDE R28, R4, 0x4, R88 ;  /* 0x00000004041c7825 */ /* 0x002fc800078e0258 */
[C---:B--2---:R-:W-:Y:S01]  /*4d5e0*/  IMAD.WIDE R26, R4.reuse, 0x4, R220 ;  /* 0x00000004041a7825 */ /* 0x044fe200078e02dc */
[----:B------:R-:W-:Y:S03]  /*4d5f0*/  STL.64 [R1+0x448], R28 ;  /* 0x0004481c01007387 */ /* 0x000fe60000100a00 */
[C---:B---3--:R-:W-:Y:S01]  /*4d600*/  IMAD.WIDE R24, R4.reuse, 0x4, R78 ;  /* 0x0000000404187825 */ /* 0x048fe200078e024e */
[----:B------:R-:W-:Y:S03]  /*4d610*/  STL.64 [R1+0x440], R26 ;  /* 0x0004401a01007387 */ /* 0x000fe60000100a00 */
[C---:B------:R-:W-:Y:S01]  /*4d620*/  IMAD.WIDE R12, R4.reuse, 0x4, R12 ;  /* 0x00000004040c7825 */ /* 0x040fe200078e020c */
[----:B------:R-:W-:Y:S03]  /*4d630*/  STL.64 [R1+0x438], R24 ;  /* 0x0004381801007387 */ /* 0x000fe60000100a00 */
[C---:B----4-:R-:W-:Y:S01]  /*4d640*/  IMAD.WIDE R22, R4.reuse, 0x4, R68 ;  /* 0x0000000404167825 */ /* 0x050fe200078e0244 */
[----:B------:R1:W-:Y:S04]  /*4d650*/  LDGSTS.E [R20+-0x7ea00], desc[UR60][R28.64], P5 ;  /* 0x816000001c147fae */ /* 0x0003e8000a92187c */
[----:B------:R2:W-:Y:S04]  /*4d660*/  STL.64 [R1+0x430], R12 ;  /* 0x0004300c01007387 */ /* 0x0005e80000100a00 */
[----:B------:R3:W-:Y:S04]  /*4d670*/  LDGSTS.E [R19+-0x7e600], desc[UR60][R26.64], P5 ;  /* 0x81a000001a137fae */ /* 0x0007e8000a92187c */
[----:B------:R4:W-:Y:S04]  /*4d680*/  STL.64 [R1+0x428], R22 ;  /* 0x0004281601007387 */ /* 0x0009e80000100a00 */
[----:B------:R3:W-:Y:S04]  /*4d690*/  LDGSTS.E [R18+-0x7e200], desc[UR60][R24.64], P5 ;  /* 0x81e0000018127fae */ /* 0x0007e8000a92187c */
[----:B------:R-:W4:Y:S04]  /*4d6a0*/  LDL.LU.64 R88, [R1+0x1cb8] ;  /* 0x001cb80001587983 */ /* 0x000f280000300a00 */
[----:B------:R-:W-:Y:S04]  /*4d6b0*/  LDGSTS.E [R17+-0x7de00], desc[UR60][R12.64], P5 ;  /* 0x822000000c117fae */ /* 0x000fe8000a92187c */
[----:B------:R-:W4:Y:S04]  /*4d6c0*/  LDL.LU.64 R220, [R1+0x1c98] ;  /* 0x001c980001dc7983 */ /* 0x000f280000300a00 */
[----:B------:R4:W-:Y:S04]  /*4d6d0*/  LDGSTS.E [R16+-0x7da00], desc[UR60][R22.64], P5 ;  /* 0x8260000016107fae */ /* 0x0009e8000a92187c */
[----:B--2---:R-:W2:Y:S04]  /*4d6e0*/  LDL.LU.64 R12, [R1+0x1c78] ;  /* 0x001c7800010c7983 */ /* 0x004ea80000300a00 */
[----:B------:R-:W2:Y:S04]  /*4d6f0*/  LDL.LU.64 R78, [R1+0x1c50] ;  /* 0x001c5000014e7983 */ /* 0x000ea80000300a00 */
[----:B------:R-:W2:Y:S01]  /*4d700*/  LDL.LU.64 R68, [R1+0x1c30] ;  /* 0x001c300001447983 */ /* 0x000ea20000300a00 */
[----:B------:R-:W-:-:S04]  /*4d710*/  IMAD.WIDE R30, R4, 0x4, R98 ;  /* 0x00000004041e7825 */ /* 0x000fc800078e0262 */
[C---:B-1----:R-:W-:Y:S01]  /*4d720*/  IMAD.WIDE R28, R4.reuse, 0x4, R58 ;  /* 0x00000004041c7825 */ /* 0x042fe200078e023a */
[----:B------:R-:W-:Y:S03]  /*4d730*/  STL.64 [R1+0x420], R30 ;  /* 0x0004201e01007387 */ /* 0x000fe60000100a00 */
[C---:B---3--:R-:W-:Y:S01]  /*4d740*/  IMAD.WIDE R26, R4.reuse, 0x4, R48 ;  /* 0x00000004041a7825 */ /* 0x048fe200078e0230 */
[----:B------:R1:W-:Y:S03]  /*4d750*/  STL.64 [R1+0x418], R28 ;  /* 0x0004181c01007387 */ /* 0x0003e60000100a00 */
[C---:B------:R-:W-:Y:S01]  /*4d760*/  IMAD.WIDE R24, R4.reuse, 0x4, R228 ;  /* 0x0000000404187825 */ /* 0x040fe200078e02e4 */
[----:B------:R3:W-:Y:S03]  /*4d770*/  STL.64 [R1+0x410], R26 ;  /* 0x0004101a01007387 */ /* 0x0007e60000100a00 */
[C---:B----4-:R-:W-:Y:S01]  /*4d780*/  IMAD.WIDE R22, R4.reuse, 0x4, R236 ;  /* 0x0000000404167825 */ /* 0x050fe200078e02ec */
        /* <DEDUP_REMOVED lines=13> */
[C---:B---3--:R-:W-:Y:S01]  /*4d860*/  IMAD.WIDE R26, R4.reuse, 0x4, R220 ;  /* 0x00000004041a7825 */ /* 0x048fe200078e02dc */
[----:B------:R-:W-:Y:S03]  /*4d870*/  STL.64 [R1+0x3f8], R28 ;  /* 0x0003f81c01007387 */ /* 0x000fe60000100a00 */
[C---:B--2---:R-:W-:Y:S01]  /*4d880*/  IMAD.WIDE R12, R4.reuse, 0x4, R12 ;  /* 0x00000004040c7825 */ /* 0x044fe200078e020c */
[----:B------:R-:W-:Y:S03]  /*4d890*/  STL.64 [R1+0x3f0], R26 ;  /* 0x0003f01a01007387 */ /* 0x000fe60000100a00 */
[C---:B----4-:R-:W-:Y:S01]  /*4d8a0*/  IMAD.WIDE R24, R4.reuse, 0x4, R78 ;  /* 0x0000000404187825 */ /* 0x050fe200078e024e */
[----:B------:R1:W-:Y:S03]  /*4d8b0*/  STL.64 [R1+0x3e8], R12 ;  /* 0x0003e80c01007387 */ /* 0x0003e60000100a00 */
[C---:B------:R-:W-:Y:S01]  /*4d8c0*/  IMAD.WIDE R22, R4.reuse, 0x4, R68 ;  /* 0x0000000404167825 */ /* 0x040fe200078e0244 */
[----:B------:R2:W-:Y:S04]  /*4d8d0*/  LDGSTS.E [R20+-0x7c200], desc[UR60][R28.64], P5 ;  /* 0x83e000001c147fae */ /* 0x0005e8000a92187c */
        /* <DEDUP_REMOVED lines=8> */
[----:B------:R1:W-:Y:S04]  /*4d960*/  LDGSTS.E [R16+-0x7b200], desc[UR60][R22.64], P5 ;  /* 0x84e0000016107fae */ /* 0x0003e8000a92187c */
[----:B------:R-:W3:Y:S04]  /*4d970*/  LDL.LU.64 R78, [R1+0x1ab8] ;  /* 0x001ab800014e7983 */ /* 0x000ee80000300a00 */
[----:B------:R-:W3:Y:S01]  /*4d980*/  LDL.LU.64 R68, [R1+0x19e8] ;  /* 0x0019e80001447983 */ /* 0x000ee20000300a00 */
[----:B------:R-:W-:-:S04]  /*4d990*/  IMAD.WIDE R30, R4, 0x4, R98 ;  /* 0x00000004041e7825 */ /* 0x000fc800078e0262 */
[C---:B--2---:R-:W-:Y:S01]  /*4d9a0*/  IMAD.WIDE R28, R4.reuse, 0x4, R58 ;  /* 0x00000004041c7825 */ /* 0x044fe200078e023a */
[----:B------:R-:W-:Y:S03]  /*4d9b0*/  STL.64 [R1+0x3d0], R30 ;  /* 0x0003d01e01007387 */ /* 0x000fe60000100a00 */
[C---:B----4-:R-:W-:Y:S01]  /*4d9c0*/  IMAD.WIDE R26, R4.reuse, 0x4, R48 ;  /* 0x00000004041a7825 */ /* 0x050fe200078e0230 */
[----:B------:R2:W-:Y:S03]  /*4d9d0*/  STL.64 [R1+0x3c8], R28 ;  /* 0x0003c81c01007387 */ /* 0x0005e60000100a00 */
[C---:B---3--:R-:W-:Y:S01]  /*4d9e0*/  IMAD.WIDE R24, R4.reuse, 0x4, R228 ;  /* 0x0000000404187825 */ /* 0x048fe200078e02e4 */
[----:B------:R3:W-:Y:S03]  /*4d9f0*/  STL.64 [R1+0x3c0], R26 ;  /* 0x0003c01a01007387 */ /* 0x0007e60000100a00 */
[C---:B-1----:R-:W-:Y:S01]  /*4da00*/  IMAD.WIDE R22, R4.reuse, 0x4, R236 ;  /* 0x0000000404167825 */ /* 0x042fe200078e02ec */
[----:B------:R1:W-:Y:S04]  /*4da10*/  STL.64 [R1+0x3b8], R24 ;  /* 0x0003b81801007387 */ /* 0x0003e80000100a00 */
[----:B------:R4:W-:Y:S04]  /*4da20*/  STL.64 [R1+0x3b0], R22 ;  /* 0x0003b01601007387 */ /* 0x0009e80000100a00 */
        /* <DEDUP_REMOVED lines=9> */
[----:B--2---:R-:W-:-:S03]  /*4dac0*/  IMAD.WIDE R28, R4, 0x4, R12 ;  /* 0x00000004041c7825 */ /* 0x004fc600078e020c */
[----:B------:R-:W2:Y:S01]  /*4dad0*/  LDL.LU.64 R12, [R1+0x18c0] ;  /* 0x0018c000010c7983 */ /* 0x000ea20000300a00 */
[----:B------:R-:W-:-:S04]  /*4dae0*/  IMAD.WIDE R30, R4, 0x4, R88 ;  /* 0x00000004041e7825 */ /* 0x000fc800078e0258 */
[C---:B---3--:R-:W-:Y:S01]  /*4daf0*/  IMAD.WIDE R26, R4.reuse, 0x4, R220 ;  /* 0x00000004041a7825 */ /* 0x048fe200078e02dc */
[----:B------:R3:W-:Y:S03]  /*4db00*/  STL.64 [R1+0x3a8], R30 ;  /* 0x0003a81e01007387 */ /* 0x0007e60000100a00 */
[C---:B-1----:R-:W-:Y:S01]  /*4db10*/  IMAD.WIDE R24, R4.reuse, 0x4, R78 ;  /* 0x0000000404187825 */ /* 0x042fe200078e024e */
[----:B------:R1:W-:Y:S03]  /*4db20*/  STL.64 [R1+0x3a0], R28 ;  /* 0x0003a01c01007387 */ /* 0x0003e60000100a00 */
[C---:B----4-:R-:W-:Y:S01]  /*4db30*/  IMAD.WIDE R22, R4.reuse, 0x4, R68 ;  /* 0x0000000404167825 */ /* 0x050fe200078e0244 */
[----:B------:R4:W-:Y:S04]  /*4db40*/  STL.64 [R1+0x398], R26 ;  /* 0x0003981a01007387 */ /* 0x0009e80000100a00 */
[----:B------:R4:W-:Y:S04]  /*4db50*/  STL.64 [R1+0x390], R24 ;  /* 0x0003901801007387 */ /* 0x0009e80000100a00 */
[----:B------:R3:W-:Y:S04]  /*4db60*/  LDGSTS.E [R20+-0x79a00], desc[UR60][R30.64], P5 ;  /* 0x866000001e147fae */ /* 0x0007e8000a92187c */
[----:B------:R2:W-:Y:S04]  /*4db70*/  STL.64 [R1+0x388], R22 ;  /* 0x0003881601007387 */ /* 0x0005e80000100a00 */
[----:B------:R-:W2:Y:S04]  /*4db80*/  LDL.LU.64 R98, [R1+0x1890] ;  /* 0x0018900001627983 */ /* 0x000ea80000300a00 */
[----:B------:R1:W-:Y:S04]  /*4db90*/  LDGSTS.E [R19+-0x79600], desc[UR60][R28.64], P5 ;  /* 0x86a000001c137fae */ /* 0x0003e8000a92187c */
[----:B------:R-:W2:Y:S04]  /*4dba0*/  LDL.LU.64 R88, [R1+0xcf0] ;  /* 0x000cf00001587983 */ /* 0x000ea80000300a00 */
[----:B------:R-:W2:Y:S04]  /*4dbb0*/  LDL.LU.64 R220, [R1+0xcd8] ;  /* 0x000cd80001dc7983 */ /* 0x000ea80000300a00 */
[----:B------:R4:W-:Y:S04]  /*4dbc0*/  LDGSTS.E [R18+-0x79200], desc[UR60][R26.64], P5 ;  /* 0x86e000001a127fae */ /* 0x0009e8000a92187c */
[----:B------:R-:W2:Y:S04]  /*4dbd0*/  LDL.LU.64 R78, [R1+0xcc0] ;  /* 0x000cc000014e7983 */ /* 0x000ea80000300a00 */
[----:B------:R-:W2:Y:S04]  /*4dbe0*/  LDL.LU.64 R68, [R1+0xca8] ;  /* 0x000ca80001447983 */ /* 0x000ea80000300a00 */
[----:B------:R4:W-:Y:S04]  /*4dbf0*/  LDGSTS.E [R17+-0x78e00], desc[UR60][R24.64], P5 ;  /* 0x8720000018117fae */ /* 0x0009e8000a92187c */
[----:B------:R2:W-:Y:S01]  /*4dc00*/  LDGSTS.E [R16+-0x78a00], desc[UR60][R22.64], P5 ;  /* 0x8760000016107fae */ /* 0x0005e2000a92187c */
[----:B---3--:R-:W-:-:S04]  /*4dc10*/  IMAD.WIDE R30, R4, 0x4, R58 ;  /* 0x00000004041e7825 */ /* 0x008fc800078e023a */
[C---:B-1----:R-:W-:Y:S01]  /*4dc20*/  IMAD.WIDE R28, R4.reuse, 0x4, R48 ;  /* 0x00000004041c7825 */ /* 0x042fe200078e0230 */
[----:B------:R1:W-:Y:S03]  /*4dc30*/  STL.64 [R1+0x380], R30 ;  /* 0x0003801e01007387 */ /* 0x0003e60000100a00 */
[C---:B----4-:R-:W-:Y:S01]  /*4dc40*/  IMAD.WIDE R26, R4.reuse, 0x4, R228 ;  /* 0x00000004041a7825 */ /* 0x050fe200078e02e4 */
[----:B------:R-:W3:Y:S03]  /*4dc50*/  LDL.LU.64 R58, [R1+0x2e8] ;  /* 0x0002e800013a7983 */ /* 0x000ee60000300a00 */
[C---:B------:R-:W-:Y:S01]  /*4dc60*/  IMAD.WIDE R24, R4.reuse, 0x4, R236 ;  /* 0x0000000404187825 */ /* 0x040fe200078e02ec */
[----:B------:R4:W-:Y:S04]  /*4dc70*/  STL.64 [R1+0x378], R28 ;  /* 0x0003781c01007387 */ /* 0x0009e80000100a00 */
[----:B------:R-:W3:Y:S04]  /*4dc80*/  LDL.LU.64 R48, [R1+0x2b0] ;  /* 0x0002b00001307983 */ /* 0x000ee80000300a00 */
[----:B------:R4:W-:Y:S04]  /*4dc90*/  STL.64 [R1+0x370], R26 ;  /* 0x0003701a01007387 */ /* 0x0009e80000100a00 */
[----:B------:R-:W3:Y:S04]  /*4dca0*/  LDL.LU.64 R228, [R1+0x278] ;  /* 0x0002780001e47983 */ /* 0x000ee80000300a00 */
[----:B------:R4:W-:Y:S04]  /*4dcb0*/  STL.64 [R1+0x368], R24 ;  /* 0x0003681801007387 */ /* 0x0009e80000100a00 */
[----:B------:R-:W3:Y:S04]  /*4dcc0*/  LDL.LU.64 R236, [R1+0x240] ;  /* 0x0002400001ec7983 */ /* 0x000ee80000300a00 */
[----:B------:R1:W-:Y:S04]  /*4dcd0*/  LDGSTS.E [R20+-0x78600], desc[UR60][R30.64], P5 ;  /* 0x87a000001e147fae */ /* 0x0003e8000a92187c */
[----:B------:R4:W-:Y:S04]  /*4dce0*/  LDGSTS.E [R19+-0x78200], desc[UR60][R28.64], P5 ;  /* 0x87e000001c137fae */ /* 0x0009e8000a92187c */
[----:B------:R4:W-:Y:S04]  /*4dcf0*/  LDGSTS.E [R18+-0x5fe00], desc[UR60][R26.64], P5 ;  /* 0xa02000001a127fae */ /* 0x0009e8000a92187c */
[----:B------:R4:W-:Y:S01]  /*4dd00*/  LDGSTS.E [R17+-0x5fa00], desc[UR60][R24.64], P5 ;  /* 0xa060000018117fae */ /* 0x0009e2000a92187c */
[----:B--2---:R-:W-:-:S03]  /*4dd10*/  IMAD.WIDE R22, R4, 0x4, R12 ;  /* 0x0000000404167825 */ /* 0x004fc600078e020c */
[----:B------:R-:W2:Y:S04]  /*4dd20*/  LDL.LU.64 R12, [R1+0x198] ;  /* 0x00019800010c7983 */ /* 0x000ea80000300a00 */
[----:B------:R4:W-:Y:S04]  /*4dd30*/  STL.64 [R1+0x360], R22 ;  /* 0x0003601601007387 */ /* 0x0009e80000100a00 */
[----:B------:R4:W-:Y:S01]  /*4dd40*/  LDGSTS.E [R16+-0x5f600], desc[UR60][R22.64], P5 ;  /* 0xa0a0000016107fae */ /* 0x0009e2000a92187c */
[----:B-1----:R-:W-:-:S04]  /*4dd50*/  IMAD.WIDE R30, R4, 0x4, R98 ;  /* 0x00000004041e7825 */ /* 0x002fc800078e0262 */
[C---:B----4-:R-:W-:Y:S01]  /*4dd60*/  IMAD.WIDE R28, R4.reuse, 0x4, R88 ;  /* 0x00000004041c7825 */ /* 0x050fe200078e0258 */
[----:B------:R-:W-:Y:S03]  /*4dd70*/  STL.64 [R1+0x358], R30 ;  /* 0x0003581e01007387 */ /* 0x000fe60000100a00 */
[C---:B------:R-:W-:Y:S01]  /*4dd80*/  IMAD.WIDE R26, R4.reuse, 0x4, R220 ;  /* 0x00000004041a7825 */ /* 0x040fe200078e02dc */
[----:B------:R-:W-:Y:S04]  /*4dd90*/  LDGSTS.E [R20+-0x5f200], desc[UR60][R30.64], P5 ;  /* 0xa0e000001e147fae */ /* 0x000fe8000a92187c */
[----:B------:R3:W-:Y:S01]  /*4dda0*/  STL.64 [R1+0x350], R28 ;  /* 0x0003501c01007387 */ /* 0x0007e20000100a00 */
[----:B------:R-:W-:-:S03]  /*4ddb0*/  IMAD.WIDE R24, R4, 0x4, R78 ;  /* 0x0000000404187825 */ /* 0x000fc600078e024e */
[----:B------:R3:W-:Y:S01]  /*4ddc0*/  LDGSTS.E [R19+-0x5ee00], desc[UR60][R28.64], P5 ;  /* 0xa12000001c137fae */ /* 0x0007e2000a92187c */
[----:B------:R-:W-:-:S03]  /*4ddd0*/  IMAD.WIDE R22, R4, 0x4, R68 ;  /* 0x0000000404167825 */ /* 0x000fc600078e0244 */
[----:B------:R1:W-:Y:S04]  /*4dde0*/  STL.64 [R1+0x348], R26 ;  /* 0x0003481a01007387 */ /* 0x0003e80000100a00 */
[----:B------:R1:W-:Y:S04]  /*4ddf0*/  LDGSTS.E [R18+-0x5ea00], desc[UR60][R26.64], P5 ;  /* 0xa16000001a127fae */ /* 0x0003e8000a92187c */
[----:B------:R4:W-:Y:S04]  /*4de00*/  STL.64 [R1+0x340], R24 ;  /* 0x0003401801007387 */ /* 0x0009e80000100a00 */
[----:B------:R4:W-:Y:S04]  /*4de10*/  LDGSTS.E [R17+-0x5e600], desc[UR60][R24.64], P5 ;  /* 0xa1a0000018117fae */ /* 0x0009e8000a92187c */
[----:B------:R4:W-:Y:S04]  /*4de20*/  STL.64 [R1+0x338], R22 ;  /* 0x0003381601007387 */ /* 0x0009e80000100a00 */
[----:B------:R4:W-:Y:S01]  /*4de30*/  LDGSTS.E [R16+-0x5e200], desc[UR60][R22.64], P5 ;  /* 0xa1e0000016107fae */ /* 0x0009e2000a92187c */
[----:B---3--:R-:W-:-:S04]  /*4de40*/  IMAD.WIDE R28, R4, 0x4, R58 ;  /* 0x00000004041c7825 */ /* 0x008fc800078e023a */
[C---:B-1----:R-:W-:Y:S01]  /*4de50*/  IMAD.WIDE R26, R4.reuse, 0x4, R48 ;  /* 0x00000004041a7825 */ /* 0x042fe200078e0230 */
[----:B------:R1:W-:Y:S04]  /*4de60*/  STL.64 [R1+0x330], R28 ;  /* 0x0003301c01007387 */ /* 0x0003e80000100a00 */
[----:B------:R1:W-:Y:S01]  /*4de70*/  LDGSTS.E [R20+-0x5de00], desc[UR60][R28.64], P5 ;  /* 0xa22000001c147fae */ /* 0x0003e2000a92187c */
[----:B----4-:R-:W-:-:S03]  /*4de80*/  IMAD.WIDE R24, R4, 0x4, R228 ;  /* 0x0000000404187825 */ /* 0x010fc600078e02e4 */
[----:B------:R3:W-:Y:S04]  /*4de90*/  STL.64 [R1+0x328], R26 ;  /* 0x0003281a01007387 */ /* 0x0007e80000100a00 */
[----:B------:R3:W-:Y:S01]  /*4dea0*/  LDGSTS.E [R19+-0x5da00], desc[UR60][R26.64], P5 ;  /* 0xa26000001a137fae */ /* 0x0007e2000a92187c */
[----:B------:R-:W-:-:S03]  /*4deb0*/  IMAD.WIDE R22, R4, 0x4, R236 ;  /* 0x0000000404167825 */ /* 0x000fc600078e02ec */
[----:B------:R4:W-:Y:S01]  /*4dec0*/  STL.64 [R1+0x320], R24 ;  /* 0x0003201801007387 */ /* 0x0009e20000100a00 */
[----:B-1----:R-:W-:-:S03]  /*4ded0*/  IMAD.WIDE R28, R4, 0x4, R36 ;  /* 0x00000004041c7825 */ /* 0x002fc600078e0224 */
[----:B------:R4:W-:Y:S01]  /*4dee0*/  LDGSTS.E [R18+-0x5d600], desc[UR60][R24.64], P5 ;  /* 0xa2a0000018127fae */ /* 0x0009e2000a92187c */
[----:B---3--:R-:W-:-:S03]  /*4def0*/  IMAD.WIDE R26, R4, 0x4, R46 ;  /* 0x00000004041a7825 */ /* 0x008fc600078e022e */
[----:B------:R1:W-:Y:S04]  /*4df00*/  STL.64 [R1+0x318], R22 ;  /* 0x0003181601007387 */ /* 0x0003e80000100a00 */
[----:B------:R1:W-:Y:S01]  /*4df10*/  LDGSTS.E [R17+-0x5d200], desc[UR60][R22.64], P5 ;  /* 0xa2e0000016117fae */ /* 0x0003e2000a92187c */
[----:B----4-:R-:W-:-:S04]  /*4df20*/  IMAD.WIDE R24, R4, 0x4, R56 ;  /* 0x0000000404187825 */ /* 0x010fc800078e0238 */
[----:B-1----:R-:W-:-:S04]  /*4df30*/  IMAD.WIDE R22, R4, 0x4, R66 ;  /* 0x0000000404167825 */ /* 0x002fc800078e0242 */
[----:B--2---:R-:W-:-:S05]  /*4df40*/  IMAD.WIDE R12, R4, 0x4, R12 ;  /* 0x00000004040c7825 */ /* 0x004fca00078e020c */
        /* <DEDUP_REMOVED lines=32> */
[----:B------:R2:W-:Y:S01]  /*4e150*/  STL.64 [R1+0x2b0], R28 ;  /* 0x0002b01c01007387 */ /* 0x0005e20000100a00 */
[----:B----4-:R-:W-:-:S03]  /*4e160*/  IMAD.WIDE R22, R4, 0x4, R176 ;  /* 0x0000000404167825 */ /* 0x010fc600078e02b0 */
[----:B------:R3:W-:Y:S01]  /*4e170*/  STL.64 [R1+0x2a8], R26 ;  /* 0x0002a81a01007387 */ /* 0x0007e20000100a00 */
[----:B-1----:R-:W-:-:S03]  /*4e180*/  IMAD.WIDE R12, R4, 0x4, R166 ;  /* 0x00000004040c7825 */ /* 0x002fc600078e02a6 */
[----:B------:R-:W-:Y:S04]  /*4e190*/  STL.64 [R1+0x2a0], R24 ;  /* 0x0002a01801007387 */ /* 0x000fe80000100a00 */
[----:B------:R1:W-:Y:S04]  /*4e1a0*/  STL.64 [R1+0x298], R12 ;  /* 0x0002980c01007387 */ /* 0x0003e80000100a00 */
[----:B------:R2:W-:Y:S04]  /*4e1b0*/  LDGSTS.E [R20+-0x5a200], desc[UR60][R28.64], P5 ;  /* 0xa5e000001c147fae */ /* 0x0005e8000a92187c */
[----:B------:R4:W-:Y:S04]  /*4e1c0*/  STL.64 [R1+0x290], R22 ;  /* 0x0002901601007387 */ /* 0x0009e80000100a00 */
[----:B------:R3:W-:Y:S04]  /*4e1d0*/  LDGSTS.E [R19+-0x59e00], desc[UR60][R26.64], P5 ;  /* 0xa62000001a137fae */ /* 0x0007e8000a92187c */
[----:B------:R-:W4:Y:S04]  /*4e1e0*/  LDL.LU.64 R98, [R1+0x1ff8] ;  /* 0x001ff80001627983 */ /* 0x000f280000300a00 */
[----:B------:R1:W-:Y:S04]  /*4e1f0*/  LDGSTS.E [R18+-0x59a00], desc[UR60][R24.64], P5 ;  /* 0xa660000018127fae */ /* 0x0003e8000a92187c */
[----:B------:R-:W4:Y:S01]  /*4e200*/  LDL.LU.64 R78, [R1+0x1fe8] ;  /* 0x001fe800014e7983 */ /* 0x000f220000300a00 */
[----:B--2---:R-:W-:-:S03]  /*4e210*/  IMAD.WIDE R28, R4, 0x4, R186 ;  /* 0x00000004041c7825 */ /* 0x004fc600078e02ba */
[----:B------:R-:W-:Y:S04]  /*4e220*/  LDGSTS.E [R17+-0x59600], desc[UR60][R12.64], P5 ;  /* 0xa6a000000c117fae */ /* 0x000fe8000a92187c */
[----:B------:R-:W2:Y:S01]  /*4e230*/  LDL.LU.64 R58, [R1+0x1fd8] ;  /* 0x001fd800013a7983 */ /* 0x000ea20000300a00 */
[----:B---3--:R-:W-:-:S03]  /*4e240*/  IMAD.WIDE R26, R4, 0x4, R196 ;  /* 0x00000004041a7825 */ /* 0x008fc600078e02c4 */
[----:B------:R3:W-:Y:S04]  /*4e250*/  LDGSTS.E [R16+-0x59200], desc[UR60][R22.64], P5 ;  /* 0xa6e0000016107fae */ /* 0x0007e8000a92187c */
[----:B-1----:R-:W2:Y:S01]  /*4e260*/  LDL.LU.64 R12, [R1+0x1fc8] ;  /* 0x001fc800010c7983 */ /* 0x002ea20000300a00 */
[----:B------:R-:W-:-:S03]  /*4e270*/  IMAD.WIDE R24, R4, 0x4, R206 ;  /* 0x0000000404187825 */ /* 0x000fc600078e02ce */
[----:B------:R-:W2:Y:S04]  /*4e280*/  LDL.LU.64 R236, [R1+0x1fb8] ;  /* 0x001fb80001ec7983 */ /* 0x000ea80000300a00 */
[----:B------:R1:W-:Y:S04]  /*4e290*/  STL.64 [R1+0x288], R28 ;  /* 0x0002881c01007387 */ /* 0x0003e80000100a00 */
[----:B------:R1:W-:Y:S04]  /*4e2a0*/  STL.64 [R1+0x280], R26 ;  /* 0x0002801a01007387 */ /* 0x0003e80000100a00 */
[----:B------:R2:W-:Y:S01]  /*4e2b0*/  STL.64 [R1+0x278], R24 ;  /* 0x0002781801007387 */ /* 0x0005e20000100a00 */
[----:B------:R-:W-:-:S03]  /*4e2c0*/  IMAD.WIDE R82, R4, 0x4, R216 ;  /* 0x0000000404527825 */ /* 0x000fc600078e02d8 */
[----:B------:R1:W-:Y:S01]  /*4e2d0*/  LDGSTS.E [R20+-0x58e00], desc[UR60][R28.64], P5 ;  /* 0xa72000001c147fae */ /* 0x0003e2000a92187c */
[----:B---3--:R-:W-:-:S03]  /*4e2e0*/  VIADD R16, R250, 0x100000 ;  /* 0x00100000fa107836 */ /* 0x008fc60000000000 */
[----:B------:R3:W-:Y:S04]  /*4e2f0*/  LDGSTS.E [R19+-0x58a00], desc[UR60][R26.64], P5 ;  /* 0xa76000001a137fae */ /* 0x0007e8000a92187c */
[----:B------:R3:W-:Y:S04]  /*4e300*/  LDGSTS.E [R18+-0x58600], desc[UR60][R24.64], P5 ;  /* 0xa7a0000018127fae */ /* 0x0007e8000a92187c */
[----:B------:R3:W-:Y:S01]  /*4e310*/  LDGSTS.E [R17+-0x58200], desc[UR60][R82.64], P5 ;  /* 0xa7e0000052117fae */ /* 0x0007e2000a92187c */
[----:B----4-:R-:W-:-:S05]  /*4e320*/  IMAD.WIDE R22, R4, 0x4, R228 ;  /* 0x0000000404167825 */ /* 0x010fca00078e02e4 */
[----:B------:R4:W-:Y:S04]  /*4e330*/  STL.64 [R1+0x270], R22 ;  /* 0x0002701601007387 */ /* 0x0009e80000100a00 */
[----:B------:R-:W4:Y:S04]  /*4e340*/  LDL.LU.64 R88, [R1+0x1fa8] ;  /* 0x001fa80001587983 */ /* 0x000f280000300a00 */
[----:B------:R-:W4:Y:S04]  /*4e350*/  LDL.LU.64 R220, [R1+0x1f98] ;  /* 0x001f980001dc7983 */ /* 0x000f280000300a00 */
[----:B------:R-:W4:Y:S04]  /*4e360*/  LDL.LU.64 R68, [R1+0x1f88] ;  /* 0x001f880001447983 */ /* 0x000f280000300a00 */
[----:B------:R-:W4:Y:S04]  /*4e370*/  LDL.LU.64 R48, [R1+0x1f78] ;  /* 0x001f780001307983 */ /* 0x000f280000300a00 */
[----:B------:R-:W4:Y:S01]  /*4e380*/  LDL.LU.64 R228, [R1+0x1f60] ;  /* 0x001f600001e47983 */ /* 0x000f220000300a00 */
[C---:B-1----:R-:W-:Y:S01]  /*4e390*/  VIADD R20, R250.reuse, 0x100000 ;  /* 0x00100000fa147836 */ /* 0x042fe20000000000 */
[----:B---3--:R-:W-:-:S02]  /*4e3a0*/  IADD3 R19, R250, 0x100000, RZ ;  /* 0x00100000fa137810 */ /* 0x008fc40007ffe0ff */
[----:B------:R4:W-:Y:S01]  /*4e3b0*/  LDGSTS.E [R16+-0x7fd80], desc[UR60][R22.64], P5 ;  /* 0x8028000016107fae */ /* 0x0009e2000a92187c */
[C---:B------:R-:W-:Y:S02]  /*4e3c0*/  VIADD R18, R250.reuse, 0x100000 ;  /* 0x00100000fa127836 */ /* 0x040fe40000000000 */
[----:B------:R-:W-:Y:S02]  /*4e3d0*/  VIADD R17, R250, 0x100000 ;  /* 0x00100000fa117836 */ /* 0x000fe40000000000 */
[----:B------:R-:W-:-:S04]  /*4e3e0*/  IMAD.WIDE R28, R4, 0x4, R98 ;  /* 0x00000004041c7825 */ /* 0x000fc800078e0262 */
[C---:B------:R-:W-:Y:S01]  /*4e3f0*/  IMAD.WIDE R26, R4.reuse, 0x4, R78 ;  /* 0x00000004041a7825 */ /* 0x040fe200078e024e */
[----:B------:R-:W-:Y:S03]  /*4e400*/  STL.64 [R1+0x258], R28 ;  /* 0x0002581c01007387 */ /* 0x000fe60000100a00 */
[C---:B--2---:R-:W-:Y:S01]  /*4e410*/  IMAD.WIDE R24, R4.reuse, 0x4, R58 ;  /* 0x0000000404187825 */ /* 0x044fe200078e023a */
[----:B------:R-:W-:Y:S03]  /*4e420*/  STL.64 [R1+0x240], R26 ;  /* 0x0002401a01007387 */ /* 0x000fe60000100a00 */
[C---:B------:R-:W-:Y:S01]  /*4e430*/  IMAD.WIDE R12, R4.reuse, 0x4, R12 ;  /* 0x00000004040c7825 */ /* 0x040fe200078e020c */
[----:B------:R-:W-:Y:S03]  /*4e440*/  STL.64 [R1+0x228], R24 ;  /* 0x0002281801007387 */ /* 0x000fe60000100a00 */
[C---:B----4-:R-:W-:Y:S01]  /*4e450*/  IMAD.WIDE R22, R4.reuse, 0x4, R236 ;  /* 0x0000000404167825 */ /* 0x050fe200078e02ec */
        /* <DEDUP_REMOVED lines=12> */
[----:B------:R-:W-:-:S04]  /*4e520*/  IMAD.WIDE R30, R4, 0x4, R88 ;  /* 0x00000004041e7825 */ /* 0x000fc800078e0258 */
[C---:B--2---:R-:W-:Y:S01]  /*4e530*/  IMAD.WIDE R28, R4.reuse, 0x4, R220 ;  /* 0x00000004041c7825 */ /* 0x044fe200078e02dc */
[----:B------:R-:W-:Y:S03]  /*4e540*/  STL.64 [R1+0x1e0], R30 ;  /* 0x0001e01e01007387 */ /* 0x000fe60000100a00 */
[C---:B----4-:R-:W-:Y:S01]  /*4e550*/  IMAD.WIDE R26, R4.reuse, 0x4, R68 ;  /* 0x00000004041a7825 */ /* 0x050fe200078e0244 */
        /* <DEDUP_REMOVED lines=65> */
[----:B------:R-:W-:Y:S04]  /*4e970*/  LDGSTS.E [R20+-0x7a980], desc[UR60][R28.64], P5 ;  /* 0x856800001c147fae */ /* 0x000fe8000a92187c */
[----:B------:R2:W-:Y:S04]  /*4e980*/  STL.64 [R1+0x18], R22 ;  /* 0x0000181601007387 */ /* 0x0005e80000100a00 */
[----:B------:R-:W-:Y:S04]  /*4e990*/  LDGSTS.E [R19+-0x7a580], desc[UR60][R26.64], P5 ;  /* 0x85a800001a137fae */ /* 0x000fe8000a92187c */
[----:B------:R-:W3:Y:S04]  /*4e9a0*/  LDL.LU.64 R98, [R1+0x1b40] ;  /* 0x001b400001627983 */ /* 0x000ee80000300a00 */
[----:B------:R-:W-:Y:S04]  /*4e9b0*/  LDGSTS.E [R18+-0x7a180], desc[UR60][R24.64], P5 ;  /* 0x85e8000018127fae */ /* 0x000fe8000a92187c */
[----:B------:R-:W4:Y:S04]  /*4e9c0*/  LDL.LU.64 R78, [R1+0x1b10] ;  /* 0x001b1000014e7983 */ /* 0x000f280000300a00 */
[----:B------:R-:W-:Y:S04]  /*4e9d0*/  LDGSTS.E [R17+-0x79d80], desc[UR60][R12.64], P5 ;  /* 0x862800000c117fae */ /* 0x000fe8000a92187c */
[----:B------:R-:W4:Y:S04]  /*4e9e0*/  LDL.LU.64 R58, [R1+0x1ad8] ;  /* 0x001ad800013a7983 */ /* 0x000f280000300a00 */
[----:B------:R2:W-:Y:S04]  /*4e9f0*/  LDGSTS.E [R16+-0x79980], desc[UR60][R22.64], P5 ;  /* 0x8668000016107fae */ /* 0x0005e8000a92187c */
[----:B------:R-:W4:Y:S04]  /*4ea00*/  LDL.LU.64 R236, [R1+0x1aa8] ;  /* 0x001aa80001ec7983 */ /* 0x000f280000300a00 */
[----:B-1----:R-:W4:Y:S01]  /*4ea10*/  LDL.LU.64 R12, [R1+0x1a80] ;  /* 0x001a8000010c7983 */ /* 0x002f220000300a00 */
[----:B--2---:R-:W-:-:S05]  /*4ea20*/  IMAD.WIDE R22, R4, 0x4, R88 ;  /* 0x0000000404167825 */ /* 0x004fca00078e0258 */
[----:B------:R1:W-:Y:S01]  /*4ea30*/  STL.64 [R1], R22 ;  /* 0x0000001601007387 */ /* 0x0003e20000100a00 */
[----:B------:R-:W-:-:S03]  /*4ea40*/  IMAD.WIDE R232, R4, 0x4, R68 ;  /* 0x0000000404e87825 */ /* 0x000fc600078e0244 */
[----:B------:R-:W2:Y:S01]  /*4ea50*/  LDL.LU.64 R108, [R1+0x1a48] ;  /* 0x001a4800016c7983 */ /* 0x000ea20000300a00 */
[----:B------:R-:W-:-:S03]  /*4ea60*/  IMAD.WIDE R226, R4, 0x4, R48 ;  /* 0x0000000404e27825 */ /* 0x000fc600078e0230 */
[----:B------:R-:W2:Y:S04]  /*4ea70*/  LDL.LU.64 R68, [R1+0x1a18] ;  /* 0x001a180001447983 */ /* 0x000ea80000300a00 */
[----:B------:R-:W2:Y:S01]  /*4ea80*/  LDL.LU.64 R88, [R1+0x19d8] ;  /* 0x0019d80001587983 */ /* 0x000ea20000300a00 */
[----:B------:R-:W-:-:S03]  /*4ea90*/  IMAD.WIDE R238, R4, 0x4, R220 ;  /* 0x0000000404ee7825 */ /* 0x000fc600078e02dc */
[----:B------:R-:W2:Y:S01]  /*4eaa0*/  LDL.LU.64 R48, [R1+0x19a0] ;  /* 0x0019a00001307983 */ /* 0x000ea20000300a00 */
[----:B------:R-:W-:-:S03]  /*4eab0*/  IMAD.WIDE R220, R4, 0x4, R228 ;  /* 0x0000000404dc7825 */ /* 0x000fc600078e02e4 */
[----:B------:R-:W2:Y:S04]  /*4eac0*/  LDL.LU.64 R228, [R1+0x1968] ;  /* 0x0019680001e47983 */ /* 0x000ea80000300a00 */
[----:B------:R-:W2:Y:S04]  /*4ead0*/  LDL.LU.64 R118, [R1+0x1928] ;  /* 0x0019280001767983 */ /* 0x000ea80000300a00 */
[----:B------:R1:W-:Y:S04]  /*4eae0*/  LDGSTS.E [R20+-0x79580], desc[UR60][R22.64], P5 ;  /* 0x86a8000016147fae */ /* 0x0003e8000a92187c */
[----:B------:R-:W-:Y:S04]  /*4eaf0*/  LDGSTS.E [R19+-0x79180], desc[UR60][R238.64], P5 ;  /* 0x86e80000ee137fae */ /* 0x000fe8000a92187c */
[----:B------:R-:W-:Y:S04]  /*4eb00*/  LDGSTS.E [R18+-0x78d80], desc[UR60][R232.64], P5 ;  /* 0x87280000e8127fae */ /* 0x000fe8000a92187c */
[----:B------:R-:W-:Y:S04]  /*4eb10*/  LDGSTS.E [R17+-0x78980], desc[UR60][R226.64], P5 ;  /* 0x87680000e2117fae */ /* 0x000fe8000a92187c */
[----:B------:R-:W-:Y:S01]  /*4eb20*/  LDGSTS.E [R16+-0x78580], desc[UR60][R220.64], P5 ;  /* 0x87a80000dc107fae */ /* 0x000fe2000a92187c */
[----:B---3--:R-:W-:-:S05]  /*4eb30*/  IMAD.WIDE R80, R4, 0x4, R98 ;  /* 0x0000000404507825 */ /* 0x008fca00078e0262 */
[----:B------:R-:W-:Y:S01]  /*4eb40*/  LDGSTS.E [R20+-0x78180], desc[UR60][R80.64], P5 ;  /* 0x87e8000050147fae */ /* 0x000fe2000a92187c */
[----:B----4-:R-:W-:-:S03]  /*4eb50*/  IMAD.WIDE R76, R4, 0x4, R58 ;  /* 0x00000004044c7825 */ /* 0x010fc600078e023a */
[----:B------:R-:W3:Y:S04]  /*4eb60*/  LDL.LU.64 R58, [R1+0x18f0] ;  /* 0x0018f000013a7983 */ /* 0x000ee80000300a00 */
[----:B------:R-:W4:Y:S01]  /*4eb70*/  LDL.LU.64 R98, [R1+0x18b8] ;  /* 0x0018b80001627983 */ /* 0x000f220000300a00 */
[----:B------:R-:W-:-:S03]  /*4eb80*/  IMAD.WIDE R74, R4, 0x4, R236 ;  /* 0x00000004044a7825 */ /* 0x000fc600078e02ec */
[----:B------:R-:W3:Y:S01]  /*4eb90*/  LDL.LU.64 R236, [R1+0x1880] ;  /* 0x0018800001ec7983 */ /* 0x000ee20000300a00 */
[----:B------:R-:W-:-:S03]  /*4eba0*/  IMAD.WIDE R72, R4, 0x4, R12 ;  /* 0x0000000404487825 */ /* 0x000fc600078e020c */
[----:B------:R-:W3:Y:S04]  /*4ebb0*/  LDL.LU.64 R12, [R1+0xce8] ;  /* 0x000ce800010c7983 */ /* 0x000ee80000300a00 */
[----:B------:R-:W3:Y:S01]  /*4ebc0*/  LDL.LU.64 R128, [R1+0xcd0] ;  /* 0x000cd00001807983 */ /* 0x000ee20000300a00 */
[----:B--2---:R-:W-:-:S04]  /*4ebd0*/  IMAD.WIDE R70, R4, 0x4, R108 ;  /* 0x0000000404467825 */ /* 0x004fc800078e026c */
[----:B------:R-:W-:-:S04]  /*4ebe0*/  IMAD.WIDE R66, R4, 0x4, R88 ;  /* 0x0000000404427825 */ /* 0x000fc800078e0258 */
[C---:B------:R-:W-:Y:S02]  /*4ebf0*/  IMAD.WIDE R64, R4.reuse, 0x4, R48 ;  /* 0x0000000404407825 */ /* 0x040fe400078e0230 */
[----:B------:R-:W2:Y:S02]  /*4ec00*/  LDL.LU.64 R48, [R1+0xcb8] ;  /* 0x000cb80001307983 */ /* 0x000ea40000300a00 */
[C---:B------:R-:W-:Y:S02]  /*4ec10*/  IMAD.WIDE R62, R4.reuse, 0x4, R228 ;  /* 0x00000004043e7825 */ /* 0x040fe400078e02e4 */
[----:B------:R-:W2:Y:S04]  /*4ec20*/  LDL.LU.64 R108, [R1+0xca0] ;  /* 0x000ca000016c7983 */ /* 0x000ea80000300a00 */
[----:B------:R-:W2:Y:S04]  /*4ec30*/  LDL.LU.64 R88, [R1+0xc90] ;  /* 0x000c900001587983 */ /* 0x000ea80000300a00 */
[----:B------:R-:W2:Y:S01]  /*4ec40*/  LDL.LU.64 R228, [R1+0xc88] ;  /* 0x000c880001e47983 */ /* 0x000ea20000300a00 */
[----:B------:R-:W-:-:S03]  /*4ec50*/  IMAD.WIDE R60, R4, 0x4, R118 ;  /* 0x00000004043c7825 */ /* 0x000fc600078e0276 */
[----:B------:R-:W2:Y:S04]  /*4ec60*/  LDL.LU.64 R138, [R1+0xc80] ;  /* 0x000c8000018a7983 */ /* 0x000ea80000300a00 */
[----:B------:R-:W2:Y:S01]  /*4ec70*/  LDL.LU.64 R118, [R1+0x238] ;  /* 0x0002380001767983 */ /* 0x000ea20000300a00 */
[----:B----4-:R-:W-:-:S03]  /*4ec80*/  IMAD.WIDE R56, R4, 0x4, R98 ;  /* 0x0000000404387825 */ /* 0x010fc600078e0262 */
[----:B------:R-:W4:Y:S01]  /*4ec90*/  LDL.LU.64 R98, [R1+0x1f0] ;  /* 0x0001f00001627983 */ /* 0x000f220000300a00 */
[----:B---3--:R-:W-:-:S03]  /*4eca0*/  IMAD.WIDE R54, R4, 0x4, R236 ;  /* 0x0000000404367825 */ /* 0x008fc600078e02ec */
[----:B------:R-:W3:Y:S01]  /*4ecb0*/  LDL.LU.64 R236, [R1+0x130] ;  /* 0x0001300001ec7983 */ /* 0x000ee20000300a00 */
[----:B------:R-:W-:-:S03]  /*4ecc0*/  IMAD.WIDE R52, R4, 0x4, R12 ;  /* 0x0000000404347825 */ /* 0x000fc600078e020c */
[----:B------:R-:W3:Y:S01]  /*4ecd0*/  LDL.LU.64 R12, [R1+0x140] ;  /* 0x00014000010c7983 */ /* 0x000ee20000300a00 */
[----:B------:R-:W-:-:S03]  /*4ece0*/  IMAD.WIDE R50, R4, 0x4, R128 ;  /* 0x0000000404327825 */ /* 0x000fc600078e0280 */
[----:B------:R-:W3:Y:S04]  /*4ecf0*/  LDL.LU.64 R148, [R1+0x148] ;  /* 0x0001480001947983 */ /* 0x000ee80000300a00 */
[----:B------:R-:W3:Y:S01]  /*4ed00*/  LDL.LU.64 R128, [R1+0x158] ;  /* 0x0001580001807983 */ /* 0x000ee20000300a00 */
[----:B--2---:R-:W-:-:S03]  /*4ed10*/  IMAD.WIDE R46, R4, 0x4, R108 ;  /* 0x00000004042e7825 */ /* 0x004fc600078e026c */
[----:B------:R-:W2:Y:S01]  /*4ed20*/  LDL.LU.64 R108, [R1+0x160] ;  /* 0x00016000016c7983 */ /* 0x000ea20000300a00 */
[----:B------:R-:W-:-:S03]  /*4ed30*/  IMAD.WIDE R44, R4, 0x4, R88 ;  /* 0x00000004042c7825 */ /* 0x000fc600078e0258 */
[----:B------:R-:W2:Y:S01]  /*4ed40*/  LDL.LU.64 R88, [R1+0x170] ;  /* 0x0001700001587983 */ /* 0x000ea20000300a00 */
[----:B------:R-:W-:-:S03]  /*4ed50*/  IMAD.WIDE R42, R4, 0x4, R228 ;  /* 0x00000004042a7825 */ /* 0x000fc600078e02e4 */
[----:B------:R-:W1:Y:S01]  /*4ed60*/  LDL.LU.64 R228, [R1+0x178] ;  /* 0x0001780001e47983 */ /* 0x000e620000300a00 */
[----:B------:R-:W-:-:S03]  /*4ed70*/  IMAD.WIDE R40, R4, 0x4, R138 ;  /* 0x0000000404287825 */ /* 0x000fc600078e028a */
[----:B------:R-:W2:Y:S01]  /*4ed80*/  LDL.LU.64 R138, [R1+0x188] ;  /* 0x00018800018a7983 */ /* 0x000ea20000300a00 */
[----:B------:R-:W-:-:S03]  /*4ed90*/  IMAD.WIDE R38, R4, 0x4, R118 ;  /* 0x0000000404267825 */ /* 0x000fc600078e0276 */
[----:B------:R-:W2:Y:S01]  /*4eda0*/  LDL.LU.64 R118, [R1+0x190] ;  /* 0x0001900001767983 */ /* 0x000ea20000300a00 */
[----:B----4-:R-:W-:-:S03]  /*4edb0*/  IMAD.WIDE R36, R4, 0x4, R98 ;  /* 0x0000000404247825 */ /* 0x010fc600078e0262 */
[----:B------:R-:W4:Y:S01]  /*4edc0*/  LDL.LU.64 R98, [R1+0x1a0] ;  /* 0x0001a00001627983 */ /* 0x000f220000300a00 */
[----:B---3--:R-:W-:-:S04]  /*4edd0*/  IMAD.WIDE R34, R4, 0x4, R236 ;  /* 0x0000000404227825 */ /* 0x008fc800078e02ec */
[C---:B------:R-:W-:Y:S02]  /*4ede0*/  IMAD.WIDE R32, R4.reuse, 0x4, R12 ;  /* 0x0000000404207825 */ /* 0x040fe400078e020c */
[----:B------:R-:W3:Y:S04]  /*4edf0*/  LDL.LU.64 R12, [R1+0x2060] ;  /* 0x00206000010c7983 */ /* 0x000ee80000300a00 */
        /* <DEDUP_REMOVED lines=8> */
[----:B-1----:R-:W-:-:S03]  /*4ee80*/  IMAD.WIDE R22, R4, 0x4, R228 ;  /* 0x0000000404167825 */ /* 0x002fc600078e02e4 */
[----:B------:R-:W2:Y:S01]  /*4ee90*/  LDL.LU.64 R228, [R1+0x2030] ;  /* 0x0020300001e47983 */ /* 0x000ea20000300a00 */
[----:B------:R-:W-:-:S04]  /*4eea0*/  IMAD.WIDE R78, R4, 0x4, R78 ;  /* 0x00000004044e7825 */ /* 0x000fc800078e024e */
[C---:B------:R-:W-:Y:S01]  /*4eeb0*/  IMAD.WIDE R68, R4.reuse, 0x4, R68 ;  /* 0x0000000404447825 */ /* 0x040fe200078e0244 */
[----:B------:R-:W-:Y:S04]  /*4eec0*/  LDGSTS.E [R19+-0x5fd80], desc[UR60][R78.64], P5 ;  /* 0xa02800004e137fae */ /* 0x000fe8000a92187c */
[----:B------:R-:W-:Y:S04]  /*4eed0*/  LDGSTS.E [R18+-0x5f980], desc[UR60][R76.64], P5 ;  /* 0xa06800004c127fae */ /* 0x000fe8000a92187c */
[----:B------:R-:W-:Y:S04]  /*4eee0*/  LDGSTS.E [R17+-0x5f580], desc[UR60][R74.64], P5 ;  /* 0xa0a800004a117fae */ /* 0x000fe8000a92187c */
[----:B------:R-:W-:Y:S04]  /*4eef0*/  LDGSTS.E [R16+-0x5f180], desc[UR60][R72.64], P5 ;  /* 0xa0e8000048107fae */ /* 0x000fe8000a92187c */
[----:B------:R-:W-:Y:S04]  /*4ef00*/  LDGSTS.E [R20+-0x5ed80], desc[UR60][R70.64], P5 ;  /* 0xa128000046147fae */ /* 0x000fe8000a92187c */
[----:B------:R-:W-:Y:S01]  /*4ef10*/  LDGSTS.E [R19+-0x5e980], desc[UR60][R68.64], P5 ;  /* 0xa168000044137fae */ /* 0x000fe2000a92187c */
[----:B------:R-:W-:-:S03]  /*4ef20*/  IMAD.WIDE R58, R4, 0x4, R58 ;  /* 0x00000004043a7825 */ /* 0x000fc600078e023a */
        /* <DEDUP_REMOVED lines=20> */
[----:B------:R1:W-:Y:S04]  /*4f070*/  LDGSTS.E [R20+-0x59d80], desc[UR60][R30.64], P5 ;  /* 0xa62800001e147fae */ /* 0x0003e8000a92187c */
[----:B------:R-:W-:Y:S04]  /*4f080*/  LDGSTS.E [R19+-0x59980], desc[UR60][R28.64], P5 ;  /* 0xa66800001c137fae */ /* 0x000fe8000a92187c */
[----:B------:R4:W-:Y:S04]  /*4f090*/  LDGSTS.E [R18+-0x59580], desc[UR60][R26.64], P5 ;  /* 0xa6a800001a127fae */ /* 0x0009e8000a92187c */
[----:B------:R-:W-:Y:S01]  /*4f0a0*/  LDGSTS.E [R17+-0x59180], desc[UR60][R24.64], P5 ;  /* 0xa6e8000018117fae */ /* 0x000fe2000a92187c */
[----:B------:R-:W-:-:S03]  /*4f0b0*/  IADD3 R88, R250, 0x100000, RZ ;  /* 0x00100000fa587810 */ /* 0x000fc60007ffe0ff */
[----:B------:R4:W-:Y:S01]  /*4f0c0*/  LDGSTS.E [R16+-0x58d80], desc[UR60][R22.64], P5 ;  /* 0xa728000016107fae */ /* 0x0009e2000a92187c */
[C---:B------:R-:W-:Y:S02]  /*4f0d0*/  VIADD R87, R250.reuse, 0x100000 ;  /* 0x00100000fa577836 */ /* 0x040fe40000000000 */
[----:B------:R-:W-:Y:S01]  /*4f0e0*/  VIADD R86, R250, 0x100000 ;  /* 0x00100000fa567836 */ /* 0x000fe20000000000 */
[----:B------:R-:W-:Y:S01]  /*4f0f0*/  IADD3 R85, R251, 0x100000, RZ ;  /* 0x00100000fb557810 */ /* 0x000fe20007ffe0ff */
[----:B-1----:R-:W-:-:S04]  /*4f100*/  IMAD.WIDE R20, R4, 0x4, R138 ;  /* 0x0000000404147825 */ /* 0x002fc800078e028a */
[----:B----4-:R-:W-:-:S04]  /*4f110*/  IMAD.WIDE R18, R4, 0x4, R118 ;  /* 0x0000000404127825 */ /* 0x010fc800078e0276 */
[----:B------:R-:W-:Y:S01]  /*4f120*/  VIADD R84, R251, 0x100000 ;  /* 0x00100000fb547836 */ /* 0x000fe20000000000 */
[----:B------:R-:W-:Y:S04]  /*4f130*/  LDGSTS.E [R88+-0x58980], desc[UR60][R20.64], P5 ;  /* 0xa768000014587fae */ /* 0x000fe8000a92187c */
[----:B------:R-:W-:Y:S01]  /*4f140*/  LDGSTS.E [R87+-0x58580], desc[UR60][R18.64], P5 ;  /* 0xa7a8000012577fae */ /* 0x000fe2000a92187c */
[----:B------:R-:W-:-:S05]  /*4f150*/  IMAD.WIDE R16, R4, 0x4, R98 ;  /* 0x0000000404107825 */ /* 0x000fca00078e0262 */
[----:B------:R-:W-:Y:S01]  /*4f160*/  LDGSTS.E [R86+-0x58180], desc[UR60][R16.64], P5 ;  /* 0xa7e8000010567fae */ /* 0x000fe2000a92187c */
[----:B---3--:R-:W-:-:S04]  /*4f170*/  IMAD.WIDE R12, R4, 0x4, R12 ;  /* 0x00000004040c7825 */ /* 0x008fc800078e020c */
[----:B------:R-:W-:-:S04]  /*4f180*/  IMAD.WIDE R90, R4, 0x4, R236 ;  /* 0x00000004045a7825 */ /* 0x000fc800078e02ec */
[C---:B------:R-:W-:Y:S01]  /*4f190*/  IMAD.WIDE R100, R4.reuse, 0x4, R158 ;  /* 0x0000000404647825 */ /* 0x040fe200078e029e */
[----:B------:R1:W-:Y:S04]  /*4f1a0*/  STL.64 [R1+0x268], R12 ;  /* 0x0002680c01007387 */ /* 0x0003e80000100a00 */
[----:B------:R3:W-:Y:S04]  /*4f1b0*/  STL.64 [R1+0x250], R90 ;  /* 0x0002505a01007387 */ /* 0x0007e80000100a00 */
[----:B------:R-:W4:Y:S04]  /*4f1c0*/  LDL.LU.64 R138, [R1+0x2028] ;  /* 0x00202800018a7983 */ /* 0x000f280000300a00 */
[----:B------:R-:W4:Y:S01]  /*4f1d0*/  LDL.LU.64 R118, [R1+0x2020] ;  /* 0x0020200001767983 */ /* 0x000f220000300a00 */
[----:B------:R-:W-:-:S03]  /*4f1e0*/  IMAD.WIDE R96, R4, 0x4, R148 ;  /* 0x0000000404607825 */ /* 0x000fc600078e0294 */
[----:B------:R-:W-:Y:S04]  /*4f1f0*/  LDGSTS.E [R85+-0x7fd00], desc[UR60][R12.64], P5 ;  /* 0x803000000c557fae */ /* 0x000fe8000a92187c */
[----:B------:R-:W4:Y:S01]  /*4f200*/  LDL.LU.64 R98, [R1+0x2018] ;  /* 0x0020180001627983 */ /* 0x000f220000300a00 */
[----:B------:R-:W-:-:S03]  /*4f210*/  IMAD.WIDE R94, R4, 0x4, R128 ;  /* 0x00000004045e7825 */ /* 0x000fc600078e0280 */
[----:B------:R3:W-:Y:S04]  /*4f220*/  LDGSTS.E [R84+-0x7f900], desc[UR60][R90.64], P5 ;  /* 0x807000005a547fae */ /* 0x0007e8000a92187c */
[----:B-1----:R-:W4:Y:S04]  /*4f230*/  LDL.LU.64 R12, [R1+0x2008] ;  /* 0x00200800010c7983 */ /* 0x002f280000300a00 */
[----:B------:R-:W4:Y:S04]  /*4f240*/  LDL.LU.64 R236, [R1+0x2000] ;  /* 0x0020000001ec7983 */ /* 0x000f280000300a00 */
[----:B------:R-:W-:Y:S04]  /*4f250*/  STL.64 [R1+0x238], R100 ;  /* 0x0002386401007387 */ /* 0x000fe80000100a00 */
[----:B------:R4:W-:Y:S04]  /*4f260*/  STL.64 [R1+0x220], R96 ;  /* 0x0002206001007387 */ /* 0x0009e80000100a00 */
[----:B------:R1:W-:Y:S01]  /*4f270*/  STL.64 [R1+0x208], R94 ;  /* 0x0002085e01007387 */ /* 0x0003e20000100a00 */
[----:B--2---:R-:W-:-:S04]  /*4f280*/  IMAD.WIDE R92, R4, 0x4, R108 ;  /* 0x00000004045c7825 */ /* 0x004fc800078e026c */
[----:B---3--:R-:W-:Y:S01]  /*4f290*/  IMAD.WIDE R90, R4, 0x4, R228 ;  /* 0x00000004045a7825 */ /* 0x008fe200078e02e4 */
[----:B------:R2:W-:Y:S04]  /*4f2a0*/  STL.64 [R1+0x1f0], R92 ;  /* 0x0001f05c01007387 */ /* 0x0005e80000100a00 */
[----:B------:R3:W-:Y:S04]  /*4f2b0*/  STL.64 [R1+0x1d8], R90 ;  /* 0x0001d85a01007387 */ /* 0x0007e80000100a00 */
[----:B------:R-:W3:Y:S04]  /*4f2c0*/  LDL.LU.64 R158, [R1+0x1ff0] ;  /* 0x001ff000019e7983 */ /* 0x000ee80000300a00 */
[----:B------:R-:W3:Y:S04]  /*4f2d0*/  LDL.LU.64 R148, [R1+0x1fe0] ;  /* 0x001fe00001947983 */ /* 0x000ee80000300a00 */
[----:B------:R-:W3:Y:S04]  /*4f2e0*/  LDL.LU.64 R128, [R1+0x1fd0] ;  /* 0x001fd00001807983 */ /* 0x000ee80000300a00 */
[----:B------:R-:W3:Y:S04]  /*4f2f0*/  LDL.LU.64 R108, [R1+0x1fc0] ;  /* 0x001fc000016c7983 */ /* 0x000ee80000300a00 */
[----:B------:R-:W3:Y:S01]  /*4f300*/  LDL.LU.64 R228, [R1+0x1fb0] ;  /* 0x001fb00001e47983 */ /* 0x000ee20000300a00 */
[C---:B------:R-:W-:Y:S01]  /*4f310*/  VIADD R88, R251.reuse, 0x100000 ;  /* 0x00100000fb587836 */ /* 0x040fe20000000000 */
[C---:B------:R-:W-:Y:S01]  /*4f320*/  IADD3 R87, R251.reuse, 0x100000, RZ ;  /* 0x00100000fb577810 */ /* 0x040fe20007ffe0ff */
[----:B------:R-:W-:-:S03]  /*4f330*/  VIADD R86, R251, 0x100000 ;  /* 0x00100000fb567836 */ /* 0x000fc60000000000 */
[----:B------:R-:W-:Y:S04]  /*4f340*/  LDGSTS.E [R88+-0x7f500], desc[UR60][R100.64], P5 ;  /* 0x80b0000064587fae */ /* 0x000fe8000a92187c */
[----:B------:R4:W-:Y:S04]  /*4f350*/  LDGSTS.E [R87+-0x7f100], desc[UR60][R96.64], P5 ;  /* 0x80f0000060577fae */ /* 0x0009e8000a92187c */
[----:B------:R1:W-:Y:S04]  /*4f360*/  LDGSTS.E [R86+-0x7ed00], desc[UR60][R94.64], P5 ;  /* 0x813000005e567fae */ /* 0x0003e8000a92187c */
[----:B------:R2:W-:Y:S04]  /*4f370*/  LDGSTS.E [R85+-0x7e900], desc[UR60][R92.64], P5 ;  /* 0x817000005c557fae */ /* 0x0005e8000a92187c */
[----:B------:R3:W-:Y:S01]  /*4f380*/  LDGSTS.E [R84+-0x7e500], desc[UR60][R90.64], P5 ;  /* 0x81b000005a547fae */ /* 0x0007e2000a92187c */
[----:B----4-:R-:W-:-:S04]  /*4f390*/  IMAD.WIDE R96, R4, 0x4, R138 ;  /* 0x0000000404607825 */ /* 0x010fc800078e028a */
[----:B-1----:R-:W-:-:S04]  /*4f3a0*/  IMAD.WIDE R94, R4, 0x4, R118 ;  /* 0x00000004045e7825 */ /* 0x002fc800078e0276 */
[C---:B--2---:R-:W-:Y:S01]  /*4f3b0*/  IMAD.WIDE R92, R4.reuse, 0x4, R98 ;  /* 0x00000004045c7825 */ /* 0x044fe200078e0262 */
[----:B------:R-:W-:Y:S04]  /*4f3c0*/  STL.64 [R1+0x1c0], R96 ;  /* 0x0001c06001007387 */ /* 0x000fe80000100a00 */
[----:B------:R-:W-:Y:S04]  /*4f3d0*/  STL.64 [R1+0x1a8], R94 ;  /* 0x0001a85e01007387 */ /* 0x000fe80000100a00 */
[----:B------:R-:W-:Y:S04]  /*4f3e0*/  STL.64 [R1+0x190], R92 ;  /* 0x0001905c01007387 */ /* 0x000fe80000100a00 */
[----:B------:R1:W-:Y:S04]  /*4f3f0*/  LDGSTS.E [R88+-0x7e100], desc[UR60][R96.64], P5 ;  /* 0x81f0000060587fae */ /* 0x0003e8000a92187c */
[----:B------:R2:W-:Y:S04]  /*4f400*/  LDGSTS.E [R87+-0x7dd00], desc[UR60][R94.64], P5 ;  /* 0x823000005e577fae */ /* 0x0005e8000a92187c */
[----:B------:R4:W-:Y:S01]  /*4f410*/  LDGSTS.E [R86+-0x7d900], desc[UR60][R92.64], P5 ;  /* 0x827000005c567fae */ /* 0x0009e2000a92187c */
[----:B------:R-:W-:-:S04]  /*4f420*/  IMAD.WIDE R12, R4, 0x4, R12 ;  /* 0x00000004040c7825 */ /* 0x000fc800078e020c */
[C---:B---3--:R-:W-:Y:S01]  /*4f430*/  IMAD.WIDE R90, R4.reuse, 0x4, R236 ;  /* 0x00000004045a7825 */ /* 0x048fe200078e02ec */
[----:B------:R3:W-:Y:S04]  /*4f440*/  STL.64 [R1+0x178], R12 ;  /* 0x0001780c01007387 */ /* 0x0007e80000100a00 */
[----:B------:R4:W-:Y:S04]  /*4f450*/  STL.64 [R1+0x160], R90 ;  /* 0x0001605a01007387 */ /* 0x0009e80000100a00 */
[----:B------:R-:W4:Y:S04]  /*4f460*/  LDL.LU.64 R138, [R1+0x1fa0] ;  /* 0x001fa000018a7983 */ /* 0x000f280000300a00 */
[----:B------:R-:W4:Y:S04]  /*4f470*/  LDL.LU.64 R118, [R1+0x1f90] ;  /* 0x001f900001767983 */ /* 0x000f280000300a00 */
[----:B------:R-:W-:Y:S04]  /*4f480*/  LDGSTS.E [R85+-0x7d500], desc[UR60][R12.64], P5 ;  /* 0x82b000000c557fae */ /* 0x000fe8000a92187c */
[----:B------:R-:W4:Y:S04]  /*4f490*/  LDL.LU.64 R98, [R1+0x1f80] ;  /* 0x001f800001627983 */ /* 0x000f280000300a00 */
[----:B------:R4:W-:Y:S04]  /*4f4a0*/  LDGSTS.E [R84+-0x7d100], desc[UR60][R90.64], P5 ;  /* 0x82f000005a547fae */ /* 0x0009e8000a92187c */
[----:B---3--:R-:W3:Y:S04]  /*4f4b0*/  LDL.LU.64 R12, [R1+0x1f70] ;  /* 0x001f7000010c7983 */ /* 0x008ee80000300a00 */
[----:B------:R-:W3:Y:S01]  /*4f4c0*/  LDL.LU.64 R236, [R1+0x1f58] ;  /* 0x001f580001ec7983 */ /* 0x000ee20000300a00 */
[----:B------:R-:W-:-:S04]  /*4f4d0*/  IMAD.WIDE R100, R4, 0x4, R158 ;  /* 0x0000000404647825 */ /* 0x000fc800078e029e */
[----:B-1----:R-:W-:-:S04]  /*4f4e0*/  IMAD.WIDE R96, R4, 0x4, R148 ;  /* 0x0000000404607825 */ /* 0x002fc800078e0294 */
[----:B--2---:R-:W-:-:S04]  /*4f4f0*/  IMAD.WIDE R94, R4, 0x4, R128 ;  /* 0x00000004045e7825 */ /* 0x004fc800078e0280 */
[----:B----4-:R-:W-:-:S04]  /*4f500*/  IMAD.WIDE R92, R4, 0x4, R108 ;  /* 0x00000004045c7825 */ /* 0x010fc800078e026c */
[C---:B------:R-:W-:Y:S01]  /*4f510*/  IMAD.WIDE R90, R4.reuse, 0x4, R228 ;  /* 0x00000004045a7825 */ /* 0x040fe200078e02e4 */
[----:B------:R-:W-:Y:S04]  /*4f520*/  STL.64 [R1+0x148], R100 ;  /* 0x0001486401007387 */ /* 0x000fe80000100a00 */
[----:B------:R1:W-:Y:S04]  /*4f530*/  STL.64 [R1+0x130], R96 ;  /* 0x0001306001007387 */ /* 0x0003e80000100a00 */
[----:B------:R2:W-:Y:S04]  /*4f540*/  STL.64 [R1+0x118], R94 ;  /* 0x0001185e01007387 */ /* 0x0005e80000100a00 */
[----:B------:R4:W-:Y:S04]  /*4f550*/  STL.64 [R1+0x100], R92 ;  /* 0x0001005c01007387 */ /* 0x0009e80000100a00 */
[----:B------:R3:W-:Y:S04]  /*4f560*/  STL.64 [R1+0xe8], R90 ;  /* 0x0000e85a01007387 */ /* 0x0007e80000100a00 */
[----:B------:R-:W3:Y:S04]  /*4f570*/  LDL.LU.64 R158, [R1+0x1e70] ;  /* 0x001e7000019e7983 */ /* 0x000ee80000300a00 */
[----:B------:R-:W3:Y:S04]  /*4f580*/  LDL.LU.64 R148, [R1+0x1e50] ;  /* 0x001e500001947983 */ /* 0x000ee80000300a00 */
[----:B------:R-:W3:Y:S04]  /*4f590*/  LDL.LU.64 R128, [R1+0x1e38] ;  /* 0x001e380001807983 */ /* 0x000ee80000300a00 */
[----:B------:R-:W3:Y:S04]  /*4f5a0*/  LDL.LU.64 R108, [R1+0x1e18] ;  /* 0x001e1800016c7983 */ /* 0x000ee80000300a00 */
[----:B------:R-:W3:Y:S04]  /*4f5b0*/  LDL.LU.64 R228, [R1+0x1df8] ;  /* 0x001df80001e47983 */ /* 0x000ee80000300a00 */
[----:B------:R-:W-:Y:S04]  /*4f5c0*/  LDGSTS.E [R88+-0x7cd00], desc[UR60][R100.64], P5 ;  /* 0x8330000064587fae */ /* 0x000fe8000a92187c */
[----:B------:R1:W-:Y:S04]  /*4f5d0*/  LDGSTS.E [R87+-0x7c900], desc[UR60][R96.64], P5 ;  /* 0x8370000060577fae */ /* 0x0003e8000a92187c */
[----:B------:R2:W-:Y:S04]  /*4f5e0*/  LDGSTS.E [R86+-0x7c500], desc[UR60][R94.64], P5 ;  /* 0x83b000005e567fae */ /* 0x0005e8000a92187c */
[----:B------:R4:W-:Y:S04]  /*4f5f0*/  LDGSTS.E [R85+-0x7c100], desc[UR60][R92.64], P5 ;  /* 0x83f000005c557fae */ /* 0x0009e8000a92187c */
[----:B------:R3:W-:Y:S01]  /*4f600*/  LDGSTS.E [R84+-0x7bd00], desc[UR60][R90.64], P5 ;  /* 0x843000005a547fae */ /* 0x0007e2000a92187c */
[----:B-1----:R-:W-:-:S04]  /*4f610*/  IMAD.WIDE R96, R4, 0x4, R138 ;  /* 0x0000000404607825 */ /* 0x002fc800078e028a */
[----:B--2---:R-:W-:-:S04]  /*4f620*/  IMAD.WIDE R94, R4, 0x4, R118 ;  /* 0x00000004045e7825 */ /* 0x004fc800078e0276 */
[C---:B----4-:R-:W-:Y:S01]  /*4f630*/  IMAD.WIDE R92, R4.reuse, 0x4, R98 ;  /* 0x00000004045c7825 */ /* 0x050fe200078e0262 */
[----:B------:R-:W-:Y:S04]  /*4f640*/  STL.64 [R1+0xd0], R96 ;  /* 0x0000d06001007387 */ /* 0x000fe80000100a00 */
[----:B------:R-:W-:Y:S04]  /*4f650*/  STL.64 [R1+0xb8], R94 ;  /* 0x0000b85e01007387 */ /* 0x000fe80000100a00 */
[----:B------:R-:W-:Y:S04]  /*4f660*/  STL.64 [R1+0xa0], R92 ;  /* 0x0000a05c01007387 */ /* 0x000fe80000100a00 */
[----:B------:R1:W-:Y:S04]  /*4f670*/  LDGSTS.E [R88+-0x7b900], desc[UR60][R96.64], P5 ;  /* 0x8470000060587fae */ /* 0x0003e8000a92187c */
[----:B------:R2:W-:Y:S04]  /*4f680*/  LDGSTS.E [R87+-0x7b500], desc[UR60][R94.64], P5 ;  /* 0x84b000005e577fae */ /* 0x0005e8000a92187c */
[----:B------:R4:W-:Y:S01]  /*4f690*/  LDGSTS.E [R86+-0x7b100], desc[UR60][R92.64], P5 ;  /* 0x84f000005c567fae */ /* 0x0009e2000a92187c */
[----:B---3--:R-:W-:-:S04]  /*4f6a0*/  IMAD.WIDE R12, R4, 0x4, R12 ;  /* 0x00000004040c7825 */ /* 0x008fc800078e020c */
[C---:B------:R-:W-:Y:S01]  /*4f6b0*/  IMAD.WIDE R90, R4.reuse, 0x4, R236 ;  /* 0x00000004045a7825 */ /* 0x040fe200078e02ec */
[----:B------:R3:W-:Y:S04]  /*4f6c0*/  STL.64 [R1+0x88], R12 ;  /* 0x0000880c01007387 */ /* 0x0007e80000100a00 */
[----:B------:R4:W-:Y:S04]  /*4f6d0*/  STL.64 [R1+0x70], R90 ;  /* 0x0000705a01007387 */ /* 0x0009e80000100a00 */
[----:B------:R-:W4:Y:S04]  /*4f6e0*/  LDL.LU.64 R236, [R1+0x1dd8] ;  /* 0x001dd80001ec7983 */ /* 0x000f280000300a00 */
[----:B------:R-:W-:Y:S04]  /*4f6f0*/  LDGSTS.E [R85+-0x7ad00], desc[UR60][R12.64], P5 ;  /* 0x853000000c557fae */ /* 0x000fe8000a92187c */
[----:B------:R-:W4:Y:S04]  /*4f700*/  LDL.LU.64 R138, [R1+0x1d48] ;  /* 0x001d4800018a7983 */ /* 0x000f280000300a00 */
[----:B------:R-:W4:Y:S04]  /*4f710*/  LDL.LU.64 R118, [R1+0x1d20] ;  /* 0x001d200001767983 */ /* 0x000f280000300a00 */
[----:B------:R4:W-:Y:S04]  /*4f720*/  LDGSTS.E [R84+-0x7a900], desc[UR60][R90.64], P5 ;  /* 0x857000005a547fae */ /* 0x0009e8000a92187c */
[----:B------:R-:W4:Y:S04]  /*4f730*/  LDL.LU.64 R98, [R1+0x1cf0] ;  /* 0x001cf00001627983 */ /* 0x000f280000300a00 */
[----:B---3--:R-:W3:Y:S01]  /*4f740*/  LDL.LU.64 R12, [R1+0x1cc8] ;  /* 0x001cc800010c7983 */ /* 0x008ee20000300a00 */
[----:B-1----:R-:W-:-:S04]  /*4f750*/  IMAD.WIDE R96, R4, 0x4, R158 ;  /* 0x0000000404607825 */ /* 0x002fc800078e029e */
[----:B--2---:R-:W-:-:S04]  /*4f760*/  IMAD.WIDE R94, R4, 0x4, R148 ;  /* 0x00000004045e7825 */ /* 0x004fc800078e0294 */
[----:B----4-:R-:W-:-:S04]  /*4f770*/  IMAD.WIDE R92, R4, 0x4, R128 ;  /* 0x00000004045c7825 */ /* 0x010fc800078e0280 */
[C---:B------:R-:W-:Y:S01]  /*4f780*/  IMAD.WIDE R90, R4.reuse, 0x4, R108 ;  /* 0x00000004045a7825 */ /* 0x040fe200078e026c */
[----:B------:R-:W-:Y:S04]  /*4f790*/  STL.64 [R1+0x58], R96 ;  /* 0x0000586001007387 */ /* 0x000fe80000100a00 */
[----:B------:R-:W-:Y:S04]  /*4f7a0*/  STL.64 [R1+0x40], R94 ;  /* 0x0000405e01007387 */ /* 0x000fe80000100a00 */
[----:B------:R-:W-:Y:S04]  /*4f7b0*/  STL.64 [R1+0x28], R92 ;  /* 0x0000285c01007387 */ /* 0x000fe80000100a00 */
[----:B------:R1:W-:Y:S04]  /*4f7c0*/  STL.64 [R1+0x10], R90 ;  /* 0x0000105a01007387 */ /* 0x0003e80000100a00 */
[----:B------:R-:W2:Y:S04]  /*4f7d0*/  LDL.LU.64 R168, [R1+0x1ca0] ;  /* 0x001ca00001a87983 */ /* 0x000ea80000300a00 */
[----:B------:R-:W4:Y:S04]  /*4f7e0*/  LDL.LU.64 R148, [R1+0x1c70] ;  /* 0x001c700001947983 */ /* 0x000f280000300a00 */
[----:B------:R-:W4:Y:S01]  /*4f7f0*/  LDL.LU.64 R128, [R1+0x1c48] ;  /* 0x001c480001807983 */ /* 0x000f220000300a00 */
[----:B------:R-:W-:-:S03]  /*4f800*/  IMAD.WIDE R242, R4, 0x4, R228 ;  /* 0x0000000404f27825 */ /* 0x000fc600078e02e4 */
[----:B------:R-:W4:Y:S04]  /*4f810*/  LDL.LU.64 R108, [R1+0x1c28] ;  /* 0x001c2800016c7983 */ /* 0x000f280000300a00 */
[----:B------:R-:W4:Y:S04]  /*4f820*/  LDL.LU.64 R228, [R1+0x1bf8] ;  /* 0x001bf80001e47983 */ /* 0x000f280000300a00 */
[----:B------:R-:W-:Y:S04]  /*4f830*/  LDGSTS.E [R88+-0x7a500], desc[UR60][R96.64], P5 ;  /* 0x85b0000060587fae */ /* 0x000fe8000a92187c */
[----:B------:R-:W-:Y:S04]  /*4f840*/  LDGSTS.E [R87+-0x7a100], desc[UR60][R94.64], P5 ;  /* 0x85f000005e577fae */ /* 0x000fe8000a92187c */
[----:B------:R-:W-:Y:S04]  /*4f850*/  LDGSTS.E [R86+-0x79d00], desc[UR60][R92.64], P5 ;  /* 0x863000005c567fae */ /* 0x000fe8000a92187c */
[----:B------:R1:W-:Y:S01]  /*4f860*/  LDGSTS.E [R85+-0x79900], desc[UR60][R90.64], P5 ;  /* 0x867000005a557fae */ /* 0x0003e2000a92187c */
[----:B------:R-:W-:-:S03]  /*4f870*/  IADD3 R89, R251, 0x100000, RZ ;  /* 0x00100000fb597810 */ /* 0x000fc60007ffe0ff */
[----:B------:R-:W4:Y:S04]  /*4f880*/  LDL.LU.64 R178, [R1+0x1bd0] ;  /* 0x001bd00001b27983 */ /* 0x000f280000300a00 */
[----:B------:R-:W4:Y:S04]  /*4f890*/  LDL.LU.64 R158, [R1+0x1b98] ;  /* 0x001b9800019e7983 */ /* 0x000f280000300a00 */
[----:B------:R3:W-:Y:S01]  /*4f8a0*/  LDGSTS.E [R84+-0x79500], desc[UR60][R242.64], P5 ;  /* 0x86b00000f2547fae */ /* 0x0007e2000a92187c */
[----:B-1----:R-:W-:Y:S02]  /*4f8b0*/  VIADD R90, R251, 0x100000 ;  /* 0x00100000fb5a7836 */ /* 0x002fe40000000000 */
[----:B------:R-:W-:-:S04]  /*4f8c0*/  IMAD.WIDE R236, R4, 0x4, R236 ;  /* 0x0000000404ec7825 */ /* 0x000fc800078e02ec */
[----:B------:R-:W-:-:S04]  /*4f8d0*/  IMAD.WIDE R230, R4, 0x4, R138 ;  /* 0x0000000404e67825 */ /* 0x000fc800078e028a */
[----:B------:R-:W-:-:S04]  /*4f8e0*/  IMAD.WIDE R224, R4, 0x4, R118 ;  /* 0x0000000404e07825 */ /* 0x000fc800078e0276 */
[C---:B------:R-:W-:Y:S01]  /*4f8f0*/  IMAD.WIDE R218, R4.reuse, 0x4, R98 ;  /* 0x0000000404da7825 */ /* 0x040fe200078e0262 */
[----:B------:R-:W4:Y:S04]  /*4f900*/  LDL.LU.64 R138, [R1+0x1b68] ;  /* 0x001b6800018a7983 */ /* 0x000f280000300a00 */
[----:B------:R-:W4:Y:S04]  /*4f910*/  LDL.LU.64 R118, [R1+0x1b38] ;  /* 0x001b380001767983 */ /* 0x000f280000300a00 */
[----:B------:R-:W-:Y:S04]  /*4f920*/  LDGSTS.E [R90+-0x79100], desc[UR60][R236.64], P5 ;  /* 0x86f00000ec5a7fae */ /* 0x000fe8000a92187c */
[----:B------:R-:W-:Y:S04]  /*4f930*/  LDGSTS.E [R89+-0x78d00], desc[UR60][R230.64], P5 ;  /* 0x87300000e6597fae */ /* 0x000fe8000a92187c */
[----:B------:R-:W-:Y:S04]  /*4f940*/  LDGSTS.E [R88+-0x78900], desc[UR60][R224.64], P5 ;  /* 0x87700000e0587fae */ /* 0x000fe8000a92187c */
[----:B------:R-:W-:Y:S01]  /*4f950*/  LDGSTS.E [R87+-0x78500], desc[UR60][R218.64], P5 ;  /* 0x87b00000da577fae */ /* 0x000fe2000a92187c */
[----:B---3--:R-:W-:-:S03]  /*4f960*/  IMAD.WIDE R84, R4, 0x4, R12 ;  /* 0x0000000404547825 */ /* 0x008fc600078e020c */
[----:B------:R-:W3:Y:S04]  /*4f970*/  LDL.LU.64 R12, [R1+0x1b00] ;  /* 0x001b0000010c7983 */ /* 0x000ee80000300a00 */
[----:B------:R2:W-:Y:S04]  /*4f980*/  LDGSTS.E [R86+-0x78100], desc[UR60][R84.64], P5 ;  /* 0x87f0000054567fae */ /* 0x0005e8000a92187c */
[----:B------:R-:W3:Y:S01]  /*4f990*/  LDL.LU.64 R188, [R1+0x1ad0] ;  /* 0x001ad00001bc7983 */ /* 0x000ee20000300a00 */
[----:B--2---:R-:W-:-:S04]  /*4f9a0*/  IMAD.WIDE R86, R4, 0x4, R168 ;  /* 0x0000000404567825 */ /* 0x004fc800078e02a8 */
[C---:B----4-:R-:W-:Y:S01]  /*4f9b0*/  IMAD.WIDE R88, R4.reuse, 0x4, R148 ;  /* 0x0000000404587825 */ /* 0x050fe200078e0294 */
[----:B------:R-:W2:Y:S03]  /*4f9c0*/  LDL.LU.64 R168, [R1+0x1aa0] ;  /* 0x001aa00001a87983 */ /* 0x000ea60000300a00 */
[C---:B------:R-:W-:Y:S01]  /*4f9d0*/  IMAD.WIDE R90, R4.reuse, 0x4, R128 ;  /* 0x00000004045a7825 */ /* 0x040fe200078e0280 */
[----:B------:R-:W4:Y:S03]  /*4f9e0*/  LDL.LU.64 R148, [R1+0x1a70] ;  /* 0x001a700001947983 */ /* 0x000f260000300a00 */
[----:B------:R-:W-:Y:S01]  /*4f9f0*/  IMAD.WIDE R94, R4, 0x4, R228 ;  /* 0x00000004045e7825 */ /* 0x000fe200078e02e4 */
[----:B------:R-:W4:Y:S04]  /*4fa00*/  LDL.LU.64 R128, [R1+0x1a40] ;  /* 0x001a400001807983 */ /* 0x000f280000300a00 */
[----:B------:R-:W4:Y:S01]  /*4fa10*/  LDL.LU.64 R228, [R1+0x1a10] ;  /* 0x001a100001e47983 */ /* 0x000f220000300a00 */
[----:B------:R-:W-:-:S02]  /*4fa20*/  VIADD R100, R251, 0x100000 ;  /* 0x00100000fb647836 */ /* 0x000fc40000000000 */
[C---:B------:R-:W-:Y:S01]  /*4fa30*/  VIADD R99, R251.reuse, 0x100000 ;  /* 0x00100000fb637836 */ /* 0x040fe20000000000 */
[C---:B------:R-:W-:Y:S01]  /*4fa40*/  IADD3 R98, R251.reuse, 0x100000, RZ ;  /* 0x00100000fb627810 */ /* 0x040fe20007ffe0ff */
[----:B------:R-:W-:Y:S02]  /*4fa50*/  VIADD R97, R251, 0x100000 ;  /* 0x00100000fb617836 */ /* 0x000fe40000000000 */
[----:B------:R-:W-:-:S04]  /*4fa60*/  IMAD.WIDE R92, R4, 0x4, R108 ;  /* 0x00000004045c7825 */ /* 0x000fc800078e026c */
[C---:B------:R-:W-:Y:S01]  /*4fa70*/  VIADD R96, R251.reuse, 0x100000 ;  /* 0x00100000fb607836 */ /* 0x040fe20000000000 */
[----:B------:R-:W-:Y:S04]  /*4fa80*/  LDGSTS.E [R100+-0x5fd00], desc[UR60][R86.64], P5 ;  /* 0xa030000056647fae */ /* 0x000fe8000a92187c */
[----:B------:R-:W-:Y:S04]  /*4fa90*/  LDGSTS.E [R99+-0x5f900], desc[UR60][R88.64], P5 ;  /* 0xa070000058637fae */ /* 0x000fe8000a92187c */
[----:B------:R1:W-:Y:S04]  /*4faa0*/  LDGSTS.E [R98+-0x5f500], desc[UR60][R90.64], P5 ;  /* 0xa0b000005a627fae */ /* 0x0003e8000a92187c */
[----:B------:R-:W-:Y:S04]  /*4fab0*/  LDGSTS.E [R97+-0x5f100], desc[UR60][R92.64], P5 ;  /* 0xa0f000005c617fae */ /* 0x000fe8000a92187c */
[----:B------:R1:W-:Y:S01]  /*4fac0*/  LDGSTS.E [R96+-0x5ed00], desc[UR60][R94.64], P5 ;  /* 0xa13000005e607fae */ /* 0x0003e2000a92187c */
[C---:B------:R-:W-:Y:S01]  /*4fad0*/  IADD3 R110, R251.reuse, 0x100000, RZ ;  /* 0x00100000fb6e7810 */ /* 0x040fe20007ffe0ff */
[----:B------:R-:W-:-:S02]  /*4fae0*/  VIADD R109, R251, 0x100000 ;  /* 0x00100000fb6d7836 */ /* 0x000fc40000000000 */
[----:B------:R-:W4:Y:S01]  /*4faf0*/  LDL.LU.64 R198, [R1+0x19d0] ;  /* 0x0019d00001c67983 */ /* 0x000f220000300a00 */
[C---:B------:R-:W-:Y:S01]  /*4fb00*/  VIADD R108, R251.reuse, 0x100000 ;  /* 0x00100000fb6c7836 */ /* 0x040fe20000000000 */
[C---:B------:R-:W-:Y:S01]  /*4fb10*/  IADD3 R107, R251.reuse, 0x100000, RZ ;  /* 0x00100000fb6b7810 */ /* 0x040fe20007ffe0ff */
[----:B------:R-:W-:Y:S02]  /*4fb20*/  VIADD R106, R251, 0x100000 ;  /* 0x00100000fb6a7836 */ /* 0x000fe40000000000 */
[----:B-1----:R-:W-:-:S04]  /*4fb30*/  IMAD.WIDE R98, R4, 0x4, R158 ;  /* 0x0000000404627825 */ /* 0x002fc800078e029e */
[C---:B------:R-:W-:Y:S02]  /*4fb40*/  IMAD.WIDE R96, R4.reuse, 0x4, R178 ;  /* 0x0000000404607825 */ /* 0x040fe400078e02b2 */
[----:B------:R-:W4:Y:S04]  /*4fb50*/  LDL.LU.64 R178, [R1+0x1998] ;  /* 0x0019980001b27983 */ /* 0x000f280000300a00 */
[----:B------:R-:W4:Y:S04]  /*4fb60*/  LDL.LU.64 R158, [R1+0x1960] ;  /* 0x00196000019e7983 */ /* 0x000f280000300a00 */
[----:B------:R-:W-:Y:S04]  /*4fb70*/  LDGSTS.E [R110+-0x5e900], desc[UR60][R96.64], P5 ;  /* 0xa1700000606e7fae */ /* 0x000fe8000a92187c */
[----:B------:R-:W-:Y:S01]  /*4fb80*/  LDGSTS.E [R109+-0x5e500], desc[UR60][R98.64], P5 ;  /* 0xa1b00000626d7fae */ /* 0x000fe2000a92187c */
[----:B------:R-:W-:-:S04]  /*4fb90*/  IMAD.WIDE R100, R4, 0x4, R138 ;  /* 0x0000000404647825 */ /* 0x000fc800078e028a */
[C---:B------:R-:W-:Y:S01]  /*4fba0*/  IMAD.WIDE R102, R4.reuse, 0x4, R118 ;  /* 0x0000000404667825 */ /* 0x040fe200078e0276 */
[----:B------:R-:W4:Y:S04]  /*4fbb0*/  LDL.LU.64 R138, [R1+0x1920] ;  /* 0x00192000018a7983 */ /* 0x000f280000300a00 */
[----:B------:R-:W-:Y:S04]  /*4fbc0*/  LDGSTS.E [R108+-0x5e100], desc[UR60][R100.64], P5 ;  /* 0xa1f00000646c7fae */ /* 0x000fe8000a92187c */
[----:B------:R-:W-:Y:S01]  /*4fbd0*/  LDGSTS.E [R107+-0x5dd00], desc[UR60][R102.64], P5 ;  /* 0xa2300000666b7fae */ /* 0x000fe2000a92187c */
[----:B---3--:R-:W-:-:S03]  /*4fbe0*/  IMAD.WIDE R104, R4, 0x4, R12 ;  /* 0x0000000404687825 */ /* 0x008fc600078e020c */
[----:B------:R-:W3:Y:S04]  /*4fbf0*/  LDL.LU.64 R12, [R1+0x18e8] ;  /* 0x0018e800010c7983 */ /* 0x000ee80000300a00 */
[----:B------:R1:W-:Y:S04]  /*4fc00*/  LDGSTS.E [R106+-0x5d900], desc[UR60][R104.64], P5 ;  /* 0xa2700000686a7fae */ /* 0x0003e8000a92187c */
[----:B------:R-:W3:Y:S01]  /*4fc10*/  LDL.LU.64 R208, [R1+0x18b0] ;  /* 0x0018b00001d07983 */ /* 0x000ee20000300a00 */
[----:B-1----:R-:W-:-:S03]  /*4fc20*/  IMAD.WIDE R106, R4, 0x4, R188 ;  /* 0x00000004046a7825 */ /* 0x002fc600078e02bc */
[----:B------:R-:W3:Y:S01]  /*4fc30*/  LDL.LU.64 R188, [R1+0x1878] ;  /* 0x0018780001bc7983 */ /* 0x000ee20000300a00 */
[----:B--2---:R-:W-:-:S04]  /*4fc40*/  IMAD.WIDE R108, R4, 0x4, R168 ;  /* 0x00000004046c7825 */ /* 0x004fc800078e02a8 */
[C---:B----4-:R-:W-:Y:S01]  /*4fc50*/  IMAD.WIDE R110, R4.reuse, 0x4, R148 ;  /* 0x00000004046e7825 */ /* 0x050fe200078e0294 */
[----:B------:R-:W2:Y:S04]  /*4fc60*/  LDL.LU.64 R168, [R1+0xce0] ;  /* 0x000ce00001a87983 */ /* 0x000ea80000300a00 */
[----:B------:R-:W4:Y:S01]  /*4fc70*/  LDL.LU.64 R148, [R1+0xcc8] ;  /* 0x000cc80001947983 */ /* 0x000f220000300a00 */
[----:B------:R-:W-:-:S03]  /*4fc80*/  IMAD.WIDE R114, R4, 0x4, R228 ;  /* 0x0000000404727825 */ /* 0x000fc600078e02e4 */
[----:B------:R-:W4:Y:S01]  /*4fc90*/  LDL.LU.64 R228, [R1+0xcb0] ;  /* 0x000cb00001e47983 */ /* 0x000f220000300a00 */
[C---:B------:R-:W-:Y:S01]  /*4fca0*/  VIADD R120, R251.reuse, 0x100000 ;  /* 0x00100000fb787836 */ /* 0x040fe20000000000 */
[C---:B------:R-:W-:Y:S01]  /*4fcb0*/  IADD3 R119, R251.reuse, 0x100000, RZ ;  /* 0x00100000fb777810 */ /* 0x040fe20007ffe0ff */
[C---:B------:R-:W-:Y:S02]  /*4fcc0*/  VIADD R118, R251.reuse, 0x100000 ;  /* 0x00100000fb767836 */ /* 0x040fe40000000000 */
[C---:B------:R-:W-:Y:S02]  /*4fcd0*/  VIADD R117, R251.reuse, 0x100000 ;  /* 0x00100000fb757836 */ /* 0x040fe40000000000 */
[----:B------:R-:W-:Y:S01]  /*4fce0*/  IMAD.WIDE R112, R4, 0x4, R128 ;  /* 0x0000000404707825 */ /* 0x000fe200078e0280 */
[C---:B------:R-:W-:Y:S01]  /*4fcf0*/  IADD3 R116, R251.reuse, 0x100000, RZ ;  /* 0x00100000fb747810 */ /* 0x040fe20007ffe0ff */
[----:B------:R-:W-:Y:S04]  /*4fd00*/  LDGSTS.E [R120+-0x5d500], desc[UR60][R106.64], P5 ;  /* 0xa2b000006a787fae */ /* 0x000fe8000a92187c */
[----:B------:R-:W-:Y:S04]  /*4fd10*/  LDGSTS.E [R119+-0x5d100], desc[UR60][R108.64], P5 ;  /* 0xa2f000006c777fae */ /* 0x000fe8000a92187c */
[----:B------:R-:W-:Y:S04]  /*4fd20*/  LDGSTS.E [R118+-0x5cd00], desc[UR60][R110.64], P5 ;  /* 0xa33000006e767fae */ /* 0x000fe8000a92187c */
[----:B------:R-:W-:Y:S04]  /*4fd30*/  LDGSTS.E [R117+-0x5c900], desc[UR60][R112.64], P5 ;  /* 0xa370000070757fae */ /* 0x000fe8000a92187c */
[----:B------:R1:W-:Y:S01]  /*4fd40*/  LDGSTS.E [R116+-0x5c500], desc[UR60][R114.64], P5 ;  /* 0xa3b0000072747fae */ /* 0x0003e2000a92187c */
[----:B------:R-:W-:-:S02]  /*4fd50*/  VIADD R130, R251, 0x100000 ;  /* 0x00100000fb827836 */ /* 0x000fc40000000000 */
[C---:B------:R-:W-:Y:S01]  /*4fd60*/  VIADD R129, R251.reuse, 0x100000 ;  /* 0x00100000fb817836 */ /* 0x040fe20000000000 */
[----:B------:R-:W4:Y:S01]  /*4fd70*/  LDL.LU.64 R234, [R1+0xc98] ;  /* 0x000c980001ea7983 */ /* 0x000f220000300a00 */
[C---:B------:R-:W-:Y:S01]  /*4fd80*/  IADD3 R128, R251.reuse, 0x100000, RZ ;  /* 0x00100000fb807810 */ /* 0x040fe20007ffe0ff */
[C---:B------:R-:W-:Y:S02]  /*4fd90*/  VIADD R127, R251.reuse, 0x100000 ;  /* 0x00100000fb7f7836 */ /* 0x040fe40000000000 */
[----:B------:R-:W-:Y:S02]  /*4fda0*/  VIADD R126, R251, 0x100000 ;  /* 0x00100000fb7e7836 */ /* 0x000fe40000000000 */
[----:B-1----:R-:W-:-:S04]  /*4fdb0*/  IMAD.WIDE R116, R4, 0x4, R198 ;  /* 0x0000000404747825 */ /* 0x002fc800078e02c6 */
[----:B------:R-:W-:-:S04]  /*4fdc0*/  IMAD.WIDE R118, R4, 0x4, R178 ;  /* 0x0000000404767825 */ /* 0x000fc800078e02b2 */
[C---:B------:R-:W-:Y:S01]  /*4fdd0*/  IMAD.WIDE R120, R4.reuse, 0x4, R158 ;  /* 0x0000000404787825 */ /* 0x040fe200078e029e */
[----:B------:R-:W4:Y:S04]  /*4fde0*/  LDL.LU.64 R198, [R1+0xb48] ;  /* 0x000b480001c67983 */ /* 0x000f280000300a00 */
[----:B------:R-:W4:Y:S04]  /*4fdf0*/  LDL.LU.64 R178, [R1+0xaf8] ;  /* 0x000af80001b27983 */ /* 0x000f280000300a00 */
[----:B------:R-:W4:Y:S04]  /*4fe00*/  LDL.64 R158, [R1+0xaa8] ;  /* 0x000aa800019e7983 */ /* 0x000f280000100a00 */
[----:B------:R-:W-:Y:S04]  /*4fe10*/  LDGSTS.E [R130+-0x5c100], desc[UR60][R116.64], P5 ;  /* 0xa3f0000074827fae */ /* 0x000fe8000a92187c */
[----:B------:R-:W-:Y:S04]  /*4fe20*/  LDGSTS.E [R129+-0x5bd00], desc[UR60][R118.64], P5 ;  /* 0xa430000076817fae */ /* 0x000fe8000a92187c */
[----:B------:R-:W-:Y:S01]  /*4fe30*/  LDGSTS.E [R128+-0x5b900], desc[UR60][R120.64], P5 ;  /* 0xa470000078807fae */ /* 0x000fe2000a92187c */
[----:B------:R-:W-:-:S05]  /*4fe40*/  IMAD.WIDE R122, R4, 0x4, R138 ;  /* 0x00000004047a7825 */ /* 0x000fca00078e028a */
[----:B------:R-:W-:Y:S01]  /*4fe50*/  LDGSTS.E [R127+-0x5b500], desc[UR60][R122.64], P5 ;  /* 0xa4b000007a7f7fae */ /* 0x000fe2000a92187c */
[----:B---3--:R-:W-:-:S03]  /*4fe60*/  IMAD.WIDE R124, R4, 0x4, R12 ;  /* 0x00000004047c7825 */ /* 0x008fc600078e020c */
[----:B------:R-:W3:Y:S04]  /*4fe70*/  LDL.LU.64 R12, [R1+0x248] ;  /* 0x00024800010c7983 */ /* 0x000ee80000300a00 */
[----:B------:R1:W-:Y:S04]  /*4fe80*/  LDGSTS.E [R126+-0x5b100], desc[UR60][R124.64], P5 ;  /* 0xa4f000007c7e7fae */ /* 0x0003e8000a92187c */
[----:B------:R-:W3:Y:S01]  /*4fe90*/  LDL.LU.64 R160, [R1+0x200] ;  /* 0x0002000001a07983 */ /* 0x000ee20000300a00 */
[----:B-1----:R-:W-:-:S04]  /*4fea0*/  IMAD.WIDE R126, R4, 0x4, R208 ;  /* 0x00000004047e7825 */ /* 0x002fc800078e02d0 */
[C---:B------:R-:W-:Y:S01]  /*4feb0*/  IMAD.WIDE R128, R4.reuse, 0x4, R188 ;  /* 0x0000000404807825 */ /* 0x040fe200078e02bc */
[----:B------:R-:W3:Y:S04]  /*4fec0*/  LDL.LU.64 R208, [R1+0x1d0] ;  /* 0x0001d00001d07983 */ /* 0x000ee80000300a00 */
[----:B------:R-:W3:Y:S01]  /*4fed0*/  LDL.LU.64 R188, [R1+0x2078] ;  /* 0x0020780001bc7983 */ /* 0x000ee20000300a00 */
[----:B--2---:R-:W-:-:S03]  /*4fee0*/  IMAD.WIDE R130, R4, 0x4, R168 ;  /* 0x0000000404827825 */ /* 0x004fc600078e02a8 */
[----:B------:R-:W2:Y:S01]  /*4fef0*/  LDL.LU.64 R168, [R1+0x2070] ;  /* 0x0020700001a87983 */ /* 0x000ea20000300a00 */
[----:B----4-:R-:W-:-:S03]  /*4ff00*/  IMAD.WIDE R134, R4, 0x4, R228 ;  /* 0x0000000404867825 */ /* 0x010fc600078e02e4 */
[----:B------:R-:W4:Y:S01]  /*4ff10*/  LDL.LU.64 R228, [R1+0x2068] ;  /* 0x0020680001e47983 */ /* 0x000f220000300a00 */
[C---:B------:R-:W-:Y:S01]  /*4ff20*/  IADD3 R140, R251.reuse, 0x100000, RZ ;  /* 0x00100000fb8c7810 */ /* 0x040fe20007ffe0ff */
[C---:B------:R-:W-:Y:S02]  /*4ff30*/  VIADD R139, R251.reuse, 0x100000 ;  /* 0x00100000fb8b7836 */ /* 0x040fe40000000000 */
[C---:B------:R-:W-:Y:S01]  /*4ff40*/  VIADD R138, R251.reuse, 0x100000 ;  /* 0x00100000fb8a7836 */ /* 0x040fe20000000000 */
[----:B------:R-:W-:Y:S01]  /*4ff50*/  IADD3 R137, R251, 0x100000, RZ ;  /* 0x00100000fb897810 */ /* 0x000fe20007ffe0ff */
[----:B------:R-:W-:-:S04]  /*4ff60*/  IMAD.WIDE R132, R4, 0x4, R148 ;  /* 0x0000000404847825 */ /* 0x000fc800078e0294 */
[C---:B------:R-:W-:Y:S01]  /*4ff70*/  VIADD R136, R251.reuse, 0x100000 ;  /* 0x00100000fb887836 */ /* 0x040fe20000000000 */
[----:B------:R-:W-:Y:S04]  /*4ff80*/  LDGSTS.E [R140+-0x5ad00], desc[UR60][R126.64], P5 ;  /* 0xa53000007e8c7fae */ /* 0x000fe8000a92187c */
[----:B------:R-:W-:Y:S04]  /*4ff90*/  LDGSTS.E [R139+-0x5a900], desc[UR60][R128.64], P5 ;  /* 0xa5700000808b7fae */ /* 0x000fe8000a92187c */
[----:B------:R-:W-:Y:S04]  /*4ffa0*/  LDGSTS.E [R138+-0x5a500], desc[UR60][R130.64], P5 ;  /* 0xa5b00000828a7fae */ /* 0x000fe8000a92187c */
[----:B------:R-:W-:Y:S04]  /*4ffb0*/  LDGSTS.E [R137+-0x5a100], desc[UR60][R132.64], P5 ;  /* 0xa5f0000084897fae */ /* 0x000fe8000a92187c */
[----:B------:R1:W-:Y:S01]  /*4ffc0*/  LDGSTS.E [R136+-0x59d00], desc[UR60][R134.64], P5 ;  /* 0xa630000086887fae */ /* 0x0003e2000a92187c */
[C---:B------:R-:W-:Y:S01]  /*4ffd0*/  VIADD R150, R251.reuse, 0x100000 ;  /* 0x00100000fb967836 */ /* 0x040fe20000000000 */
[C---:B------:R-:W-:Y:S01]  /*4ffe0*/  IADD3 R149, R251.reuse, 0x100000, RZ ;  /* 0x00100000fb957810 */ /* 0x040fe20007ffe0ff */
[----:B------:R-:W-:-:S02]  /*4fff0*/  VIADD R148, R251, 0x100000 ;  /* 0x00100000fb947836 */ /* 0x000fc40000000000 */
[C---:B------:R-:W-:Y:S01]  /*50000*/  VIADD R147, R251.reuse, 0x100000 ;  /* 0x00100000fb937836 */ /* 0x040fe20000000000 */
[----:B------:R-:W-:Y:S01]  /*50010*/  IADD3 R146, R251, 0x100000, RZ ;  /* 0x00100000fb927810 */ /* 0x000fe20007ffe0ff */
[----:B-1----:R-:W-:-:S04]  /*50020*/  IMAD.WIDE R136, R4, 0x4, R234 ;  /* 0x0000000404887825 */ /* 0x002fc800078e02ea */
[----:B------:R-:W-:-:S04]  /*50030*/  IMAD.WIDE R138, R4, 0x4, R198 ;  /* 0x00000004048a7825 */ /* 0x000fc800078e02c6 */
[C---:B------:R-:W-:Y:S01]  /*50040*/  IMAD.WIDE R140, R4.reuse, 0x4, R178 ;  /* 0x00000004048c7825 */ /* 0x040fe200078e02b2 */
[----:B------:R-:W4:Y:S03]  /*50050*/  LDL.LU.64 R234, [R1+0x1f50] ;  /* 0x001f500001ea7983 */ /* 0x000f260000300a00 */
[----:B------:R-:W-:Y:S01]  /*50060*/  IMAD.WIDE R142, R4, 0x4, R158 ;  /* 0x00000004048e7825 */ /* 0x000fe200078e029e */
[----:B------:R-:W4:Y:S04]  /*50070*/  LDL.LU.64 R198, [R1+0x1f48] ;  /* 0x001f480001c67983 */ /* 0x000f280000300a00 */
[----:B------:R-:W4:Y:S04]  /*50080*/  LDL.LU.64 R158, [R1+0x1f40] ;  /* 0x001f4000019e7983 */ /* 0x000f280000300a00 */
[----:B------:R-:W-:Y:S04]  /*50090*/  LDGSTS.E [R150+-0x59900], desc[UR60][R136.64], P5 ;  /* 0xa670000088967fae */ /* 0x000fe8000a92187c */
[----:B------:R-:W-:Y:S04]  /*500a0*/  LDGSTS.E [R149+-0x59500], desc[UR60][R138.64], P5 ;  /* 0xa6b000008a957fae */ /* 0x000fe8000a92187c */
[----:B------:R1:W-:Y:S04]  /*500b0*/  LDGSTS.E [R148+-0x59100], desc[UR60][R140.64], P5 ;  /* 0xa6f000008c947fae */ /* 0x0003e8000a92187c */
[----:B------:R-:W-:Y:S01]  /*500c0*/  LDGSTS.E [R147+-0x58d00], desc[UR60][R142.64], P5 ;  /* 0xa73000008e937fae */ /* 0x000fe2000a92187c */
[----:B------:R-:W-:-:S02]  /*500d0*/  VIADD R154, R251, 0x100000 ;  /* 0x00100000fb9a7836 */ /* 0x000fc40000000000 */
[----:B------:R-:W-:Y:S01]  /*500e0*/  VIADD R153, R251, 0x100000 ;  /* 0x00100000fb997836 */ /* 0x000fe20000000000 */
[C---:B------:R-:W-:Y:S01]  /*500f0*/  IADD3 R152, R252.reuse, 0x100000, RZ ;  /* 0x00100000fc987810 */ /* 0x040fe20007ffe0ff */
[----:B------:R-:W-:Y:S02]  /*50100*/  VIADD R151, R252, 0x100000 ;  /* 0x00100000fc977836 */ /* 0x000fe40000000000 */
[C---:B---3--:R-:W-:Y:S02]  /*50110*/  IMAD.WIDE R144, R4.reuse, 0x4, R12 ;  /* 0x0000000404907825 */ /* 0x048fe400078e020c */
[----:B------:R-:W3:Y:S04]  /*50120*/  LDL.LU.64 R12, [R1+0x1f38] ;  /* 0x001f3800010c7983 */ /* 0x000ee80000300a00 */
[----:B------:R-:W3:Y:S04]  /*50130*/  LDL.LU.64 R178, [R1+0x1f30] ;  /* 0x001f300001b27983 */ /* 0x000ee80000300a00 */
[----:B------:R1:W-:Y:S02]  /*50140*/  LDGSTS.E [R146+-0x58900], desc[UR60][R144.64], P5 ;  /* 0xa770000090927fae */ /* 0x0003e4000a92187c */
[----:B-1----:R-:W-:-:S04]  /*50150*/  IMAD.WIDE R148, R4, 0x4, R208 ;  /* 0x0000000404947825 */ /* 0x002fc800078e02d0 */
[----:B------:R-:W-:-:S04]  /*50160*/  IMAD.WIDE R146, R4, 0x4, R160 ;  /* 0x0000000404927825 */ /* 0x000fc800078e02a0 */
[C---:B------:R-:W-:Y:S01]  /*50170*/  IMAD.WIDE R162, R4.reuse, 0x4, R188 ;  /* 0x0000000404a27825 */ /* 0x040fe200078e02bc */
[----:B------:R1:W-:Y:S04]  /*50180*/  LDGSTS.E [R154+-0x58500], desc[UR60][R146.64], P5 ;  /* 0xa7b00000929a7fae */ /* 0x0003e8000a92187c */
[----:B------:R-:W-:Y:S04]  /*50190*/  STL.64 [R1+0x260], R162 ;  /* 0x000260a201007387 */ /* 0x000fe80000100a00 */
[----:B------:R1:W-:Y:S04]  /*501a0*/  LDGSTS.E [R153+-0x58100], desc[UR60][R148.64], P5 ;  /* 0xa7f0000094997fae */ /* 0x0003e8000a92187c */
[----:B------:R1:W-:Y:S01]  /*501b0*/  LDGSTS.E [R152+-0x7fc80], desc[UR60][R162.64], P5 ;  /* 0x80380000a2987fae */ /* 0x0003e2000a92187c */
[----:B--2---:R-:W-:-:S04]  /*501c0*/  IMAD.WIDE R160, R4, 0x4, R168 ;  /* 0x0000000404a07825 */ /* 0x004fc800078e02a8 */
[----:B----4-:R-:W-:Y:S01]  /*501d0*/  IMAD.WIDE R156, R4, 0x4, R228 ;  /* 0x00000004049c7825 */ /* 0x010fe200078e02e4 */
[----:B------:R2:W-:Y:S04]  /*501e0*/  STL.64 [R1+0x248], R160 ;  /* 0x000248a001007387 */ /* 0x0005e80000100a00 */
[----:B------:R-:W-:Y:S04]  /*501f0*/  LDGSTS.E [R151+-0x7f880], desc[UR60][R160.64], P5 ;  /* 0x80780000a0977fae */ /* 0x000fe8000a92187c */
[----:B------:R4:W-:Y:S04]  /*50200*/  STL.64 [R1+0x230], R156 ;  /* 0x0002309c01007387 */ /* 0x0009e80000100a00 */
[----:B--2---:R-:W2:Y:S04]  /*50210*/  LDL.LU.64 R160, [R1+0x1f28] ;  /* 0x001f280001a07983 */ /* 0x004ea80000300a00 */
[----:B------:R-:W2:Y:S04]  /*50220*/  LDL.LU.64 R208, [R1+0x1f20] ;  /* 0x001f200001d07983 */ /* 0x000ea80000300a00 */
[----:B------:R-:W2:Y:S04]  /*50230*/  LDL.LU.64 R188, [R1+0x1f18] ;  /* 0x001f180001bc7983 */ /* 0x000ea80000300a00 */
[----:B------:R-:W2:Y:S04]  /*50240*/  LDL.LU.64 R168, [R1+0x1f08] ;  /* 0x001f080001a87983 */ /* 0x000ea80000300a00 */
[----:B------:R-:W2:Y:S01]  /*50250*/  LDL.LU.64 R228, [R1+0x1f00] ;  /* 0x001f000001e47983 */ /* 0x000ea20000300a00 */
[C---:B------:R-:W-:Y:S01]  /*50260*/  VIADD R150, R252.reuse, 0x100000 ;  /* 0x00100000fc967836 */ /* 0x040fe20000000000 */
[C---:B-1----:R-:W-:Y:S01]  /*50270*/  IADD3 R154, R252.reuse, 0x100000, RZ ;  /* 0x00100000fc9a7810 */ /* 0x042fe20007ffe0ff */
[----:B------:R-:W-:-:S03]  /*50280*/  VIADD R153, R252, 0x100000 ;  /* 0x00100000fc997836 */ /* 0x000fc60000000000 */
[----:B------:R4:W-:Y:S01]  /*50290*/  LDGSTS.E [R150+-0x7f480], desc[UR60][R156.64], P5 ;  /* 0x80b800009c967fae */ /* 0x0009e2000a92187c */
[----:B------:R-:W-:-:S04]  /*502a0*/  IMAD.WIDE R164, R4, 0x4, R234 ;  /* 0x0000000404a47825 */ /* 0x000fc800078e02ea */
[----:B------:R-:W-:-:S04]  /*502b0*/  IMAD.WIDE R162, R4, 0x4, R198 ;  /* 0x0000000404a27825 */ /* 0x000fc800078e02c6 */
[C---:B------:R-:W-:Y:S01]  /*502c0*/  IMAD.WIDE R158, R4.reuse, 0x4, R158 ;  /* 0x00000004049e7825 */ /* 0x040fe200078e029e */
[----:B------:R-:W-:Y:S04]  /*502d0*/  STL.64 [R1+0x218], R164 ;  /* 0x000218a401007387 */ /* 0x000fe80000100a00 */
[----:B------:R-:W-:Y:S04]  /*502e0*/  STL.64 [R1+0x200], R162 ;  /* 0x000200a201007387 */ /* 0x000fe80000100a00 */
[----:B------:R1:W-:Y:S04]  /*502f0*/  STL.64 [R1+0x1e8], R158 ;  /* 0x0001e89e01007387 */ /* 0x0003e80000100a00 */
[----:B------:R2:W-:Y:S04]  /*50300*/  LDGSTS.E [R154+-0x7f080], desc[UR60][R164.64], P5 ;  /* 0x80f80000a49a7fae */ /* 0x0005e8000a92187c */
[----:B------:R2:W-:Y:S04]  /*50310*/  LDGSTS.E [R153+-0x7ec80], desc[UR60][R162.64], P5 ;  /* 0x81380000a2997fae */ /* 0x0005e8000a92187c */
[----:B------:R-:W-:Y:S01]  /*50320*/  LDGSTS.E [R152+-0x7e880], desc[UR60][R158.64], P5 ;  /* 0x817800009e987fae */ /* 0x000fe2000a92187c */
[----:B---3--:R-:W-:-:S04]  /*50330*/  IMAD.WIDE R12, R4, 0x4, R12 ;  /* 0x00000004040c7825 */ /* 0x008fc800078e020c */
[C---:B----4-:R-:W-:Y:S01]  /*50340*/  IMAD.WIDE R156, R4.reuse, 0x4, R178 ;  /* 0x00000004049c7825 */ /* 0x050fe200078e02b2 */
[----:B------:R3:W-:Y:S04]  /*50350*/  STL.64 [R1+0x1d0], R12 ;  /* 0x0001d00c01007387 */ /* 0x0007e80000100a00 */
[----:B------:R4:W-:Y:S04]  /*50360*/  STL.64 [R1+0x1b8], R156 ;  /* 0x0001b89c01007387 */ /* 0x0009e80000100a00 */
[----:B------:R-:W4:Y:S04]  /*50370*/  LDL.LU.64 R234, [R1+0x1ef8] ;  /* 0x001ef80001ea7983 */ /* 0x000f280000300a00 */
[----:B------:R-:W4:Y:S04]  /*50380*/  LDL.LU.64 R198, [R1+0x1ef0] ;  /* 0x001ef00001c67983 */ /* 0x000f280000300a00 */
[----:B------:R-:W-:Y:S04]  /*50390*/  LDGSTS.E [R151+-0x7e480], desc[UR60][R12.64], P5 ;  /* 0x81b800000c977fae */ /* 0x000fe8000a92187c */
[----:B-1----:R-:W4:Y:S04]  /*503a0*/  LDL.LU.64 R158, [R1+0x1ee8] ;  /* 0x001ee800019e7983 */ /* 0x002f280000300a00 */
[----:B------:R4:W-:Y:S04]  /*503b0*/  LDGSTS.E [R150+-0x7e080], desc[UR60][R156.64], P5 ;  /* 0x81f800009c967fae */ /* 0x0009e8000a92187c */
[----:B---3--:R-:W3:Y:S04]  /*503c0*/  LDL.LU.64 R12, [R1+0x1ee0] ;  /* 0x001ee000010c7983 */ /* 0x008ee80000300a00 */
[----:B------:R-:W3:Y:S01]  /*503d0*/  LDL.LU.64 R178, [R1+0x1ed8] ;  /* 0x001ed80001b27983 */ /* 0x000ee20000300a00 */
[----:B--2---:R-:W-:-:S04]  /*503e0*/  IMAD.WIDE R166, R4, 0x4, R160 ;  /* 0x0000000404a67825 */ /* 0x004fc800078e02a0 */
[----:B------:R-:W-:-:S04]  /*503f0*/  IMAD.WIDE R164, R4, 0x4, R208 ;  /* 0x0000000404a47825 */ /* 0x000fc800078e02d0 */
[----:B------:R-:W-:-:S04]  /*50400*/  IMAD.WIDE R162, R4, 0x4, R188 ;  /* 0x0000000404a27825 */ /* 0x000fc800078e02bc */
[----:B------:R-:W-:-:S04]  /*50410*/  IMAD.WIDE R160, R4, 0x4, R168 ;  /* 0x0000000404a07825 */ /* 0x000fc800078e02a8 */
[C---:B----4-:R-:W-:Y:S01]  /*50420*/  IMAD.WIDE R156, R4.reuse, 0x4, R228 ;  /* 0x00000004049c7825 */ /* 0x050fe200078e02e4 */
[----:B------:R-:W-:Y:S04]  /*50430*/  STL.64 [R1+0x1a0], R166 ;  /* 0x0001a0a601007387 */ /* 0x000fe80000100a00 */
[----:B------:R-:W-:Y:S04]  /*50440*/  STL.64 [R1+0x188], R164 ;  /* 0x000188a401007387 */ /* 0x000fe80000100a00 */
[----:B------:R-:W-:Y:S04]  /*50450*/  LDGSTS.E [R154+-0x7dc80], desc[UR60][R166.64], P5 ;  /* 0x82380000a69a7fae */ /* 0x000fe8000a92187c */
[----:B------:R-:W-:Y:S04]  /*50460*/  STL.64 [R1+0x170], R162 ;  /* 0x000170a201007387 */ /* 0x000fe80000100a00 */
[----:B------:R1:W-:Y:S04]  /*50470*/  LDGSTS.E [R153+-0x7d880], desc[UR60][R164.64], P5 ;  /* 0x82780000a4997fae */ /* 0x0003e8000a92187c */
[----:B------:R2:W-:Y:S04]  /*50480*/  STL.64 [R1+0x158], R160 ;  /* 0x000158a001007387 */ /* 0x0005e80000100a00 */
[----:B------:R4:W-:Y:S04]  /*50490*/  LDGSTS.E [R152+-0x7d480], desc[UR60][R162.64], P5 ;  /* 0x82b80000a2987fae */ /* 0x0009e8000a92187c */
[----:B------:R3:W-:Y:S04]  /*504a0*/  STL.64 [R1+0x140], R156 ;  /* 0x0001409c01007387 */ /* 0x0007e80000100a00 */
[----:B------:R-:W-:Y:S04]  /*504b0*/  LDGSTS.E [R151+-0x7d080], desc[UR60][R160.64], P5 ;  /* 0x82f80000a0977fae */ /* 0x000fe8000a92187c */
[----:B------:R3:W-:Y:S04]  /*504c0*/  LDGSTS.E [R150+-0x7cc80], desc[UR60][R156.64], P5 ;  /* 0x833800009c967fae */ /* 0x0007e8000a92187c */
[----:B--2---:R-:W2:Y:S04]  /*504d0*/  LDL.LU.64 R160, [R1+0x1ed0] ;  /* 0x001ed00001a07983 */ /* 0x004ea80000300a00 */
[----:B------:R-:W2:Y:S04]  /*504e0*/  LDL.LU.64 R208, [R1+0x1ec8] ;  /* 0x001ec80001d07983 */ /* 0x000ea80000300a00 */
[----:B------:R-:W2:Y:S04]  /*504f0*/  LDL.LU.64 R188, [R1+0x1ec0] ;  /* 0x001ec00001bc7983 */ /* 0x000ea80000300a00 */
[----:B------:R-:W2:Y:S04]  /*50500*/  LDL.LU.64 R168, [R1+0x1eb8] ;  /* 0x001eb80001a87983 */ /* 0x000ea80000300a00 */
[----:B------:R-:W2:Y:S01]  /*50510*/  LDL.LU.64 R228, [R1+0x1eb0] ;  /* 0x001eb00001e47983 */ /* 0x000ea20000300a00 */
[----:B-1----:R-:W-:-:S04]  /*50520*/  IMAD.WIDE R164, R4, 0x4, R234 ;  /* 0x0000000404a47825 */ /* 0x002fc800078e02ea */
[----:B----4-:R-:W-:-:S04]  /*50530*/  IMAD.WIDE R162, R4, 0x4, R198 ;  /* 0x0000000404a27825 */ /* 0x010fc800078e02c6 */
[C---:B------:R-:W-:Y:S01]  /*50540*/  IMAD.WIDE R158, R4.reuse, 0x4, R158 ;  /* 0x00000004049e7825 */ /* 0x040fe200078e029e */
[----:B------:R-:W-:Y:S04]  /*50550*/  STL.64 [R1+0x128], R164 ;  /* 0x000128a401007387 */ /* 0x000fe80000100a00 */
[----:B------:R-:W-:Y:S04]  /*50560*/  STL.64 [R1+0x110], R162 ;  /* 0x000110a201007387 */ /* 0x000fe80000100a00 */
[----:B------:R1:W-:Y:S04]  /*50570*/  LDGSTS.E [R154+-0x7c880], desc[UR60][R164.64], P5 ;  /* 0x83780000a49a7fae */ /* 0x0003e8000a92187c */
[----:B------:R4:W-:Y:S04]  /*50580*/  STL.64 [R1+0xf8], R158 ;  /* 0x0000f89e01007387 */ /* 0x0009e80000100a00 */
[----:B------:R1:W-:Y:S04]  /*50590*/  LDGSTS.E [R153+-0x7c480], desc[UR60][R162.64], P5 ;  /* 0x83b80000a2997fae */ /* 0x0003e8000a92187c */
[----:B------:R-:W-:Y:S01]  /*505a0*/  LDGSTS.E [R152+-0x7c080], desc[UR60][R158.64], P5 ;  /* 0x83f800009e987fae */ /* 0x000fe2000a92187c */
[----:B---3--:R-:W-:-:S04]  /*505b0*/  IMAD.WIDE R12, R4, 0x4, R12 ;  /* 0x00000004040c7825 */ /* 0x008fc800078e020c */
[C---:B------:R-:W-:Y:S01]  /*505c0*/  IMAD.WIDE R156, R4.reuse, 0x4, R178 ;  /* 0x00000004049c7825 */ /* 0x040fe200078e02b2 */
[----:B------:R3:W-:Y:S04]  /*505d0*/  STL.64 [R1+0xe0], R12 ;  /* 0x0000e00c01007387 */ /* 0x0007e80000100a00 */
[----:B------:R1:W-:Y:S04]  /*505e0*/  STL.64 [R1+0xc8], R156 ;  /* 0x0000c89c01007387 */ /* 0x0003e80000100a00 */
[----:B----4-:R-:W4:Y:S04]  /*505f0*/  LDL.LU.64 R158, [R1+0x1ea8] ;  /* 0x001ea800019e7983 */ /* 0x010f280000300a00 */
[----:B------:R-:W-:Y:S04]  /*50600*/  LDGSTS.E [R151+-0x7bc80], desc[UR60][R12.64], P5 ;  /* 0x843800000c977fae */ /* 0x000fe8000a92187c */
[----:B------:R-:W4:Y:S04]  /*50610*/  LDL.LU.64 R234, [R1+0x1ea0] ;  /* 0x001ea00001ea7983 */ /* 0x000f280000300a00 */
[----:B------:R1:W-:Y:S04]  /*50620*/  LDGSTS.E [R150+-0x7b880], desc[UR60][R156.64], P5 ;  /* 0x847800009c967fae */ /* 0x0003e8000a92187c */
[----:B---3--:R-:W3:Y:S04]  /*50630*/  LDL.LU.64 R12, [R1+0x1e98] ;  /* 0x001e9800010c7983 */ /* 0x008ee80000300a00 */
[----:B------:R-:W3:Y:S04]  /*50640*/  LDL.LU.64 R198, [R1+0x1e90] ;  /* 0x001e900001c67983 */ /* 0x000ee80000300a00 */
[----:B------:R-:W3:Y:S01]  /*50650*/  LDL.LU.64 R178, [R1+0x1e88] ;  /* 0x001e880001b27983 */ /* 0x000ee20000300a00 */
[----:B--2---:R-:W-:-:S04]  /*50660*/  IMAD.WIDE R166, R4, 0x4, R160 ;  /* 0x0000000404a67825 */ /* 0x004fc800078e02a0 */
[----:B-1----:R-:W-:-:S04]  /*50670*/  IMAD.WIDE R164, R4, 0x4, R208 ;  /* 0x0000000404a47825 */ /* 0x002fc800078e02d0 */
[----:B------:R-:W-:-:S04]  /*50680*/  IMAD.WIDE R162, R4, 0x4, R188 ;  /* 0x0000000404a27825 */ /* 0x000fc800078e02bc */
[----:B------:R-:W-:-:S04]  /*50690*/  IMAD.WIDE R160, R4, 0x4, R168 ;  /* 0x0000000404a07825 */ /* 0x000fc800078e02a8 */
[C---:B------:R-:W-:Y:S01]  /*506a0*/  IMAD.WIDE R156, R4.reuse, 0x4, R228 ;  /* 0x00000004049c7825 */ /* 0x040fe200078e02e4 */
[----:B------:R-:W-:Y:S04]  /*506b0*/  STL.64 [R1+0xb0], R166 ;  /* 0x0000b0a601007387 */ /* 0x000fe80000100a00 */
[----:B------:R-:W-:Y:S04]  /*506c0*/  STL.64 [R1+0x98], R164 ;  /* 0x000098a401007387 */ /* 0x000fe80000100a00 */
[----:B------:R-:W-:Y:S04]  /*506d0*/  STL.64 [R1+0x80], R162 ;  /* 0x000080a201007387 */ /* 0x000fe80000100a00 */
[----:B------:R-:W-:Y:S04]  /*506e0*/  STL.64 [R1+0x68], R160 ;  /* 0x000068a001007387 */ /* 0x000fe80000100a00 */
[----:B------:R1:W-:Y:S04]  /*506f0*/  STL.64 [R1+0x50], R156 ;  /* 0x0000509c01007387 */ /* 0x0003e80000100a00 */
[----:B------:R-:W2:Y:S04]  /*50700*/  LDL.LU.64 R228, [R1+0x1e78] ;  /* 0x001e780001e47983 */ /* 0x000ea80000300a00 */
[----:B------:R-:W2:Y:S04]  /*50710*/  LDL.LU.64 R170, [R1+0x1e58] ;  /* 0x001e580001aa7983 */ /* 0x000ea80000300a00 */
[----:B------:R-:W2:Y:S04]  /*50720*/  LDL.LU.64 R208, [R1+0x1e30] ;  /* 0x001e300001d07983 */ /* 0x000ea80000300a00 */
[----:B------:R-:W-:Y:S04]  /*50730*/  LDGSTS.E [R154+-0x7b480], desc[UR60][R166.64], P5 ;  /* 0x84b80000a69a7fae */ /* 0x000fe8000a92187c */
[----:B------:R-:W-:Y:S04]  /*50740*/  LDGSTS.E [R153+-0x7b080], desc[UR60][R164.64], P5 ;  /* 0x84f80000a4997fae */ /* 0x000fe8000a92187c */
[----:B------:R-:W-:Y:S04]  /*50750*/  LDGSTS.E [R152+-0x7ac80], desc[UR60][R162.64], P5 ;  /* 0x85380000a2987fae */ /* 0x000fe8000a92187c */
[----:B------:R-:W-:Y:S04]  /*50760*/  LDGSTS.E [R151+-0x7a880], desc[UR60][R160.64], P5 ;  /* 0x85780000a0977fae */ /* 0x000fe8000a92187c */
[----:B------:R1:W-:Y:S04]  /*50770*/  LDGSTS.E [R150+-0x7a480], desc[UR60][R156.64], P5 ;  /* 0x85b800009c967fae */ /* 0x0003e8000a92187c */
[----:B------:R-:W2:Y:S04]  /*50780*/  LDL.LU.64 R188, [R1+0x1e10] ;  /* 0x001e100001bc7983 */ /* 0x000ea80000300a00 */
[----:B------:R-:W2:Y:S01]  /*50790*/  LDL.LU.64 R168, [R1+0x1df0] ;  /* 0x001df00001a87983 */ /* 0x000ea20000300a00 */
[----:B----4-:R-:W-:-:S04]  /*507a0*/  IMAD.WIDE R158, R4, 0x4, R158 ;  /* 0x00000004049e7825 */ /* 0x010fc800078e029e */
[C---:B-1----:R-:W-:Y:S01]  /*507b0*/  IMAD.WIDE R156, R4.reuse, 0x4, R234 ;  /* 0x00000004049c7825 */ /* 0x042fe200078e02ea */
[----:B------:R-:W-:Y:S04]  /*507c0*/  STL.64 [R1+0x38], R158 ;  /* 0x0000389e01007387 */ /* 0x000fe80000100a00 */
[----:B------:R-:W-:Y:S04]  /*507d0*/  STL.64 [R1+0x20], R156 ;  /* 0x0000209c01007387 */ /* 0x000fe80000100a00 */
[----:B------:R-:W-:Y:S04]  /*507e0*/  LDGSTS.E [R154+-0x7a080], desc[UR60][R158.64], P5 ;  /* 0x85f800009e9a7fae */ /* 0x000fe8000a92187c */
[----:B------:R-:W-:Y:S01]  /*507f0*/  LDGSTS.E [R153+-0x79c80], desc[UR60][R156.64], P5 ;  /* 0x863800009c997fae */ /* 0x000fe2000a92187c */
[----:B---3--:R-:W-:-:S04]  /*50800*/  IMAD.WIDE R12, R4, 0x4, R12 ;  /* 0x00000004040c7825 */ /* 0x008fc800078e020c */
[----:B------:R-:W-:-:S04]  /*50810*/  IMAD.WIDE R240, R4, 0x4, R198 ;  /* 0x0000000404f07825 */ /* 0x000fc800078e02c6 */
[C---:B------:R-:W-:Y:S01]  /*50820*/  IMAD.WIDE R234, R4.reuse, 0x4, R178 ;  /* 0x0000000404ea7825 */ /* 0x040fe200078e02b2 */
[----:B------:R1:W-:Y:S04]  /*50830*/  STL.64 [R1+0x8], R12 ;  /* 0x0000080c01007387 */ /* 0x0003e80000100a00 */
[----:B------:R-:W3:Y:S04]  /*50840*/  LDL.LU.64 R200, [R1+0x1dc8] ;  /* 0x001dc80001c87983 */ /* 0x000ee80000300a00 */
[----:B------:R-:W4:Y:S04]  /*50850*/  LDL.LU.64 R180, [R1+0x1da8] ;  /* 0x001da80001b47983 */ /* 0x000f280000300a00 */
[----:B------:R-:W4:Y:S04]  /*50860*/  LDL.LU.64 R198, [R1+0x1d90] ;  /* 0x001d900001c67983 */ /* 0x000f280000300a00 */
[----:B------:R-:W-:Y:S04]  /*50870*/  LDGSTS.E [R152+-0x79880], desc[UR60][R12.64], P5 ;  /* 0x867800000c987fae */ /* 0x000fe8000a92187c */
[----:B------:R-:W4:Y:S04]  /*50880*/  LDL.LU.64 R178, [R1+0x1d68] ;  /* 0x001d680001b27983 */ /* 0x000f280000300a00 */
[----:B------:R-:W-:Y:S04]  /*50890*/  LDGSTS.E [R151+-0x79480], desc[UR60][R240.64], P5 ;  /* 0x86b80000f0977fae */ /* 0x000fe8000a92187c */
[----:B------:R2:W-:Y:S04]  /*508a0*/  LDGSTS.E [R150+-0x79080], desc[UR60][R234.64], P5 ;  /* 0x86f80000ea967fae */ /* 0x0005e8000a92187c */
[----:B-1----:R-:W4:Y:S04]  /*508b0*/  LDL.LU.64 R12, [R1+0x1d40] ;  /* 0x001d4000010c7983 */ /* 0x002f280000300a00 */
[----:B------:R-:W4:Y:S04]  /*508c0*/  LDL.LU.64 R192, [R1+0x1d10] ;  /* 0x001d100001c07983 */ /* 0x000f280000300a00 */
[----:B------:R-:W4:Y:S04]  /*508d0*/  LDL.LU.64 R172, [R1+0x1ce8] ;  /* 0x001ce80001ac7983 */ /* 0x000f280000300a00 */
[----:B------:R-:W4:Y:S01]  /*508e0*/  LDL.LU.64 R190, [R1+0x1cc0] ;  /* 0x001cc00001be7983 */ /* 0x000f220000300a00 */
[----:B--2---:R-:W-:-:S03]  /*508f0*/  IMAD.WIDE R150, R4, 0x4, R208 ;  /* 0x0000000404967825 */ /* 0x004fc600078e02d0 */
[----:B------:R-:W2:Y:S01]  /*50900*/  LDL.LU.64 R208, [R1+0x1c90] ;  /* 0x001c900001d07983 */ /* 0x000ea20000300a00 */
[----:B------:R-:W-:Y:S02]  /*50910*/  VIADD R160, R252, 0x100000 ;  /* 0x00100000fca07836 */ /* 0x000fe40000000000 */
[----:B------:R-:W-:Y:S01]  /*50920*/  IMAD.WIDE R228, R4, 0x4, R228 ;  /* 0x0000000404e47825 */ /* 0x000fe200078e02e4 */
[----:B------:R-:W-:-:S03]  /*50930*/  IADD3 R159, R252, 0x100000, RZ ;  /* 0x00100000fc9f7810 */ /* 0x000fc60007ffe0ff */
[----:B------:R-:W-:-:S04]  /*50940*/  IMAD.WIDE R222, R4, 0x4, R170 ;  /* 0x0000000404de7825 */ /* 0x000fc800078e02aa */
[C---:B------:R-:W-:Y:S02]  /*50950*/  VIADD R158, R252.reuse, 0x100000 ;  /* 0x00100000fc9e7836 */ /* 0x040fe40000000000 */
[----:B------:R-:W-:Y:S02]  /*50960*/  VIADD R157, R252, 0x100000 ;  /* 0x00100000fc9d7836 */ /* 0x000fe40000000000 */
[----:B------:R-:W-:Y:S01]  /*50970*/  IMAD.WIDE R152, R4, 0x4, R188 ;  /* 0x0000000404987825 */ /* 0x000fe200078e02bc */
[----:B------:R-:W-:-:S03]  /*50980*/  IADD3 R156, R252, 0x100000, RZ ;  /* 0x00100000fc9c7810 */ /* 0x000fc60007ffe0ff */
[----:B------:R-:W-:Y:S01]  /*50990*/  IMAD.WIDE R154, R4, 0x4, R168 ;  /* 0x00000004049a7825 */ /* 0x000fe200078e02a8 */
        /* <DEDUP_REMOVED lines=8> */
[----:B------:R-:W-:-:S02]  /*50a20*/  VIADD R170, R252, 0x100000 ;  /* 0x00100000fcaa7836 */ /* 0x000fc40000000000 */
[C---:B------:R-:W-:Y:S01]  /*50a30*/  VIADD R169, R252.reuse, 0x100000 ;  /* 0x00100000fca97836 */ /* 0x040fe20000000000 */
[----:B------:R-:W-:Y:S01]  /*50a40*/  IADD3 R168, R252, 0x100000, RZ ;  /* 0x00100000fca87810 */ /* 0x000fe20007ffe0ff */
[----:B---3--:R-:W-:-:S04]  /*50a50*/  IMAD.WIDE R156, R4, 0x4, R200 ;  /* 0x00000004049c7825 */ /* 0x008fc800078e02c8 */
[C---:B----4-:R-:W-:Y:S01]  /*50a60*/  IMAD.WIDE R160, R4.reuse, 0x4, R198 ;  /* 0x0000000404a07825 */ /* 0x050fe200078e02c6 */
[----:B------:R-:W3:Y:S03]  /*50a70*/  LDL.LU.64 R200, [R1+0x1bf0] ;  /* 0x001bf00001c87983 */ /* 0x000ee60000300a00 */
[C---:B------:R-:W-:Y:S01]  /*50a80*/  IMAD.WIDE R158, R4.reuse, 0x4, R180 ;  /* 0x00000004049e7825 */ /* 0x040fe200078e02b4 */
[----:B------:R-:W4:Y:S04]  /*50a90*/  LDL.LU.64 R198, [R1+0x1bc8] ;  /* 0x001bc80001c67983 */ /* 0x000f280000300a00 */
[----:B------:R-:W-:Y:S04]  /*50aa0*/  LDGSTS.E [R170+-0x5f880], desc[UR60][R156.64], P5 ;  /* 0xa07800009caa7fae */ /* 0x000fe8000a92187c */
[----:B------:R-:W-:Y:S04]  /*50ab0*/  LDGSTS.E [R169+-0x5f480], desc[UR60][R158.64], P5 ;  /* 0xa0b800009ea97fae */ /* 0x000fe8000a92187c */
[----:B------:R1:W-:Y:S01]  /*50ac0*/  LDGSTS.E [R168+-0x5f080], desc[UR60][R160.64], P5 ;  /* 0xa0f80000a0a87fae */ /* 0x0003e2000a92187c */
[----:B------:R-:W-:-:S03]  /*50ad0*/  IMAD.WIDE R164, R4, 0x4, R12 ;  /* 0x0000000404a47825 */ /* 0x000fc600078e020c */
[----:B------:R-:W4:Y:S01]  /*50ae0*/  LDL.LU.64 R12, [R1+0x1b90] ;  /* 0x001b9000010c7983 */ /* 0x000f220000300a00 */
[----:B-1----:R-:W-:-:S04]  /*50af0*/  IMAD.WIDE R168, R4, 0x4, R172 ;  /* 0x0000000404a87825 */ /* 0x002fc800078e02ac */
[----:B--2---:R-:W-:Y:S02]  /*50b00*/  IMAD.WIDE R172, R4, 0x4, R208 ;  /* 0x0000000404ac7825 */ /* 0x004fe400078e02d0 */
[----:B------:R-:W2:Y:S02]  /*50b10*/  LDL.LU.64 R208, [R1+0x1b60] ;  /* 0x001b600001d07983 */ /* 0x000ea40000300a00 */
[----:B------:R-:W-:Y:S02]  /*50b20*/  VIADD R167, R252, 0x100000 ;  /* 0x00100000fca77836 */ /* 0x000fe40000000000 */
[----:B------:R-:W-:-:S04]  /*50b30*/  IMAD.WIDE R162, R4, 0x4, R178 ;  /* 0x0000000404a27825 */ /* 0x000fc800078e02b2 */
[C---:B------:R-:W-:Y:S01]  /*50b40*/  VIADD R166, R252.reuse, 0x100000 ;  /* 0x00100000fca67836 */ /* 0x040fe20000000000 */
[C---:B------:R-:W-:Y:S01]  /*50b50*/  IADD3 R180, R252.reuse, 0x100000, RZ ;  /* 0x00100000fcb47810 */ /* 0x040fe20007ffe0ff */
[----:B------:R-:W2:Y:S04]  /*50b60*/  LDL.LU.64 R206, [R1+0x1b30] ;  /* 0x001b300001ce7983 */ /* 0x000ea80000300a00 */
[----:B------:R-:W-:Y:S04]  /*50b70*/  LDGSTS.E [R167+-0x5ec80], desc[UR60][R162.64], P5 ;  /* 0xa1380000a2a77fae */ /* 0x000fe8000a92187c */
[----:B------:R1:W-:Y:S01]  /*50b80*/  LDGSTS.E [R166+-0x5e880], desc[UR60][R164.64], P5 ;  /* 0xa1780000a4a67fae */ /* 0x0003e2000a92187c */
[----:B------:R-:W-:-:S02]  /*50b90*/  VIADD R179, R252, 0x100000 ;  /* 0x00100000fcb37836 */ /* 0x000fc40000000000 */
[----:B------:R-:W-:Y:S02]  /*50ba0*/  VIADD R178, R252, 0x100000 ;  /* 0x00100000fcb27836 */ /* 0x000fe40000000000 */
[----:B------:R-:W-:Y:S01]  /*50bb0*/  IMAD.WIDE R170, R4, 0x4, R190 ;  /* 0x0000000404aa7825 */ /* 0x000fe200078e02be */
[----:B------:R-:W2:Y:S01]  /*50bc0*/  LDL.LU.64 R204, [R1+0x1af8] ;  /* 0x001af80001cc7983 */ /* 0x000ea20000300a00 */
[C---:B------:R-:W-:Y:S02]  /*50bd0*/  IADD3 R177, R252.reuse, 0x100000, RZ ;  /* 0x00100000fcb17810 */ /* 0x040fe40007ffe0ff */
[----:B------:R-:W-:Y:S02]  /*50be0*/  VIADD R176, R252, 0x100000 ;  /* 0x00100000fcb07836 */ /* 0x000fe40000000000 */
[----:B------:R-:W-:-:S04]  /*50bf0*/  IMAD.WIDE R174, R4, 0x4, R188 ;  /* 0x0000000404ae7825 */ /* 0x000fc800078e02bc */
[----:B-1----:R-:W-:Y:S02]  /*50c00*/  IMAD.WIDE R166, R4, 0x4, R192 ;  /* 0x0000000404a67825 */ /* 0x002fe400078e02c0 */
[----:B------:R-:W2:Y:S04]  /*50c10*/  LDL.LU.64 R192, [R1+0x1ac8] ;  /* 0x001ac80001c07983 */ /* 0x000ea80000300a00 */
[----:B------:R-:W2:Y:S04]  /*50c20*/  LDL.LU.64 R194, [R1+0x1a98] ;  /* 0x001a980001c27983 */ /* 0x000ea80000300a00 */
[----:B------:R-:W-:Y:S04]  /*50c30*/  LDGSTS.E [R180+-0x5e480], desc[UR60][R166.64], P5 ;  /* 0xa1b80000a6b47fae */ /* 0x000fe8000a92187c */
[----:B------:R-:W-:Y:S04]  /*50c40*/  LDGSTS.E [R179+-0x5e080], desc[UR60][R168.64], P5 ;  /* 0xa1f80000a8b37fae */ /* 0x000fe8000a92187c */
[----:B------:R1:W-:Y:S04]  /*50c50*/  LDGSTS.E [R178+-0x5dc80], desc[UR60][R170.64], P5 ;  /* 0xa2380000aab27fae */ /* 0x0003e8000a92187c */
[----:B------:R-:W-:Y:S04]  /*50c60*/  LDGSTS.E [R177+-0x5d880], desc[UR60][R172.64], P5 ;  /* 0xa2780000acb17fae */ /* 0x000fe8000a92187c */
[----:B------:R1:W-:Y:S01]  /*50c70*/  LDGSTS.E [R176+-0x5d480], desc[UR60][R174.64], P5 ;  /* 0xa2b80000aeb07fae */ /* 0x0003e2000a92187c */
[----:B------:R-:W-:-:S03]  /*50c80*/  VIADD R190, R252, 0x100000 ;  /* 0x00100000fcbe7836 */ /* 0x000fc60000000000 */
[----:B------:R-:W2:Y:S01]  /*50c90*/  LDL.LU.64 R216, [R1+0x1a68] ;  /* 0x001a680001d87983 */ /* 0x000ea20000300a00 */
[----:B------:R-:W-:-:S03]  /*50ca0*/  IADD3 R189, R252, 0x100000, RZ ;  /* 0x00100000fcbd7810 */ /* 0x000fc60007ffe0ff */
[----:B------:R-:W2:Y:S01]  /*50cb0*/  LDL.LU.64 R202, [R1+0x1a38] ;  /* 0x001a380001ca7983 */ /* 0x000ea20000300a00 */
[C---:B------:R-:W-:Y:S02]  /*50cc0*/  VIADD R188, R252.reuse, 0x100000 ;  /* 0x00100000fcbc7836 */ /* 0x040fe40000000000 */
[C---:B------:R-:W-:Y:S01]  /*50cd0*/  VIADD R187, R252.reuse, 0x100000 ;  /* 0x00100000fcbb7836 */ /* 0x040fe20000000000 */
[----:B------:R-:W-:Y:S01]  /*50ce0*/  IADD3 R186, R252, 0x100000, RZ ;  /* 0x00100000fcba7810 */ /* 0x000fe20007ffe0ff */
[----:B-1----:R-:W-:-:S04]  /*50cf0*/  IMAD.WIDE R178, R4, 0x4, R210 ;  /* 0x0000000404b27825 */ /* 0x002fc800078e02d2 */
[C---:B------:R-:W-:Y:S01]  /*50d00*/  IMAD.WIDE R176, R4.reuse, 0x4, R182 ;  /* 0x0000000404b07825 */ /* 0x040fe200078e02b6 */
[----:B------:R-:W2:Y:S04]  /*50d10*/  LDL.LU.64 R210, [R1+0x1a08] ;  /* 0x001a080001d27983 */ /* 0x000ea80000300a00 */
[----:B------:R-:W-:Y:S04]  /*50d20*/  LDGSTS.E [R190+-0x5d080], desc[UR60][R176.64], P5 ;  /* 0xa2f80000b0be7fae */ /* 0x000fe8000a92187c */
[----:B------:R-:W-:Y:S01]  /*50d30*/  LDGSTS.E [R189+-0x5cc80], desc[UR60][R178.64], P5 ;  /* 0xa3380000b2bd7fae */ /* 0x000fe2000a92187c */
[----:B---3--:R-:W-:-:S04]  /*50d40*/  IMAD.WIDE R180, R4, 0x4, R200 ;  /* 0x0000000404b47825 */ /* 0x008fc800078e02c8 */
[C---:B----4-:R-:W-:Y:S01]  /*50d50*/  IMAD.WIDE R182, R4.reuse, 0x4, R198 ;  /* 0x0000000404b67825 */ /* 0x050fe200078e02c6 */
[----:B------:R-:W-:Y:S04]  /*50d60*/  LDGSTS.E [R188+-0x5c880], desc[UR60][R180.64], P5 ;  /* 0xa3780000b4bc7fae */ /* 0x000fe8000a92187c */
[----:B------:R-:W-:Y:S01]  /*50d70*/  LDGSTS.E [R187+-0x5c480], desc[UR60][R182.64], P5 ;  /* 0xa3b80000b6bb7fae */ /* 0x000fe2000a92187c */
[----:B------:R-:W-:-:S03]  /*50d80*/  IMAD.WIDE R184, R4, 0x4, R12 ;  /* 0x0000000404b87825 */ /* 0x000fc600078e020c */
[----:B------:R-:W3:Y:S04]  /*50d90*/  LDL.LU.64 R12, [R1+0x19c8] ;  /* 0x0019c800010c7983 */ /* 0x000ee80000300a00 */
[----:B------:R-:W4:Y:S04]  /*50da0*/  LDL.LU.64 R212, [R1+0x1990] ;  /* 0x0019900001d47983 */ /* 0x000f280000300a00 */
[----:B------:R2:W-:Y:S04]  /*50db0*/  LDGSTS.E [R186+-0x5c080], desc[UR60][R184.64], P5 ;  /* 0xa3f80000b8ba7fae */ /* 0x0005e8000a92187c */
[----:B------:R-:W4:Y:S01]  /*50dc0*/  LDL.LU.64 R214, [R1+0x1958] ;  /* 0x0019580001d67983 */ /* 0x000f220000300a00 */
[----:B--2---:R-:W-:-:S03]  /*50dd0*/  IMAD.WIDE R186, R4, 0x4, R208 ;  /* 0x0000000404ba7825 */ /* 0x004fc600078e02d0 */
[----:B------:R-:W2:Y:S01]  /*50de0*/  LDL.LU.64 R208, [R1+0x1918] ;  /* 0x0019180001d07983 */ /* 0x000ea20000300a00 */
[C---:B------:R-:W-:Y:S02]  /*50df0*/  VIADD R200, R252.reuse, 0x100000 ;  /* 0x00100000fcc87836 */ /* 0x040fe40000000000 */
[----:B------:R-:W-:Y:S02]  /*50e00*/  VIADD R199, R252, 0x100000 ;  /* 0x00100000fcc77836 */ /* 0x000fe40000000000 */
[----:B------:R-:W-:Y:S01]  /*50e10*/  IMAD.WIDE R188, R4, 0x4, R206 ;  /* 0x0000000404bc7825 */ /* 0x000fe200078e02ce */
[----:B------:R-:W-:-:S03]  /*50e20*/  IADD3 R198, R252, 0x100000, RZ ;  /* 0x00100000fcc67810 */ /* 0x000fc60007ffe0ff */
[C---:B------:R-:W-:Y:S02]  /*50e30*/  VIADD R197, R252.reuse, 0x100000 ;  /* 0x00100000fcc57836 */ /* 0x040fe40000000000 */
[----:B------:R-:W-:Y:S01]  /*50e40*/  VIADD R196, R252, 0x100000 ;  /* 0x00100000fcc47836 */ /* 0x000fe20000000000 */
[----:B------:R-:W-:Y:S04]  /*50e50*/  LDGSTS.E [R200+-0x5bc80], desc[UR60][R186.64], P5 ;  /* 0xa4380000bac87fae */ /* 0x000fe8000a92187c */
[----:B------:R-:W-:Y:S01]  /*50e60*/  LDGSTS.E [R199+-0x5b880], desc[UR60][R188.64], P5 ;  /* 0xa4780000bcc77fae */ /* 0x000fe2000a92187c */
[----:B------:R-:W-:Y:S01]  /*50e70*/  IMAD.WIDE R190, R4, 0x4, R204 ;  /* 0x0000000404be7825 */ /* 0x000fe200078e02cc */
[----:B------:R-:W-:-:S04]  /*50e80*/  IADD3 R207, R252, 0x100000, RZ ;  /* 0x00100000fccf7810 */ /* 0x000fc80007ffe0ff */
[----:B------:R1:W-:Y:S01]  /*50e90*/  LDGSTS.E [R198+-0x5b480], desc[UR60][R190.64], P5 ;  /* 0xa4b80000bec67fae */ /* 0x0003e2000a92187c */
[----:B------:R-:W-:-:S04]  /*50ea0*/  IMAD.WIDE R192, R4, 0x4, R192 ;  /* 0x0000000404c07825 */ /* 0x000fc800078e02c0 */
[----:B------:R-:W-:-:S04]  /*50eb0*/  IMAD.WIDE R194, R4, 0x4, R194 ;  /* 0x0000000404c27825 */ /* 0x000fc800078e02c2 */
[C---:B------:R-:W-:Y:S01]  /*50ec0*/  VIADD R206, R252.reuse, 0x100000 ;  /* 0x00100000fcce7836 */ /* 0x040fe20000000000 */
[----:B------:R-:W-:Y:S04]  /*50ed0*/  LDGSTS.E [R197+-0x5b080], desc[UR60][R192.64], P5 ;  /* 0xa4f80000c0c57fae */ /* 0x000fe8000a92187c */
[----:B------:R1:W-:Y:S01]  /*50ee0*/  LDGSTS.E [R196+-0x5ac80], desc[UR60][R194.64], P5 ;  /* 0xa5380000c2c47fae */ /* 0x0003e2000a92187c */
[C---:B------:R-:W-:Y:S01]  /*50ef0*/  VIADD R205, R252.reuse, 0x100000 ;  /* 0x00100000fccd7836 */ /* 0x040fe20000000000 */
[----:B------:R-:W-:Y:S01]  /*50f00*/  IADD3 R204, R252, 0x100000, RZ ;  /* 0x00100000fccc7810 */ /* 0x000fe20007ffe0ff */
[----:B-1----:R-:W-:-:S04]  /*50f10*/  IMAD.WIDE R198, R4, 0x4, R202 ;  /* 0x0000000404c67825 */ /* 0x002fc800078e02ca */
[----:B------:R-:W-:-:S04]  /*50f20*/  IMAD.WIDE R196, R4, 0x4, R216 ;  /* 0x0000000404c47825 */ /* 0x000fc800078e02d8 */
[----:B------:R-:W-:Y:S01]  /*50f30*/  IMAD.WIDE R200, R4, 0x4, R210 ;  /* 0x0000000404c87825 */ /* 0x000fe200078e02d2 */
[----:B------:R-:W1:Y:S01]  /*50f40*/  LDC R217, c[0x0][0x230] ;  /* 0x00008c00ffd97b82 */ /* 0x000e620000000800 */
[----:B------:R-:W-:Y:S04]  /*50f50*/  LDGSTS.E [R207+-0x5a880], desc[UR60][R196.64], P5 ;  /* 0xa5780000c4cf7fae */ /* 0x000fe8000a92187c */
[----:B------:R4:W-:Y:S04]  /*50f60*/  LDGSTS.E [R206+-0x5a480], desc[UR60][R198.64], P5 ;  /* 0xa5b80000c6ce7fae */ /* 0x0009e8000a92187c */
[----:B------:R-:W-:Y:S01]  /*50f70*/  LDGSTS.E [R205+-0x5a080], desc[UR60][R200.64], P5 ;  /* 0xa5f80000c8cd7fae */ /* 0x000fe2000a92187c */
[----:B------:R-:W-:-:S02]  /*50f80*/  VIADD R210, R252, 0x100000 ;  /* 0x00100000fcd27836 */ /* 0x000fc40000000000 */
[----:B---3--:R-:W-:-:S04]  /*50f90*/  IMAD.WIDE R202, R4, 0x4, R12 ;  /* 0x0000000404ca7825 */ /* 0x008fc800078e020c */
[C---:B----4-:R-:W-:Y:S01]  /*50fa0*/  IMAD.WIDE R206, R4.reuse, 0x4, R214 ;  /* 0x0000000404ce7825 */ /* 0x050fe200078e02d6 */
[----:B------:R-:W3:Y:S04]  /*50fb0*/  LDL.LU.64 R12, [R1+0x1868] ;  /* 0x00186800010c7983 */ /* 0x000ee80000300a00 */
[----:B------:R4:W-:Y:S02]  /*50fc0*/  LDGSTS.E [R204+-0x59c80], desc[UR60][R202.64], P5 ;  /* 0xa6380000cacc7fae */ /* 0x0009e4000a92187c */
[----:B----4-:R-:W-:-:S04]  /*50fd0*/  IMAD.WIDE R204, R4, 0x4, R212 ;  /* 0x0000000404cc7825 */ /* 0x010fc800078e02d4 */
[C---:B------:R-:W-:Y:S01]  /*50fe0*/  VIADD R213, R252.reuse, 0x100000 ;  /* 0x00100000fcd57836 */ /* 0x040fe20000000000 */
[----:B------:R-:W-:Y:S01]  /*50ff0*/  IADD3 R212, R252, 0x100000, RZ ;  /* 0x00100000fcd47810 */ /* 0x000fe20007ffe0ff */
[----:B------:R4:W-:Y:S04]  /*51000*/  LDGSTS.E [R210+-0x59880], desc[UR60][R204.64], P5 ;  /* 0xa6780000ccd27fae */ /* 0x0009e8000a92187c */
[----:B------:R-:W-:Y:S04]  /*51010*/  LDGSTS.E [R213+-0x59480], desc[UR60][R206.64], P5 ;  /* 0xa6b80000ced57fae */ /* 0x000fe8000a92187c */
[----:B------:R-:W4:Y:S01]  /*51020*/  LDL.LU.64 R210, [R1+0x18e0] ;  /* 0x0018e00001d27983 */ /* 0x000f220000300a00 */
[----:B--2---:R-:W-:-:S05]  /*51030*/  IMAD.WIDE R208, R4, 0x4, R208 ;  /* 0x0000000404d07825 */ /* 0x004fca00078e02d0 */
[----:B------:R2:W-:Y:S04]  /*51040*/  LDGSTS.E [R212+-0x59080], desc[UR60][R208.64], P5 ;  /* 0xa6f80000d0d47fae */ /* 0x0005e8000a92187c */
[----:B------:R-:W2:Y:S01]  /*51050*/  LDL.LU.64 R212, [R1+0x18a8] ;  /* 0x0018a80001d47983 */ /* 0x000ea20000300a00 */
[C---:B------:R-:W-:Y:S02]  /*51060*/  VIADD R214, R252.reuse, 0x100000 ;  /* 0x00100000fcd67836 */ /* 0x040fe40000000000 */
[----:B------:R-:W-:Y:S01]  /*51070*/  VIADD R216, R252, 0x100000 ;  /* 0x00100000fcd87836 */ /* 0x000fe20000000000 */
[----:B-1----:R-:W-:-:S04]  /*51080*/  IADD3 R9, R217, -0x181, RZ ;  /* 0xfffffe7fd9097810 */ /* 0x002fc80007ffe0ff */
[----:B------:R-:W-:Y:S01]  /*51090*/  ISETP.GE.U32.AND P2, PT, R9, 0x7ffffe00, PT ;  /* 0x7ffffe000900780c */ /* 0x000fe20003f46070 */
[----:B---3--:R-:W-:-:S04]  /*510a0*/  IMAD.WIDE R12, R7, 0x4, R12 ;  /* 0x00000004070c7825 */ /* 0x008fc800078e020c */
[----:B----4-:R-:W-:-:S05]  /*510b0*/  IMAD.WIDE R210, R4, 0x4, R210 ;  /* 0x0000000404d27825 */ /* 0x010fca00078e02d2 */
[----:B------:R1:W-:Y:S04]  /*510c0*/  LDGSTS.E [R214+-0x58c80], desc[UR60][R210.64], P5 ;  /* 0xa7380000d2d67fae */ /* 0x0003e8000a92187c */
[----:B------:R-:W1:Y:S01]  /*510d0*/  LDL.LU.64 R214, [R1+0x1870] ;  /* 0x0018700001d67983 */ /* 0x000e620000300a00 */
[----:B--2---:R-:W-:-:S05]  /*510e0*/  IMAD.WIDE R212, R4, 0x4, R212 ;  /* 0x0000000404d47825 */ /* 0x004fca00078e02d4 */
[----:B------:R2:W-:Y:S04]  /*510f0*/  LDGSTS.E [R216+-0x58880], desc[UR60][R212.64], P5 ;  /* 0xa7780000d4d87fae */ /* 0x0005e8000a92187c */
[----:B------:R-:W2:Y:S04]  /*51100*/  LDL.LU.64 R216, [R1+0x1db0] ;  /* 0x001db00001d87983 */ /* 0x000ea80000300a00 */
[----:B------:R-:W5:Y:S04]  /*51110*/  LDL.LU R9, [R1+0x2d08] ;  /* 0x002d080001097983 */ /* 0x000f680000300800 */
[----:B------:R3:W-:Y:S04]  /*51120*/  STL.64 [R1+0xe00], R12 ;  /* 0x000e000c01007387 */ /* 0x0007e80000100a00 */
[----:B---3--:R-:W3:Y:S01]  /*51130*/  LDL.LU.64 R12, [R1+0x2d00] ;  /* 0x002d0000010c7983 */ /* 0x008ee20000300a00 */
[----:B------:R-:W-:-:S05]  /*51140*/  VIADD R6, R6, 0xfffffe7e ;  /* 0xfffffe7e06067836 */ /* 0x000fca0000000000 */
[----:B------:R-:W-:Y:S01]  /*51150*/  ISETP.GE.U32.AND P4, PT, R6, 0x7ffffdff, PT ;  /* 0x7ffffdff0600780c */ /* 0x000fe20003f86070 */
[----:B------:R-:W-:Y:S02]  /*51160*/  VIADD R6, R244, 0x200000 ;  /* 0x00200000f4067836 */ /* 0x000fe40000000000 */
[----:B---3--:R-:W-:Y:S02]  /*51170*/  IMAD.WIDE R6, R7, 0x4, R12 ;  /* 0x0000000407067825 */ /* 0x008fe400078e020c */
[----:B------:R-:W3:Y:S04]  /*51180*/  LDL.LU.64 R12, [R1+0x2cf8] ;  /* 0x002cf800010c7983 */ /* 0x000ee80000300a00 */
[----:B------:R4:W-:Y:S04]  /*51190*/  STL.64 [R1+0xe08], R6 ;  /* 0x000e080601007387 */ /* 0x0009e80000100a00 */
[----:B----4-:R-:W4:Y:S04]  /*511a0*/  LDL.LU.64 R6, [R1+0x2cf0] ;  /* 0x002cf00001067983 */ /* 0x010f280000300a00 */
[----:B------:R2:W-:Y:S04]  /*511b0*/  STL.64 [R1+0x2d58], R194 ;  /* 0x002d58c201007387 */ /* 0x0005e80000100a00 */
[----:B------:R2:W-:Y:S01]  /*511c0*/  STL.64 [R1+0x2d50], R196 ;  /* 0x002d50c401007387 */ /* 0x0005e20000100a00 */
[----:B-1----:R-:W-:-:S04]  /*511d0*/  IMAD.WIDE R214, R4, 0x4, R214 ;  /* 0x0000000404d67825 */ /* 0x002fc800078e02d6 */
[----:B--2---:R-:W-:Y:S01]  /*511e0*/  IMAD.WIDE R216, R4, 0x4, R216 ;  /* 0x0000000404d87825 */ /* 0x004fe200078e02d8 */
[----:B------:R-:W1:Y:S01]  /*511f0*/  LDC R194, c[0x0][0x230] ;  /* 0x00008c00ffc27b82 */ /* 0x000e620000000800 */
[----:B------:R-:W2:Y:S04]  /*51200*/  LDL.LU.64 R196, [R1+0x1848] ;  /* 0x0018480001c47983 */ /* 0x000ea80000300a00 */
[----:B------:R1:W-:Y:S04]  /*51210*/  STL.64 [R1+0x2d48], R198 ;  /* 0x002d48c601007387 */ /* 0x0003e80000100a00 */
[----:B-1----:R-:W2:Y:S04]  /*51220*/  LDL.LU.64 R198, [R1+0x1858] ;  /* 0x0018580001c67983 */ /* 0x002ea80000300a00 */
[----:B------:R1:W-:Y:S04]  /*51230*/  STL.64 [R1+0x2d40], R200 ;  /* 0x002d40c801007387 */ /* 0x0003e80000100a00 */
[----:B-1----:R-:W2:Y:S04]  /*51240*/  LDL.LU.64 R200, [R1+0x1830] ;  /* 0x0018300001c87983 */ /* 0x002ea80000300a00 */
[----:B------:R-:W-:Y:S04]  /*51250*/  STL.64 [R1+0x2d38], R202 ;  /* 0x002d38ca01007387 */ /* 0x000fe80000100a00 */
[----:B------:R1:W-:Y:S04]  /*51260*/  STL.64 [R1+0x2d30], R204 ;  /* 0x002d30cc01007387 */ /* 0x0003e80000100a00 */
[----:B-1----:R-:W2:Y:S04]  /*51270*/  LDL.LU.64 R204, [R1+0x1850] ;  /* 0x0018500001cc7983 */ /* 0x002ea80000300a00 */
[----:B------:R1:W-:Y:S04]  /*51280*/  STL.64 [R1+0x2d28], R206 ;  /* 0x002d28ce01007387 */ /* 0x0003e80000100a00 */
[----:B-1----:R-:W2:Y:S04]  /*51290*/  LDL.64 R206, [R1+0xe08] ;  /* 0x000e080001ce7983 */ /* 0x002ea80000100a00 */
[----:B------:R1:W-:Y:S04]  /*512a0*/  STL.64 [R1+0x2d20], R208 ;  /* 0x002d20d001007387 */ /* 0x0003e80000100a00 */
[----:B-1----:R-:W2:Y:S01]  /*512b0*/  LDL.64 R208, [R1+0xe00] ;  /* 0x000e000001d07983 */ /* 0x002ea20000100a00 */
[----:B------:R-:W-:-:S05]  /*512c0*/  VIADD R4, R252, 0x100000 ;  /* 0x00100000fc047836 */ /* 0x000fca0000000000 */
[----:B------:R-:W-:Y:S04]  /*512d0*/  LDGSTS.E [R4+-0x58480], desc[UR60][R214.64], P5 ;  /* 0xa7b80000d6047fae */ /* 0x000fe8000a92187c */
[----:B------:R1:W-:Y:S04]  /*512e0*/  LDGSTS.E [R4+-0x58080], desc[UR60][R216.64], P5 ;  /* 0xa7f80000d8047fae */ /* 0x0003e8000a92187c */
[----:B------:R-:W0:Y:S01]  /*512f0*/  LDGDEPBAR ;  /* 0x00000000000079af */ /* 0x000e220000000000 */
[----:B------:R-:W-:Y:S01]  /*51300*/  BAR.SYNC.DEFER_BLOCKING 0x0 ;  /* 0x0000000000007b1d */ /* 0x000fe20000010000 */
[C---:B------:R-:W-:Y:S01]  /*51310*/  VIADD R203, R244.reuse, 0x200000 ;  /* 0x00200000f4cb7836 */ /* 0x040fe20000000000 */
[----:B------:R-:W-:-:S04]  /*51320*/  IADD3 R195, R244, 0x200000, RZ ;  /* 0x00200000f4c37810 */ /* 0x000fc80007ffe0ff */
[----:B------:R1:W-:Y:S01]  /*51330*/  STL.64 [R1+0x2d18], R210 ;  /* 0x002d18d201007387 */ /* 0x0003e20000100a00 */
[C---:B------:R-:W-:Y:S01]  /*51340*/  VIADD R202, R244.reuse, 0x200000 ;  /* 0x00200000f4ca7836 */ /* 0x040fe20000000000 */
[----:B-1----:R-:W1:Y:S02]  /*51350*/  LDC R4, c[0x0][0x23c] ;  /* 0x00008f00ff047b82 */ /* 0x002e640000000800 */
[----:B------:R-:W2:Y:S04]  /*51360*/  LDL.LU.64 R210, [R1+0x1838] ;  /* 0x0018380001d27983 */ /* 0x000ea80000300a00 */
[----:B------:R1:W-:Y:S04]  /*51370*/  STL.64 [R1+0x2d10], R212 ;  /* 0x002d10d401007387 */ /* 0x0003e80000100a00 */
[----:B-1----:R-:W2:Y:S04]  /*51380*/  LDL.LU.64 R212, [R1+0x1840] ;  /* 0x0018400001d47983 */ /* 0x002ea80000300a00 */
[----:B------:R-:W-:Y:S04]  /*51390*/  STL.64 [R1+0x2d08], R214 ;  /* 0x002d08d601007387 */ /* 0x000fe80000100a00 */
[----:B------:R-:W-:Y:S04]  /*513a0*/  STL.64 [R1+0x2d00], R216 ;  /* 0x002d00d801007387 */ /* 0x000fe80000100a00 */
[----:B---3--:R1:W-:Y:S04]  /*513b0*/  STL.64 [R1+0x2cf8], R12 ;  /* 0x002cf80c01007387 */ /* 0x0083e80000100a00 */
[----:B----4-:R3:W-:Y:S04]  /*513c0*/  STL.64 [R1+0x2cf0], R6 ;  /* 0x002cf00601007387 */ /* 0x0107e80000100a00 */
[----:B------:R-:W-:Y:S01]  /*513d0*/  @!PT LDS RZ, [RZ] ;  /* 0x00000000fffff984 */ /* 0x000fe20000000800 */
[----:B------:R-:W-:Y:S01]  /*513e0*/  @!PT LDS RZ, [RZ] ;  /* 0x00000000fffff984 */ /* 0x000fe20000000800 */
[----:B------:R-:W-:Y:S01]  /*513f0*/  @!PT LDS RZ, [RZ] ;  /* 0x00000000fffff984 */ /* 0x000fe20000000800 */
[----:B--2---:R2:W-:Y:S04]  /*51400*/  LDGSTS.E [R203+-0x60000], desc[UR60][R208.64], !P2 ;  /* 0xa0000000d0cb7fae */ /* 0x0045e8000d12187c */
[----:B------:R4:W-:Y:S01]  /*51410*/  LDGSTS.E [R195+-0x5c000], desc[UR60][R206.64], !P2 ;  /* 0xa4000000cec37fae */ /* 0x0009e2000d12187c */
[----:B-1----:R-:W-:Y:S01]  /*51420*/  IADD3 R12, R244, 0x200000, RZ ;  /* 0x00200000f40c7810 */ /* 0x002fe20007ffe0ff */
[----:B---3--:R-:W1:Y:S01]  /*51430*/  LDC R6, c[0x0][0x230] ;  /* 0x00008c00ff067b82 */ /* 0x008e620000000800 */
[----:B--2---:R-:W-:-:S07]  /*51440*/  VIADD R203, R194, 0xfffffe7d ;  /* 0xfffffe7dc2cb7836 */ /* 0x004fce0000000000 */
[----:B----4-:R-:W2:Y:S08]  /*51450*/  LDC R195, c[0x0][0x230] ;  /* 0x00008c00ffc37b82 */ /* 0x010eb00000000800 */
[----:B------:R-:W3:Y:S01]  /*51460*/  LDC R194, c[0x0][0x238] ;  /* 0x00008e00ffc27b82 */ /* 0x000ee20000000800 */
[----:B--2---:R-:W-:Y:S01]  /*51470*/  IADD3 R13, R195, -0x184, RZ ;  /* 0xfffffe7cc30d7810 */ /* 0x004fe20007ffe0ff */
[----:B---3--:R-:W-:-:S02]  /*51480*/  IMAD.SHL.U32 R207, R194, 0x80, RZ ;  /* 0x00000080c2cf7824 */ /* 0x008fc400078e00ff */
[----:B------:R-:W2:Y:S02]  /*51490*/  LDL.LU.64 R194, [R1+0x1170] ;  /* 0x0011700001c27983 */ /* 0x000ea40000300a00 */
[----:B------:R-:W-:Y:S02]  /*514a0*/  IMAD.WIDE R214, R207, 0x4, R198 ;  /* 0x00000004cfd67825 */ /* 0x000fe400078e02c6 */
[----:B------:R-:W3:Y:S01]  /*514b0*/  LDL.LU.64 R198, [R1+0x11a0] ;  /* 0x0011a00001c67983 */ /* 0x000ee20000300a00 */
[----:B------:R-:W-:Y:S02]  /*514c0*/  ISETP.GE.U32.AND P5, PT, R203, 0x7ffffdfe, PT ;  /* 0x7ffffdfecb00780c */ /* 0x000fe40003fa6070 */
[----:B------:R-:W4:Y:S01]  /*514d0*/  LDC R203, c[0x0][0x230] ;  /* 0x00008c00ffcb7b82 */ /* 0x000f220000000800 */
[----:B------:R-:W-:-:S05]  /*514e0*/  VIADD R7, R244, 0x200000 ;  /* 0x00200000f4077836 */ /* 0x000fca0000000000 */
[----:B------:R4:W-:Y:S01]  /*514f0*/  LDGSTS.E [R7+-0x5fffc], desc[UR60][R214.64], !P4 ;  /* 0xa0004000d6077fae */ /* 0x0009e2000e12187c */
[----:B------:R-:W-:-:S03]  /*51500*/  IMAD.WIDE R208, R207, 0x4, R204 ;  /* 0x00000004cfd07825 */ /* 0x000fc600078e02cc */
[----:B------:R-:W-:Y:S01]  /*51510*/  STL.64 [R1+0xe10], R214 ;  /* 0x000e10d601007387 */ /* 0x000fe20000100a00 */
[----:B------:R-:W-:-:S03]  /*51520*/  IMAD.WIDE R204, R207, 0x4, R196 ;  /* 0x00000004cfcc7825 */ /* 0x000fc600078e02c4 */
[----:B------:R-:W3:Y:S01]  /*51530*/  LDL.LU.64 R196, [R1+0x11c0] ;  /* 0x0011c00001c47983 */ /* 0x000ee20000300a00 */
[----:B----4-:R-:W-:-:S03]  /*51540*/  VIADD R7, R203, 0xfffffe5f ;  /* 0xfffffe5fcb077836 */ /* 0x010fc60000000000 */
[----:B------:R4:W-:Y:S01]  /*51550*/  LDGSTS.E [R202+-0x5bffc], desc[UR60][R208.64], !P4 ;  /* 0xa4004000d0ca7fae */ /* 0x0009e2000e12187c */
[----:B------:R-:W4:Y:S03]  /*51560*/  LDC R203, c[0x0][0x230] ;  /* 0x00008c00ffcb7b82 */ /* 0x000f260000000800 */
[----:B------:R1:W-:Y:S04]  /*51570*/  STL.64 [R1+0xe18], R208 ;  /* 0x000e18d001007387 */ /* 0x0003e80000100a00 */
[----:B------:R1:W-:Y:S01]  /*51580*/  STL.64 [R1+0xe20], R204 ;  /* 0x000e20cc01007387 */ /* 0x0003e20000100a00 */
[----:B------:R-:W-:-:S03]  /*51590*/  ISETP.GE.U32.AND P4, PT, R13, 0x7ffffdfd, PT ;  /* 0x7ffffdfd0d00780c */ /* 0x000fc60003f86070 */
[----:B------:R4:W-:Y:S01]  /*515a0*/  LDGSTS.E [R12+-0x5fff8], desc[UR60][R204.64], !P5 ;  /* 0xa0008000cc0c7fae */ /* 0x0009e2000e92187c */
[----:B------:R-:W-:Y:S01]  /*515b0*/  IADD3 R206, R244, 0x200000, RZ ;  /* 0x00200000f4ce7810 */ /* 0x000fe20007ffe0ff */
[----:B------:R-:W-:-:S04]  /*515c0*/  IMAD.WIDE R212, R207, 0x4, R212 ;  /* 0x00000004cfd47825 */ /* 0x000fc800078e02d4 */
[----:B------:R-:W-:-:S04]  /*515d0*/  IMAD.WIDE R210, R207, 0x4, R210 ;  /* 0x00000004cfd27825 */ /* 0x000fc800078e02d2 */
[----:B------:R-:W-:Y:S01]  /*515e0*/  IMAD.WIDE R200, R207, 0x4, R200 ;  /* 0x00000004cfc87825 */ /* 0x000fe200078e02c8 */
[----:B------:R2:W-:Y:S04]  /*515f0*/  LDGSTS.E [R206+-0x5bff8], desc[UR60][R212.64], !P5 ;  /* 0xa4008000d4ce7fae */ /* 0x0005e8000e92187c */
[----:B-1----:R-:W3:Y:S04]  /*51600*/  LDL.LU.64 R208, [R1+0x11d0] ;  /* 0x0011d00001d07983 */ /* 0x002ee80000300a00 */
[----:B------:R-:W3:Y:S04]  /*51610*/  LDL.LU.64 R204, [R1+0x11e0] ;  /* 0x0011e00001cc7983 */ /* 0x000ee80000300a00 */
[----:B------:R2:W-:Y:S04]  /*51620*/  STL.64 [R1+0xe28], R212 ;  /* 0x000e28d401007387 */ /* 0x0005e80000100a00 */
[----:B------:R3:W-:Y:S04]  /*51630*/  STL.64 [R1+0xe30], R210 ;  /* 0x000e30d201007387 */ /* 0x0007e80000100a00 */
[----:B------:R1:W-:Y:S01]  /*51640*/  STL.64 [R1+0xe38], R200 ;  /* 0x000e38c801007387 */ /* 0x0003e20000100a00 */
[----:B----4-:R-:W-:-:S02]  /*51650*/  VIADD R202, R203, 0xfffffe5e ;  /* 0xfffffe5ecbca7836 */ /* 0x010fc40000000000 */
[C---:B------:R-:W-:Y:S01]  /*51660*/  VIADD R203, R244.reuse, 0x200000 ;  /* 0x00200000f4cb7836 */ /* 0x040fe20000000000 */
[----:B------:R-:W-:Y:S01]  /*51670*/  ISETP.GE.U32.AND P2, PT, R7, 0x7ffffde0, PT ;  /* 0x7ffffde00700780c */ /* 0x000fe20003f46070 */
[----:B------:R-:W-:Y:S01]  /*51680*/  VIADD R13, R244, 0x200000 ;  /* 0x00200000f40d7836 */ /* 0x000fe20000000000 */
[----:B------:R-:W4:Y:S01]  /*51690*/  LDC R12, c[0x0][0x230] ;  /* 0x00008c00ff0c7b82 */ /* 0x000f220000000800 */
[----:B------:R-:W-:Y:S01]  /*516a0*/  ISETP.GE.U32.AND P5, PT, R202, 0x7ffffddf, PT ;  /* 0x7ffffddfca00780c */ /* 0x000fe20003fa6070 */
[----:B------:R3:W-:Y:S04]  /*516b0*/  LDGSTS.E [R203+-0x5fff4], desc[UR60][R210.64], !P4 ;  /* 0xa000c000d2cb7fae */ /* 0x0007e8000e12187c */
[----:B------:R1:W-:Y:S02]  /*516c0*/  LDGSTS.E [R13+-0x5bff4], desc[UR60][R200.64], !P4 ;  /* 0xa400c000c80d7fae */ /* 0x0003e4000e12187c */
[----:B------:R-:W4:Y:S01]  /*516d0*/  LDC R7, c[0x0][0x230] ;  /* 0x00008c00ff077b82 */ /* 0x000f220000000800 */
[----:B--2---:R-:W-:-:S02]  /*516e0*/  IMAD.WIDE R212, R207, 0x4, R194 ;  /* 0x00000004cfd47825 */ /* 0x004fc400078e02c2 */
[----:B------:R-:W2:Y:S04]  /*516f0*/  LDL.LU.64 R194, [R1+0x11f0] ;  /* 0x0011f00001c27983 */ /* 0x000ea80000300a00 */
[----:B------:R-:W-:Y:S01]  /*51700*/  STL.64 [R1+0x1170], R212 ;  /* 0x001170d401007387 */ /* 0x000fe20000100a00 */
[----:B---3--:R-:W-:-:S03]  /*51710*/  IMAD.WIDE R210, R207, 0x4, R198 ;  /* 0x00000004cfd27825 */ /* 0x008fc600078e02c6 */
[----:B------:R-:W3:Y:S04]  /*51720*/  LDL.LU.64 R202, [R1+0x17f8] ;  /* 0x0017f80001ca7983 */ /* 0x000ee80000300a00 */
[----:B------:R-:W-:Y:S04]  /*51730*/  STL.64 [R1+0x11a0], R210 ;  /* 0x0011a0d201007387 */ /* 0x000fe80000100a00 */
[----:B------:R-:W3:Y:S01]  /*51740*/  LDL.LU.64 R198, [R1+0x1218] ;  /* 0x0012180001c67983 */ /* 0x000ee20000300a00 */
[----:B-1----:R-:W-:Y:S01]  /*51750*/  IADD3 R200, R6, -0x1a3, RZ ;  /* 0xfffffe5d06c87810 */ /* 0x002fe20007ffe0ff */
[----:B------:R-:W-:-:S02]  /*51760*/  VIADD R201, R244, 0x200000 ;  /* 0x00200000f4c97836 */ /* 0x000fc40000000000 */
[----:B------:R-:W-:-:S03]  /*51770*/  IMAD.WIDE R196, R207, 0x4, R196 ;  /* 0x00000004cfc47825 */ /* 0x000fc600078e02c4 */
[----:B------:R-:W-:Y:S01]  /*51780*/  LDGSTS.E [R201+-0x58000], desc[UR60][R212.64], !P2 ;  /* 0xa8000000d4c97fae */ /* 0x000fe2000d12187c */
[----:B------:R-:W-:-:S03]  /*51790*/  ISETP.GE.U32.AND P4, PT, R200, 0x7ffffdde, PT ;  /* 0x7ffffddec800780c */ /* 0x000fc60003f86070 */
[----:B------:R1:W-:Y:S01]  /*517a0*/  STL.64 [R1+0x11c0], R196 ;  /* 0x0011c0c401007387 */ /* 0x0003e20000100a00 */
[----:B------:R-:W-:-:S05]  /*517b0*/  VIADD R6, R244, 0x200000 ;  /* 0x00200000f4067836 */ /* 0x000fca0000000000 */
[----:B------:R-:W-:Y:S04]  /*517c0*/  LDGSTS.E [R6+-0x54000], desc[UR60][R210.64], !P2 ;  /* 0xac000000d2067fae */ /* 0x000fe8000d12187c */
[----:B------:R-:W3:Y:S04]  /*517d0*/  LDL.LU.64 R200, [R1+0x17e8] ;  /* 0x0017e80001c87983 */ /* 0x000ee80000300a00 */
[----:B------:R1:W-:Y:S01]  /*517e0*/  LDGSTS.E [R13+-0x57ffc], desc[UR60][R196.64], !P5 ;  /* 0xa8004000c40d7fae */ /* 0x0003e2000e92187c */
[----:B------:R-:W-:-:S04]  /*517f0*/  IMAD.WIDE R208, R207, 0x4, R208 ;  /* 0x00000004cfd07825 */ /* 0x000fc800078e02d0 */
[----:B------:R-:W-:Y:S01]  /*51800*/  IMAD.WIDE R204, R207, 0x4, R204 ;  /* 0x00000004cfcc7825 */ /* 0x000fe200078e02cc */
[----:B-1----:R-:W-:Y:S01]  /*51810*/  IADD3 R197, R244, 0x200000, RZ ;  /* 0x00200000f4c57810 */ /* 0x002fe20007ffe0ff */
[----:B------:R-:W-:Y:S04]  /*51820*/  STL.64 [R1+0x11d0], R208 ;  /* 0x0011d0d001007387 */ /* 0x000fe80000100a00 */
[----:B------:R1:W-:Y:S04]  /*51830*/  STL.64 [R1+0x11e0], R204 ;  /* 0x0011e0cc01007387 */ /* 0x0003e80000100a00 */
[----:B------:R-:W3:Y:S04]  /*51840*/  LDL.LU.64 R214, [R1+0x17e0] ;  /* 0x0017e00001d67983 */ /* 0x000ee80000300a00 */
[----:B------:R-:W3:Y:S04]  /*51850*/  LDL.LU.64 R212, [R1+0x17d8] ;  /* 0x0017d80001d47983 */ /* 0x000ee80000300a00 */
[----:B------:R3:W-:Y:S04]  /*51860*/  LDGSTS.E [R206+-0x53ffc], desc[UR60][R208.64], !P5 ;  /* 0xac004000d0ce7fae */ /* 0x0007e8000e92187c */
[----:B------:R-:W-:Y:S01]  /*51870*/  LDGSTS.E [R197+-0x57ff8], desc[UR60][R204.64], !P4 ;  /* 0xa8008000ccc57fae */ /* 0x000fe2000e12187c */
[----:B------:R-:W3:Y:S08]  /*51880*/  LDC R6, c[0x0][0x230] ;  /* 0x00008c00ff067b82 */ /* 0x000ef00000000800 */
[----:B------:R-:W3:Y:S01]  /*51890*/  LDC R196, c[0x0][0x230] ;  /* 0x00008c00ffc47b82 */ /* 0x000ee20000000800 */
[----:B----4-:R-:W-:-:S02]  /*518a0*/  VIADD R12, R12, 0xfffffe5c ;  /* 0xfffffe5c0c0c7836 */ /* 0x010fc40000000000 */
[----:B------:R-:W-:-:S05]  /*518b0*/  VIADD R7, R7, 0xfffffe3f ;  /* 0xfffffe3f07077836 */ /* 0x000fca0000000000 */
[----:B------:R-:W4:Y:S01]  /*518c0*/  LDC R13, c[0x0][0x230] ;  /* 0x00008c00ff0d7b82 */ /* 0x000f220000000800 */
[----:B-1----:R-:W4:Y:S01]  /*518d0*/  LDL.LU.64 R204, [R1+0x17d0] ;  /* 0x0017d00001cc7983 */ /* 0x002f220000300a00 */
[----:B--2---:R-:W-:-:S04]  /*518e0*/  IMAD.WIDE R194, R207, 0x4, R194 ;  /* 0x00000004cfc27825 */ /* 0x004fc800078e02c2 */
[C---:B---3--:R-:W-:Y:S02]  /*518f0*/  IMAD.WIDE R210, R207.reuse, 0x4, R202 ;  /* 0x00000004cfd27825 */ /* 0x048fe400078e02ca */
[----:B------:R-:W2:Y:S04]  /*51900*/  LDL.LU.64 R202, [R1+0x17c8] ;  /* 0x0017c80001ca7983 */ /* 0x000ea80000300a00 */
[----:B------:R1:W-:Y:S01]  /*51910*/  STL.64 [R1+0x11f0], R194 ;  /* 0x0011f0c201007387 */ /* 0x0003e20000100a00 */
[----:B------:R-:W-:-:S03]  /*51920*/  IMAD.WIDE R208, R207, 0x4, R198 ;  /* 0x00000004cfd07825 */ /* 0x000fc600078e02c6 */
[----:B------:R-:W3:Y:S01]  /*51930*/  LDL.LU.64 R198, [R1+0x17c0] ;  /* 0x0017c00001c67983 */ /* 0x000ee20000300a00 */
[----:B------:R-:W-:Y:S02]  /*51940*/  ISETP.GE.U32.AND P5, PT, R12, 0x7ffffddd, PT ;  /* 0x7ffffddd0c00780c */ /* 0x000fe40003fa6070 */
[----:B------:R-:W-:Y:S02]  /*51950*/  ISETP.GE.U32.AND P2, PT, R7, 0x7ffffdc0, PT ;  /* 0x7ffffdc00700780c */ /* 0x000fe40003f46070 */
[C---:B------:R-:W-:Y:S01]  /*51960*/  IADD3 R216, R244.reuse, 0x200000, RZ ;  /* 0x00200000f4d87810 */ /* 0x040fe20007ffe0ff */
[----:B------:R-:W-:Y:S01]  /*51970*/  VIADD R12, R244, 0x200000 ;  /* 0x00200000f40c7836 */ /* 0x000fe20000000000 */
[----:B------:R-:W-:Y:S04]  /*51980*/  STL.64 [R1+0x1208], R210 ;  /* 0x001208d201007387 */ /* 0x000fe80000100a00 */
[----:B------:R1:W-:Y:S01]  /*51990*/  LDGSTS.E [R216+-0x53ff8], desc[UR60][R194.64], !P4 ;  /* 0xac008000c2d87fae */ /* 0x0003e2000e12187c */
[----:B------:R-:W-:Y:S01]  /*519a0*/  VIADD R6, R6, 0xfffffe3e ;  /* 0xfffffe3e06067836 */ /* 0x000fe20000000000 */
[----:B------:R-:W3:Y:S02]  /*519b0*/  LDC R7, c[0x0][0x230] ;  /* 0x00008c00ff077b82 */ /* 0x000ee40000000800 */
[----:B------:R4:W-:Y:S04]  /*519c0*/  LDGSTS.E [R206+-0x57ff4], desc[UR60][R210.64], !P5 ;  /* 0xa800c000d2ce7fae */ /* 0x0009e8000e92187c */
[----:B------:R-:W-:Y:S01]  /*519d0*/  LDGSTS.E [R197+-0x53ff4], desc[UR60][R208.64], !P5 ;  /* 0xac00c000d0c57fae */ /* 0x000fe2000e92187c */
[----:B------:R-:W-:-:S03]  /*519e0*/  IMAD.WIDE R200, R207, 0x4, R200 ;  /* 0x00000004cfc87825 */ /* 0x000fc600078e02c8 */
[----:B-1----:R-:W3:Y:S04]  /*519f0*/  LDL.LU.64 R194, [R1+0x2d58] ;  /* 0x002d580001c27983 */ /* 0x002ee80000300a00 */
[----:B------:R-:W-:Y:S04]  /*51a00*/  STL.64 [R1+0x1218], R208 ;  /* 0x001218d001007387 */ /* 0x000fe80000100a00 */
[----:B------:R1:W-:Y:S04]  /*51a10*/  STL.64 [R1+0x1960], R200 ;  /* 0x001960c801007387 */ /* 0x0003e80000100a00 */
[----:B------:R4:W-:Y:S01]  /*51a20*/  LDGSTS.E [R12+-0x50000], desc[UR60][R200.64], !P2 ;  /* 0xb0000000c80c7fae */ /* 0x0009e2000d12187c */
[----:B------:R-:W-:-:S02]  /*51a30*/  ISETP.GE.U32.AND P5, PT, R6, 0x7ffffdbf, PT ;  /* 0x7ffffdbf0600780c */ /* 0x000fc40003fa6070 */
[----:B------:R-:W-:Y:S01]  /*51a40*/  IADD3 R216, R196, -0x1c3, RZ ;  /* 0xfffffe3dc4d87810 */ /* 0x000fe20007ffe0ff */
[----:B------:R-:W3:Y:S01]  /*51a50*/  LDC R6, c[0x0][0x230] ;  /* 0x00008c00ff067b82 */ /* 0x000ee20000000800 */
[----:B-1----:R-:W3:Y:S04]  /*51a60*/  LDL.LU.64 R200, [R1+0x17b8] ;  /* 0x0017b80001c87983 */ /* 0x002ee80000300a00 */
[----:B------:R-:W3:Y:S04]  /*51a70*/  LDL.LU.64 R208, [R1+0x17b0] ;  /* 0x0017b00001d07983 */ /* 0x000ee80000300a00 */
[----:B------:R-:W3:Y:S01]  /*51a80*/  LDL.LU.64 R196, [R1+0x17a8] ;  /* 0x0017a80001c47983 */ /* 0x000ee20000300a00 */
[C---:B----4-:R-:W-:Y:S01]  /*51a90*/  VIADD R211, R244.reuse, 0x200000 ;  /* 0x00200000f4d37836 */ /* 0x050fe20000000000 */
[----:B------:R-:W-:Y:S01]  /*51aa0*/  IADD3 R210, R244, 0x200000, RZ ;  /* 0x00200000f4d27810 */ /* 0x000fe20007ffe0ff */
[----:B------:R-:W-:-:S02]  /*51ab0*/  VIADD R206, R13, 0xfffffe3c ;  /* 0xfffffe3c0dce7836 */ /* 0x000fc40000000000 */
[----:B------:R-:W-:-:S04]  /*51ac0*/  IMAD.WIDE R214, R207, 0x4, R214 ;  /* 0x00000004cfd67825 */ /* 0x000fc800078e02d6 */
[----:B------:R-:W-:-:S04]  /*51ad0*/  IMAD.WIDE R212, R207, 0x4, R212 ;  /* 0x00000004cfd47825 */ /* 0x000fc800078e02d4 */
[----:B------:R-:W-:Y:S01]  /*51ae0*/  VIADD R13, R244, 0x200000 ;  /* 0x00200000f40d7836 */ /* 0x000fe20000000000 */
[----:B------:R-:W1:Y:S01]  /*51af0*/  LDC R12, c[0x0][0x230] ;  /* 0x00008c00ff0c7b82 */ /* 0x000e620000000800 */
[----:B------:R-:W-:Y:S04]  /*51b00*/  STL.64 [R1+0x1968], R214 ;  /* 0x001968d601007387 */ /* 0x000fe80000100a00 */
[----:B------:R-:W-:Y:S04]  /*51b10*/  LDGSTS.E [R211+-0x4c000], desc[UR60][R214.64], !P2 ;  /* 0xb4000000d6d37fae */ /* 0x000fe8000d12187c */
[----:B------:R-:W-:Y:S04]  /*51b20*/  STL.64 [R1+0x1970], R212 ;  /* 0x001970d401007387 */ /* 0x000fe80000100a00 */
[----:B------:R2:W-:Y:S01]  /*51b30*/  LDGSTS.E [R210+-0x4fffc], desc[UR60][R212.64], !P5 ;  /* 0xb0004000d4d27fae */ /* 0x0005e2000e92187c */
[----:B------:R-:W-:-:S05]  /*51b40*/  IMAD.WIDE R204, R207, 0x4, R204 ;  /* 0x00000004cfcc7825 */ /* 0x000fca00078e02cc */
[----:B------:R4:W-:Y:S04]  /*51b50*/  STL.64 [R1+0x1978], R204 ;  /* 0x001978cc01007387 */ /* 0x0009e80000100a00 */
[----:B------:R-:W-:Y:S04]  /*51b60*/  LDGSTS.E [R13+-0x4bffc], desc[UR60][R204.64], !P5 ;  /* 0xb4004000cc0d7fae */ /* 0x000fe8000e92187c */
[----:B----4-:R-:W4:Y:S04]  /*51b70*/  LDL.LU.64 R204, [R1+0x17a0] ;  /* 0x0017a00001cc7983 */ /* 0x010f280000300a00 */
[----:B------:R-:W4:Y:S01]  /*51b80*/  LDL.LU.64 R214, [R1+0x1798] ;  /* 0x0017980001d67983 */ /* 0x000f220000300a00 */
[----:B--2---:R-:W-:-:S05]  /*51b90*/  IMAD.WIDE R212, R207, 0x4, R202 ;  /* 0x00000004cfd47825 */ /* 0x004fca00078e02ca */
[----:B------:R2:W-:Y:S04]  /*51ba0*/  STL.64 [R1+0x1980], R212 ;  /* 0x001980d401007387 */ /* 0x0005e80000100a00 */
[----:B------:R-:W4:Y:S01]  /*51bb0*/  LDL.LU.64 R202, [R1+0x1790] ;  /* 0x0017900001ca7983 */ /* 0x000f220000300a00 */
[----:B---3--:R-:W-:-:S03]  /*51bc0*/  IMAD.WIDE R210, R207, 0x4, R198 ;  /* 0x00000004cfd27825 */ /* 0x008fc600078e02c6 */
[----:B------:R-:W3:Y:S01]  /*51bd0*/  LDL.LU.64 R198, [R1+0x1788] ;  /* 0x0017880001c67983 */ /* 0x000ee20000300a00 */
[----:B------:R-:W-:Y:S02]  /*51be0*/  ISETP.GE.U32.AND P4, PT, R216, 0x7ffffdbe, PT ;  /* 0x7ffffdbed800780c */ /* 0x000fe40003f86070 */
[----:B------:R-:W-:Y:S01]  /*51bf0*/  ISETP.GE.U32.AND P6, PT, R206, 0x7ffffdbd, PT ;  /* 0x7ffffdbdce00780c */ /* 0x000fe20003fc6070 */
[----:B------:R-:W-:Y:S01]  /*51c00*/  VIADD R216, R7, 0xfffffe1f ;  /* 0xfffffe1f07d87836 */ /* 0x000fe20000000000 */
[C---:B------:R-:W-:Y:S01]  /*51c10*/  IADD3 R206, R244.reuse, 0x200000, RZ ;  /* 0x00200000f4ce7810 */ /* 0x040fe20007ffe0ff */
[----:B------:R-:W-:Y:S01]  /*51c20*/  VIADD R7, R244, 0x200000 ;  /* 0x00200000f4077836 */ /* 0x000fe20000000000 */
[----:B------:R2:W-:Y:S02]  /*51c30*/  STL.64 [R1+0x1988], R210 ;  /* 0x001988d201007387 */ /* 0x0005e40000100a00 */
[----:B------:R-:W-:-:S05]  /*51c40*/  ISETP.GE.U32.AND P2, PT, R216, 0x7ffffda0, PT ;  /* 0x7ffffda0d800780c */ /* 0x000fca0003f46070 */
[----:B------:R-:W-:Y:S04]  /*51c50*/  LDGSTS.E [R206+-0x4fff8], desc[UR60][R212.64], !P4 ;  /* 0xb0008000d4ce7fae */ /* 0x000fe8000e12187c */
[----:B------:R2:W-:Y:S01]  /*51c60*/  LDGSTS.E [R7+-0x4bff8], desc[UR60][R210.64], !P4 ;  /* 0xb4008000d2077fae */ /* 0x0005e2000e12187c */
[----:B-1----:R-:W-:Y:S01]  /*51c70*/  IADD3 R12, R12, -0x1e2, RZ ;  /* 0xfffffe1e0c0c7810 */ /* 0x002fe20007ffe0ff */
[----:B------:R-:W-:-:S04]  /*51c80*/  IMAD.WIDE R200, R207, 0x4, R200 ;  /* 0x00000004cfc87825 */ /* 0x000fc800078e02c8 */
[----:B------:R-:W-:-:S04]  /*51c90*/  IMAD.WIDE R208, R207, 0x4, R208 ;  /* 0x00000004cfd07825 */ /* 0x000fc800078e02d0 */
[----:B------:R-:W-:Y:S01]  /*51ca0*/  IMAD.WIDE R196, R207, 0x4, R196 ;  /* 0x00000004cfc47825 */ /* 0x000fe200078e02c4 */
[----:B--2---:R-:W1:Y:S01]  /*51cb0*/  LDC R7, c[0x0][0x230] ;  /* 0x00008c00ff077b82 */ /* 0x004e620000000800 */
[----:B------:R2:W-:Y:S04]  /*51cc0*/  STL.64 [R1+0x1990], R200 ;  /* 0x001990c801007387 */ /* 0x0005e80000100a00 */
[----:B------:R2:W-:Y:S04]  /*51cd0*/  LDGSTS.E [R13+-0x4fff4], desc[UR60][R200.64], !P6 ;  /* 0xb000c000c80d7fae */ /* 0x0005e8000f12187c */
[----:B------:R2:W-:Y:S04]  /*51ce0*/  STL.64 [R1+0x1998], R208 ;  /* 0x001998d001007387 */ /* 0x0005e80000100a00 */
[----:B------:R2:W-:Y:S04]  /*51cf0*/  STL.64 [R1+0x1b60], R196 ;  /* 0x001b60c401007387 */ /* 0x0005e80000100a00 */
[----:B------:R-:W3:Y:S04]  /*51d00*/  LDL.LU.64 R212, [R1+0x1780] ;  /* 0x0017800001d47983 */ /* 0x000ee80000300a00 */
[----:B------:R-:W3:Y:S01]  /*51d10*/  LDL.LU.64 R210, [R1+0x1778] ;  /* 0x0017780001d27983 */ /* 0x000ee20000300a00 */
[----:B--2---:R-:W-:Y:S01]  /*51d20*/  VIADD R201, R244, 0x200000 ;  /* 0x00200000f4c97836 */ /* 0x004fe20000000000 */
[----:B------:R-:W-:Y:S01]  /*51d30*/  ISETP.GE.U32.AND P5, PT, R12, 0x7ffffd9f, PT ;  /* 0x7ffffd9f0c00780c */ /* 0x000fe20003fa6070 */
[----:B------:R-:W2:Y:S03]  /*51d40*/  LDC R200, c[0x0][0x230] ;  /* 0x00008c00ffc87b82 */ /* 0x000ea60000000800 */
[----:B------:R-:W-:Y:S04]  /*51d50*/  LDGSTS.E [R201+-0x4bff4], desc[UR60][R208.64], !P6 ;  /* 0xb400c000d0c97fae */ /* 0x000fe8000f12187c */
[----:B------:R1:W-:Y:S04]  /*51d60*/  LDGSTS.E [R13+-0x48000], desc[UR60][R196.64], !P2 ;  /* 0xb8000000c40d7fae */ /* 0x0003e8000d12187c */
[----:B------:R-:W2:Y:S01]  /*51d70*/  LDL.LU.64 R208, [R1+0x1770] ;  /* 0x0017700001d07983 */ /* 0x000ea20000300a00 */
[----:B-1----:R-:W-:-:S02]  /*51d80*/  VIADD R197, R244, 0x200000 ;  /* 0x00200000f4c57836 */ /* 0x002fc40000000000 */
[----:B----4-:R-:W-:-:S04]  /*51d90*/  IMAD.WIDE R204, R207, 0x4, R204 ;  /* 0x00000004cfcc7825 */ /* 0x010fc800078e02cc */
[----:B------:R-:W-:Y:S01]  /*51da0*/  IMAD.WIDE R216, R207, 0x4, R214 ;  /* 0x00000004cfd87825 */ /* 0x000fe200078e02d6 */
[----:B------:R-:W-:-:S03]  /*51db0*/  IADD3 R196, R244, 0x200000, RZ ;  /* 0x00200000f4c47810 */ /* 0x000fc60007ffe0ff */
[----:B------:R-:W-:Y:S02]  /*51dc0*/  VIADD R6, R6, 0xfffffe1d ;  /* 0xfffffe1d06067836 */ /* 0x000fe40000000000 */
[----:B------:R-:W-:Y:S01]  /*51dd0*/  VIADD R7, R7, 0xfffffe1c ;  /* 0xfffffe1c07077836 */ /* 0x000fe20000000000 */
[----:B------:R1:W-:Y:S04]  /*51de0*/  STL.64 [R1+0x1b68], R204 ;  /* 0x001b68cc01007387 */ /* 0x0003e80000100a00 */
[----:B------:R-:W-:Y:S04]  /*51df0*/  LDGSTS.E [R201+-0x44000], desc[UR60][R204.64], !P2 ;  /* 0xbc000000ccc97fae */ /* 0x000fe8000d12187c */
[----:B------:R4:W-:Y:S01]  /*51e00*/  LDGSTS.E [R197+-0x47ffc], desc[UR60][R216.64], !P5 ;  /* 0xb8004000d8c57fae */ /* 0x0009e2000e92187c */
[----:B------:R-:W-:Y:S01]  /*51e10*/  VIADD R12, R244, 0x200000 ;  /* 0x00200000f40c7836 */ /* 0x000fe20000000000 */
[----:B------:R-:W2:Y:S01]  /*51e20*/  LDC R13, c[0x0][0x230] ;  /* 0x00008c00ff0d7b82 */ /* 0x000ea20000000800 */
[----:B------:R-:W-:-:S04]  /*51e30*/  IMAD.WIDE R214, R207, 0x4, R202 ;  /* 0x00000004cfd67825 */ /* 0x000fc800078e02ca */
[----:B---3--:R-:W-:Y:S02]  /*51e40*/  IMAD.WIDE R202, R207, 0x4, R198 ;  /* 0x00000004cfca7825 */ /* 0x008fe400078e02c6 */
[----:B------:R-:W3:Y:S04]  /*51e50*/  LDL.LU.64 R198, [R1+0x1768] ;  /* 0x0017680001c67983 */ /* 0x000ee80000300a00 */
[----:B------:R4:W-:Y:S04]  /*51e60*/  STL.64 [R1+0x1b70], R216 ;  /* 0x001b70d801007387 */ /* 0x0009e80000100a00 */
[----:B------:R-:W-:Y:S04]  /*51e70*/  STL.64 [R1+0x1b78], R214 ;  /* 0x001b78d601007387 */ /* 0x000fe80000100a00 */
[----:B------:R2:W-:Y:S04]  /*51e80*/  STL.64 [R1+0x1b80], R202 ;  /* 0x001b80ca01007387 */ /* 0x0005e80000100a00 */
[----:B-1----:R-:W3:Y:S04]  /*51e90*/  LDL.LU.64 R204, [R1+0x1760] ;  /* 0x0017600001cc7983 */ /* 0x002ee80000300a00 */
[----:B------:R-:W-:Y:S04]  /*51ea0*/  LDGSTS.E [R196+-0x43ffc], desc[UR60][R214.64], !P5 ;  /* 0xbc004000d6c47fae */ /* 0x000fe8000e92187c */
[----:B------:R-:W3:Y:S01]  /*51eb0*/  LDL.LU.64 R196, [R1+0x1758] ;  /* 0x0017580001c47983 */ /* 0x000ee20000300a00 */
[----:B------:R-:W-:-:S02]  /*51ec0*/  ISETP.GE.U32.AND P4, PT, R6, 0x7ffffd9e, PT ;  /* 0x7ffffd9e0600780c */ /* 0x000fc40003f86070 */
[----:B------:R-:W-:Y:S01]  /*51ed0*/  ISETP.GE.U32.AND P2, PT, R7, 0x7ffffd9d, PT ;  /* 0x7ffffd9d0700780c */ /* 0x000fe20003f46070 */
[----:B------:R-:W1:Y:S01]  /*51ee0*/  LDC R6, c[0x0][0x230] ;  /* 0x00008c00ff067b82 */ /* 0x000e620000000800 */
[----:B------:R-:W-:-:S04]  /*51ef0*/  IMAD.WIDE R210, R207, 0x4, R210 ;  /* 0x00000004cfd27825 */ /* 0x000fc800078e02d2 */
[----:B----4-:R-:W-:-:S05]  /*51f00*/  IMAD.WIDE R216, R207, 0x4, R212 ;  /* 0x00000004cfd87825 */ /* 0x010fca00078e02d4 */
[----:B------:R4:W-:Y:S01]  /*51f10*/  LDGSTS.E [R12+-0x47ff8], desc[UR60][R202.64], !P4 ;  /* 0xb8008000ca0c7fae */ /* 0x0009e2000e12187c */
[----:B--2---:R-:W-:Y:S01]  /*51f20*/  IMAD.WIDE R208, R207, 0x4, R208 ;  /* 0x00000004cfd07825 */ /* 0x004fe200078e02d0 */
[----:B----4-:R-:W-:-:S03]  /*51f30*/  IADD3 R202, R200, -0x185, RZ ;  /* 0xfffffe7bc8ca7810 */ /* 0x010fc60007ffe0ff */
[C---:B------:R-:W-:Y:S02]  /*51f40*/  VIADD R200, R244.reuse, 0x200000 ;  /* 0x00200000f4c87836 */ /* 0x040fe40000000000 */
[----:B------:R-:W-:Y:S01]  /*51f50*/  VIADD R244, R244, 0x200000 ;  /* 0x00200000f4f47836 */ /* 0x000fe20000000000 */
[----:B------:R3:W-:Y:S04]  /*51f60*/  STL.64 [R1+0x1b88], R216 ;  /* 0x001b88d801007387 */ /* 0x0007e80000100a00 */
[----:B------:R-:W2:Y:S04]  /*51f70*/  LDL.LU.64 R214, [R1+0x1750] ;  /* 0x0017500001d67983 */ /* 0x000ea80000300a00 */
[----:B------:R-:W-:Y:S04]  /*51f80*/  STL.64 [R1+0x1b90], R210 ;  /* 0x001b90d201007387 */ /* 0x000fe80000100a00 */
[----:B------:R-:W4:Y:S01]  /*51f90*/  LDL.LU.64 R212, [R1+0x1748] ;  /* 0x0017480001d47983 */ /* 0x000f220000300a00 */
[----:B------:R-:W-:-:S03]  /*51fa0*/  ISETP.GE.U32.AND P5, PT, R202, 0x7ffffdfc, PT ;  /* 0x7ffffdfcca00780c */ /* 0x000fc60003fa6070 */
[----:B------:R3:W-:Y:S04]  /*51fb0*/  STL.64 [R1+0x1b98], R208 ;  /* 0x001b98d001007387 */ /* 0x0007e80000100a00 */
[----:B------:R3:W-:Y:S04]  /*51fc0*/  LDGSTS.E [R201+-0x43ff8], desc[UR60][R216.64], !P4 ;  /* 0xbc008000d8c97fae */ /* 0x0007e8000e12187c */
[----:B------:R-:W4:Y:S04]  /*51fd0*/  LDL.LU.64 R202, [R1+0x1740] ;  /* 0x0017400001ca7983 */ /* 0x000f280000300a00 */
[----:B------:R-:W-:Y:S04]  /*51fe0*/  LDGSTS.E [R244+-0x47ff4], desc[UR60][R210.64], !P2 ;  /* 0xb800c000d2f47fae */ /* 0x000fe8000d12187c */
[----:B------:R3:W-:Y:S01]  /*51ff0*/  LDGSTS.E [R200+-0x43ff4], desc[UR60][R208.64], !P2 ;  /* 0xbc00c000d0c87fae */ /* 0x0007e2000d12187c */
[----:B-1----:R-:W-:-:S02]  /*52000*/  IADD3 R6, R6, -0x186, RZ ;  /* 0xfffffe7a06067810 */ /* 0x002fc40007ffe0ff */
[----:B------:R-:W-:Y:S01]  /*52010*/  IADD3 R206, R15, 0x200000, RZ ;  /* 0x002000000fce7810 */ /* 0x000fe20007ffe0ff */
[----:B------:R-:W-:Y:S01]  /*52020*/  VIADD R13, R13, 0xfffffe79 ;  /* 0xfffffe790d0d7836 */ /* 0x000fe20000000000 */
[----:B------:R-:W1:Y:S08]  /*52030*/  LDC R12, c[0x0][0x230] ;  /* 0x00008c00ff0c7b82 */ /* 0x000e700000000800 */
[----:B------:R-:W1:Y:S01]  /*52040*/  LDC R7, c[0x0][0x230] ;  /* 0x00008c00ff077b82 */ /* 0x000e620000000800 */
[----:B------:R-:W4:Y:S01]  /*52050*/  LDL.LU.64 R200, [R1+0x1738] ;  /* 0x0017380001c87983 */ /* 0x000f220000300a00 */
[----:B---3--:R-:W-:-:S03]  /*52060*/  IMAD.WIDE R216, R207, 0x4, R198 ;  /* 0x00000004cfd87825 */ /* 0x008fc600078e02c6 */
[----:B------:R-:W3:Y:S04]  /*52070*/  LDL.LU.64 R198, [R1+0x1730] ;  /* 0x0017300001c67983 */ /* 0x000ee80000300a00 */
[----:B------:R-:W-:Y:S01]  /*52080*/  STL.64 [R1+0xe40], R216 ;  /* 0x000e40d801007387 */ /* 0x000fe20000100a00 */
[----:B------:R-:W-:-:S04]  /*52090*/  IMAD.WIDE R208, R207, 0x4, R204 ;  /* 0x00000004cfd07825 */ /* 0x000fc800078e02cc */
[----:B------:R-:W-:Y:S02]  /*520a0*/  IMAD.WIDE R204, R207, 0x4, R196 ;  /* 0x00000004cfcc7825 */ /* 0x000fe400078e02c4 */
[----:B------:R-:W3:Y:S01]  /*520b0*/  LDL.LU.64 R196, [R1+0x1228] ;  /* 0x0012280001c47983 */ /* 0x000ee20000300a00 */
[----:B------:R-:W-:Y:S01]  /*520c0*/  ISETP.GE.U32.AND P4, PT, R6, 0x7ffffdfb, PT ;  /* 0x7ffffdfb0600780c */ /* 0x000fe20003f86070 */
[C---:B------:R-:W-:Y:S02]  /*520d0*/  VIADD R210, R15.reuse, 0x200000 ;  /* 0x002000000fd27836 */ /* 0x040fe40000000000 */
[----:B------:R-:W-:Y:S01]  /*520e0*/  VIADD R244, R15, 0x200000 ;  /* 0x002000000ff47836 */ /* 0x000fe20000000000 */
[----:B------:R1:W-:Y:S04]  /*520f0*/  STL.64 [R1+0xe48], R208 ;  /* 0x000e48d001007387 */ /* 0x0003e80000100a00 */
[----:B------:R-:W-:Y:S04]  /*52100*/  LDGSTS.E [R210+-0x60000], desc[UR60][R216.64], !P5 ;  /* 0xa0000000d8d27fae */ /* 0x000fe8000e92187c */
[----:B------:R-:W-:Y:S01]  /*52110*/  LDGSTS.E [R206+-0x5c000], desc[UR60][R208.64], !P5 ;  /* 0xa4000000d0ce7fae */ /* 0x000fe2000e92187c */
[----:B------:R-:W-:-:S03]  /*52120*/  ISETP.GE.U32.AND P5, PT, R13, 0x7ffffdfa, PT ;  /* 0x7ffffdfa0d00780c */ /* 0x000fc60003fa6070 */
[----:B------:R1:W-:Y:S01]  /*52130*/  STL.64 [R1+0xe50], R204 ;  /* 0x000e50cc01007387 */ /* 0x0003e20000100a00 */
[----:B------:R-:W3:Y:S03]  /*52140*/  LDC R6, c[0x0][0x230] ;  /* 0x00008c00ff067b82 */ /* 0x000ee60000000800 */
[----:B------:R1:W-:Y:S04]  /*52150*/  LDGSTS.E [R244+-0x5fffc], desc[UR60][R204.64], !P4 ;  /* 0xa0004000ccf47fae */ /* 0x0003e8000e12187c */
[----:B------:R-:W3:Y:S04]  /*52160*/  LDL.LU.64 R210, [R1+0x1240] ;  /* 0x0012400001d27983 */ /* 0x000ee80000300a00 */
[----:B-1----:R-:W3:Y:S01]  /*52170*/  LDL.LU.64 R208, [R1+0x1260] ;  /* 0x0012600001d07983 */ /* 0x002ee20000300a00 */
[----:B------:R-:W-:-:S02]  /*52180*/  VIADD R205, R15, 0x200000 ;  /* 0x002000000fcd7836 */ /* 0x000fc40000000000 */
[----:B------:R-:W-:Y:S02]  /*52190*/  VIADD R204, R15, 0x200000 ;  /* 0x002000000fcc7836 */ /* 0x000fe40000000000 */
[----:B--2---:R-:W-:-:S04]  /*521a0*/  IMAD.WIDE R214, R207, 0x4, R214 ;  /* 0x00000004cfd67825 */ /* 0x004fc800078e02d6 */
[C---:B----4-:R-:W-:Y:S01]  /*521b0*/  IMAD.WIDE R212, R207.reuse, 0x4, R212 ;  /* 0x00000004cfd47825 */ /* 0x050fe200078e02d4 */
[----:B------:R1:W-:Y:S03]  /*521c0*/  STL.64 [R1+0xe58], R214 ;  /* 0x000e58d601007387 */ /* 0x0003e60000100a00 */
[----:B------:R-:W-:Y:S01]  /*521d0*/  IMAD.WIDE R202, R207, 0x4, R202 ;  /* 0x00000004cfca7825 */ /* 0x000fe200078e02ca */
[----:B------:R1:W-:Y:S04]  /*521e0*/  LDGSTS.E [R205+-0x5bffc], desc[UR60][R214.64], !P4 ;  /* 0xa4004000d6cd7fae */ /* 0x0003e8000e12187c */
[----:B------:R3:W-:Y:S04]  /*521f0*/  STL.64 [R1+0xe60], R212 ;  /* 0x000e60d401007387 */ /* 0x0007e80000100a00 */
[----:B------:R3:W-:Y:S04]  /*52200*/  LDGSTS.E [R204+-0x5fff8], desc[UR60][R212.64], !P5 ;  /* 0xa0008000d4cc7fae */ /* 0x0007e8000e92187c */
[----:B------:R2:W-:Y:S01]  /*52210*/  STL.64 [R1+0xe68], R202 ;  /* 0x000e68ca01007387 */ /* 0x0005e20000100a00 */
[----:B------:R-:W-:-:S03]  /*52220*/  VIADD R12, R12, 0xfffffe78 ;  /* 0xfffffe780c0c7836 */ /* 0x000fc60000000000 */
[----:B------:R2:W-:Y:S01]  /*52230*/  LDGSTS.E [R244+-0x5bff8], desc[UR60][R202.64], !P5 ;  /* 0xa4008000caf47fae */ /* 0x0005e2000e92187c */
[----:B-1----:R-:W-:-:S03]  /*52240*/  IMAD.WIDE R214, R207, 0x4, R200 ;  /* 0x00000004cfd67825 */ /* 0x002fc600078e02c8 */
[----:B------:R-:W4:Y:S04]  /*52250*/  LDL.LU.64 R204, [R1+0x1290] ;  /* 0x0012900001cc7983 */ /* 0x000f280000300a00 */
[----:B------:R1:W-:Y:S01]  /*52260*/  STL.64 [R1+0xe70], R214 ;  /* 0x000e70d601007387 */ /* 0x0003e20000100a00 */
[----:B---3--:R-:W-:-:S03]  /*52270*/  IMAD.WIDE R212, R207, 0x4, R198 ;  /* 0x00000004cfd47825 */ /* 0x008fc600078e02c6 */
[----:B------:R-:W3:Y:S04]  /*52280*/  LDL.LU.64 R198, [R1+0x1708] ;  /* 0x0017080001c67983 */ /* 0x000ee80000300a00 */
[----:B------:R-:W-:Y:S01]  /*52290*/  STL.64 [R1+0xe78], R212 ;  /* 0x000e78d401007387 */ /* 0x000fe20000100a00 */
[----:B------:R-:W-:-:S03]  /*522a0*/  IMAD.WIDE R200, R207, 0x4, R196 ;  /* 0x00000004cfc87825 */ /* 0x000fc600078e02c4 */
[----:B------:R-:W3:Y:S01]  /*522b0*/  LDL.LU.64 R196, [R1+0x1700] ;  /* 0x0017000001c47983 */ /* 0x000ee20000300a00 */
[----:B------:R-:W-:Y:S01]  /*522c0*/  ISETP.GE.U32.AND P2, PT, R12, 0x7ffffdf9, PT ;  /* 0x7ffffdf90c00780c */ /* 0x000fe20003f46070 */
[----:B--2---:R-:W-:Y:S01]  /*522d0*/  VIADD R202, R15, 0x200000 ;  /* 0x002000000fca7836 */ /* 0x004fe20000000000 */
[----:B------:R-:W-:Y:S01]  /*522e0*/  IADD3 R13, R7, -0x1a5, RZ ;  /* 0xfffffe5b070d7810 */ /* 0x000fe20007ffe0ff */
[----:B------:R2:W-:Y:S01]  /*522f0*/  STL.64 [R1+0x1228], R200 ;  /* 0x001228c801007387 */ /* 0x0005e20000100a00 */
[----:B------:R-:W2:Y:S08]  /*52300*/  LDC R12, c[0x0][0x230] ;  /* 0x00008c00ff0c7b82 */ /* 0x000eb00000000800 */
[----:B------:R-:W2:Y:S01]  /*52310*/  LDC R7, c[0x0][0x230] ;  /* 0x00008c00ff077b82 */ /* 0x000ea20000000800 */
[----:B------:R-:W-:-:S02]  /*52320*/  ISETP.GE.U32.AND P6, PT, R13, 0x7ffffddc, PT ;  /* 0x7ffffddc0d00780c */ /* 0x000fc40003fc6070 */
[----:B------:R-:W-:Y:S01]  /*52330*/  IADD3 R13, R6, -0x1a6, RZ ;  /* 0xfffffe5a060d7810 */ /* 0x000fe20007ffe0ff */
[----:B------:R-:W-:Y:S01]  /*52340*/  LDGSTS.E [R202+-0x5fff4], desc[UR60][R214.64], !P2 ;  /* 0xa000c000d6ca7fae */ /* 0x000fe2000d12187c */
[----:B------:R-:W-:Y:S02]  /*52350*/  VIADD R6, R15, 0x200000 ;  /* 0x002000000f067836 */ /* 0x000fe40000000000 */
[----:B------:R-:W-:Y:S01]  /*52360*/  ISETP.GE.U32.AND P4, PT, R13, 0x7ffffddb, PT ;  /* 0x7ffffddb0d00780c */ /* 0x000fe20003f86070 */
[----:B------:R-:W-:-:S04]  /*52370*/  IMAD.WIDE R210, R207, 0x4, R210 ;  /* 0x00000004cfd27825 */ /* 0x000fc800078e02d2 */
[C---:B------:R-:W-:Y:S01]  /*52380*/  IMAD.WIDE R208, R207.reuse, 0x4, R208 ;  /* 0x00000004cfd07825 */ /* 0x040fe200078e02d0 */
[----:B------:R-:W3:Y:S01]  /*52390*/  LDC R13, c[0x0][0x230] ;  /* 0x00008c00ff0d7b82 */ /* 0x000ee20000000800 */
[----:B------:R-:W-:Y:S04]  /*523a0*/  LDGSTS.E [R6+-0x5bff4], desc[UR60][R212.64], !P2 ;  /* 0xa400c000d4067fae */ /* 0x000fe8000d12187c */
[----:B------:R2:W-:Y:S04]  /*523b0*/  LDGSTS.E [R244+-0x58000], desc[UR60][R200.64], !P6 ;  /* 0xa8000000c8f47fae */ /* 0x0005e8000f12187c */
[----:B------:R-:W3:Y:S04]  /*523c0*/  LDL.LU.64 R202, [R1+0x16f8] ;  /* 0x0016f80001ca7983 */ /* 0x000ee80000300a00 */
[----:B------:R2:W-:Y:S04]  /*523d0*/  STL.64 [R1+0x1240], R210 ;  /* 0x001240d201007387 */ /* 0x0005e80000100a00 */
[----:B------:R2:W-:Y:S04]  /*523e0*/  STL.64 [R1+0x1260], R208 ;  /* 0x001260d001007387 */ /* 0x0005e80000100a00 */
[----:B-1----:R-:W3:Y:S01]  /*523f0*/  LDL.LU.64 R214, [R1+0x16f0] ;  /* 0x0016f00001d67983 */ /* 0x002ee20000300a00 */
[----:B----4-:R-:W-:Y:S01]  /*52400*/  IMAD.WIDE R216, R207, 0x4, R204 ;  /* 0x00000004cfd87825 */ /* 0x010fe200078e02cc */
[----:B--2---:R-:W-:Y:S01]  /*52410*/  IADD3 R201, R15, 0x200000, RZ ;  /* 0x002000000fc97810 */ /* 0x004fe20007ffe0ff */
[----:B------:R-:W1:Y:S08]  /*52420*/  LDC R200, c[0x0][0x230] ;  /* 0x00008c00ffc87b82 */ /* 0x000e700000000800 */
[----:B------:R-:W2:Y:S01]  /*52430*/  LDC R6, c[0x0][0x230] ;  /* 0x00008c00ff067b82 */ /* 0x000ea20000000800 */
[----:B------:R-:W-:Y:S04]  /*52440*/  LDGSTS.E [R201+-0x54000], desc[UR60][R210.64], !P6 ;  /* 0xac000000d2c97fae */ /* 0x000fe8000f12187c */
[----:B------:R-:W-:Y:S01]  /*52450*/  LDGSTS.E [R244+-0x57ffc], desc[UR60][R208.64], !P4 ;  /* 0xa8004000d0f47fae */ /* 0x000fe2000e12187c */
[----:B------:R-:W-:-:S02]  /*52460*/  VIADD R12, R12, 0xfffffe59 ;  /* 0xfffffe590c0c7836 */ /* 0x000fc40000000000 */
[----:B------:R-:W-:Y:S01]  /*52470*/  VIADD R7, R7, 0xfffffe58 ;  /* 0xfffffe5807077836 */ /* 0x000fe20000000000 */
[----:B------:R-:W-:Y:S04]  /*52480*/  LDGSTS.E [R206+-0x53ffc], desc[UR60][R216.64], !P4 ;  /* 0xac004000d8ce7fae */ /* 0x000fe8000e12187c */
[----:B------:R-:W4:Y:S04]  /*52490*/  LDL.LU.64 R210, [R1+0x16e8] ;  /* 0x0016e80001d27983 */ /* 0x000f280000300a00 */
[----:B------:R-:W4:Y:S01]  /*524a0*/  LDL.LU.64 R208, [R1+0x16e0] ;  /* 0x0016e00001d07983 */ /* 0x000f220000300a00 */
[----:B---3--:R-:W-:-:S03]  /*524b0*/  IMAD.WIDE R212, R207, 0x4, R198 ;  /* 0x00000004cfd47825 */ /* 0x008fc600078e02c6 */
[----:B------:R-:W3:Y:S04]  /*524c0*/  LDL.LU.64 R198, [R1+0x16d8] ;  /* 0x0016d80001c67983 */ /* 0x000ee80000300a00 */
[----:B------:R-:W-:Y:S01]  /*524d0*/  STL.64 [R1+0x1290], R216 ;  /* 0x001290d801007387 */ /* 0x000fe20000100a00 */
[----:B------:R-:W-:-:S03]  /*524e0*/  IMAD.WIDE R204, R207, 0x4, R196 ;  /* 0x00000004cfcc7825 */ /* 0x000fc600078e02c4 */
[----:B------:R-:W3:Y:S01]  /*524f0*/  LDL.LU.64 R196, [R1+0x16d0] ;  /* 0x0016d00001c47983 */ /* 0x000ee20000300a00 */
[----:B------:R-:W-:Y:S02]  /*52500*/  ISETP.GE.U32.AND P5, PT, R12, 0x7ffffdda, PT ;  /* 0x7ffffdda0c00780c */ /* 0x000fe40003fa6070 */
[----:B------:R-:W-:Y:S02]  /*52510*/  ISETP.GE.U32.AND P2, PT, R7, 0x7ffffdd9, PT ;  /* 0x7ffffdd90700780c */ /* 0x000fe40003f46070 */
[----:B------:R-:W-:Y:S01]  /*52520*/  IADD3 R12, R15, 0x200000, RZ ;  /* 0x002000000f0c7810 */ /* 0x000fe20007ffe0ff */
[----:B------:R1:W-:Y:S04]  /*52530*/  STL.64 [R1+0x1300], R212 ;  /* 0x001300d401007387 */ /* 0x0003e80000100a00 */
[----:B------:R1:W-:Y:S01]  /*52540*/  STL.64 [R1+0x1308], R204 ;  /* 0x001308cc01007387 */ /* 0x0003e20000100a00 */
[----:B--2---:R-:W-:Y:S01]  /*52550*/  VIADD R6, R6, 0xfffffe3b ;  /* 0xfffffe3b06067836 */ /* 0x004fe20000000000 */
[----:B------:R-:W2:Y:S02]  /*52560*/  LDC R7, c[0x0][0x230] ;  /* 0x00008c00ff077b82 */ /* 0x000ea40000000800 */
[----:B------:R1:W-:Y:S04]  /*52570*/  LDGSTS.E [R201+-0x57ff8], desc[UR60][R212.64], !P5 ;  /* 0xa8008000d4c97fae */ /* 0x0003e8000e92187c */
[----:B------:R1:W-:Y:S01]  /*52580*/  LDGSTS.E [R12+-0x53ff8], desc[UR60][R204.64], !P5 ;  /* 0xac008000cc0c7fae */ /* 0x0003e2000e92187c */
[----:B------:R-:W-:-:S04]  /*52590*/  IMAD.WIDE R202, R207, 0x4, R202 ;  /* 0x00000004cfca7825 */ /* 0x000fc800078e02ca */
[----:B-1----:R-:W-:Y:S02]  /*525a0*/  VIADD R213, R200, 0xfffffe3a ;  /* 0xfffffe3ac8d57836 */ /* 0x002fe40000000000 */
[----:B------:R-:W-:Y:S02]  /*525b0*/  VIADD R212, R15, 0x200000 ;  /* 0x002000000fd47836 */ /* 0x000fe40000000000 */
[----:B------:R-:W-:Y:S01]  /*525c0*/  IMAD.WIDE R214, R207, 0x4, R214 ;  /* 0x00000004cfd67825 */ /* 0x000fe200078e02d6 */
[----:B------:R-:W1:Y:S01]  /*525d0*/  LDC R12, c[0x0][0x230] ;  /* 0x00008c00ff0c7b82 */ /* 0x000e620000000800 */
[----:B------:R2:W-:Y:S04]  /*525e0*/  STL.64 [R1+0x1310], R202 ;  /* 0x001310ca01007387 */ /* 0x0005e80000100a00 */
[----:B------:R-:W3:Y:S04]  /*525f0*/  LDL.LU.64 R204, [R1+0x16c8] ;  /* 0x0016c80001cc7983 */ /* 0x000ee80000300a00 */
[----:B------:R-:W-:Y:S04]  /*52600*/  LDGSTS.E [R244+-0x57ff4], desc[UR60][R202.64], !P2 ;  /* 0xa800c000caf47fae */ /* 0x000fe8000d12187c */
[----:B------:R-:W3:Y:S01]  /*52610*/  LDL.LU.64 R200, [R1+0x16c0] ;  /* 0x0016c00001c87983 */ /* 0x000ee20000300a00 */
[----:B------:R-:W-:-:S03]  /*52620*/  ISETP.GE.U32.AND P5, PT, R6, 0x7ffffdbc, PT ;  /* 0x7ffffdbc0600780c */ /* 0x000fc60003fa6070 */
[----:B------:R3:W-:Y:S01]  /*52630*/  LDGSTS.E [R212+-0x53ff4], desc[UR60][R214.64], !P2 ;  /* 0xac00c000d6d47fae */ /* 0x0007e2000d12187c */
[----:B------:R-:W-:Y:S02]  /*52640*/  ISETP.GE.U32.AND P4, PT, R213, 0x7ffffdbb, PT ;  /* 0x7ffffdbbd500780c */ /* 0x000fe40003f86070 */
[----:B------:R-:W-:Y:S01]  /*52650*/  IADD3 R13, R13, -0x1c7, RZ ;  /* 0xfffffe390d0d7810 */ /* 0x000fe20007ffe0ff */
[----:B------:R-:W1:Y:S01]  /*52660*/  LDC R6, c[0x0][0x230] ;  /* 0x00008c00ff067b82 */ /* 0x000e620000000800 */
[----:B--2---:R-:W2:Y:S04]  /*52670*/  LDL.LU.64 R202, [R1+0x16b8] ;  /* 0x0016b80001ca7983 */ /* 0x004ea80000300a00 */
[----:B------:R-:W-:Y:S01]  /*52680*/  STL.64 [R1+0x1318], R214 ;  /* 0x001318d601007387 */ /* 0x000fe20000100a00 */
[----:B----4-:R-:W-:-:S04]  /*52690*/  IMAD.WIDE R210, R207, 0x4, R210 ;  /* 0x00000004cfd27825 */ /* 0x010fc800078e02d2 */
[C---:B------:R-:W-:Y:S01]  /*526a0*/  IMAD.WIDE R208, R207.reuse, 0x4, R208 ;  /* 0x00000004cfd07825 */ /* 0x040fe200078e02d0 */
[----:B------:R-:W-:Y:S04]  /*526b0*/  STL.64 [R1+0x19a0], R210 ;  /* 0x0019a0d201007387 */ /* 0x000fe80000100a00 */
[----:B------:R4:W-:Y:S04]  /*526c0*/  LDGSTS.E [R206+-0x50000], desc[UR60][R210.64], !P5 ;  /* 0xb0000000d2ce7fae */ /* 0x0009e8000e92187c */
[----:B------:R1:W-:Y:S04]  /*526d0*/  STL.64 [R1+0x19a8], R208 ;  /* 0x0019a8d001007387 */ /* 0x0003e80000100a00 */
[----:B------:R-:W-:Y:S04]  /*526e0*/  LDGSTS.E [R244+-0x4c000], desc[UR60][R208.64], !P5 ;  /* 0xb4000000d0f47fae */ /* 0x000fe8000e92187c */
[----:B-1----:R-:W2:Y:S04]  /*526f0*/  LDL.LU.64 R208, [R1+0x16b0] ;  /* 0x0016b00001d07983 */ /* 0x002ea80000300a00 */
[----:B------:R-:W2:Y:S01]  /*52700*/  LDL.LU.64 R212, [R1+0x16a8] ;  /* 0x0016a80001d47983 */ /* 0x000ea20000300a00 */
[----:B---3--:R-:W-:-:S05]  /*52710*/  IMAD.WIDE R214, R207, 0x4, R198 ;  /* 0x00000004cfd67825 */ /* 0x008fca00078e02c6 */
[----:B------:R2:W-:Y:S01]  /*52720*/  STL.64 [R1+0x19b0], R214 ;  /* 0x0019b0d601007387 */ /* 0x0005e20000100a00 */
[----:B----4-:R-:W-:-:S03]  /*52730*/  IMAD.WIDE R210, R207, 0x4, R196 ;  /* 0x00000004cfd27825 */ /* 0x010fc600078e02c4 */
[----:B------:R-:W3:Y:S04]  /*52740*/  LDL.LU.64 R196, [R1+0x16a0] ;  /* 0x0016a00001c47983 */ /* 0x000ee80000300a00 */
[----:B------:R-:W4:Y:S01]  /*52750*/  LDL.LU.64 R198, [R1+0x1698] ;  /* 0x0016980001c67983 */ /* 0x000f220000300a00 */
[----:B------:R-:W-:Y:S02]  /*52760*/  ISETP.GE.U32.AND P6, PT, R13, 0x7ffffdba, PT ;  /* 0x7ffffdba0d00780c */ /* 0x000fe40003fc6070 */
[----:B------:R-:W-:Y:S01]  /*52770*/  IADD3 R13, R15, 0x200000, RZ ;  /* 0x002000000f0d7810 */ /* 0x000fe20007ffe0ff */
[----:B------:R-:W-:Y:S02]  /*52780*/  VIADD R206, R7, 0xfffffe38 ;  /* 0xfffffe3807ce7836 */ /* 0x000fe40000000000 */
[----:B------:R-:W-:-:S02]  /*52790*/  VIADD R7, R15, 0x200000 ;  /* 0x002000000f077836 */ /* 0x000fc40000000000 */
[----:B------:R-:W-:Y:S04]  /*527a0*/  LDGSTS.E [R13+-0x4fffc], desc[UR60][R214.64], !P4 ;  /* 0xb0004000d60d7fae */ /* 0x000fe8000e12187c */
[----:B------:R1:W-:Y:S04]  /*527b0*/  STL.64 [R1+0x19b8], R210 ;  /* 0x0019b8d201007387 */ /* 0x0003e80000100a00 */
[----:B------:R1:W-:Y:S01]  /*527c0*/  LDGSTS.E [R7+-0x4bffc], desc[UR60][R210.64], !P4 ;  /* 0xb4004000d2077fae */ /* 0x0003e2000e12187c */
[----:B------:R-:W-:Y:S01]  /*527d0*/  ISETP.GE.U32.AND P2, PT, R206, 0x7ffffdb9, PT ;  /* 0x7ffffdb9ce00780c */ /* 0x000fe20003f46070 */
[----:B------:R-:W-:-:S02]  /*527e0*/  VIADD R12, R12, 0xfffffe1b ;  /* 0xfffffe1b0c0c7836 */ /* 0x000fc40000000000 */
[----:B------:R-:W-:-:S04]  /*527f0*/  IMAD.WIDE R204, R207, 0x4, R204 ;  /* 0x00000004cfcc7825 */ /* 0x000fc800078e02cc */
[C---:B------:R-:W-:Y:S01]  /*52800*/  IMAD.WIDE R200, R207.reuse, 0x4, R200 ;  /* 0x00000004cfc87825 */ /* 0x040fe200078e02c8 */
[----:B-1----:R-:W1:Y:S01]  /*52810*/  LDC R7, c[0x0][0x230] ;  /* 0x00008c00ff077b82 */ /* 0x002e620000000800 */
[----:B------:R2:W-:Y:S04]  /*52820*/  STL.64 [R1+0x19c0], R204 ;  /* 0x0019c0cc01007387 */ /* 0x0005e80000100a00 */
[----:B------:R2:W-:Y:S04]  /*52830*/  STL.64 [R1+0x19c8], R200 ;  /* 0x0019c8c801007387 */ /* 0x0005e80000100a00 */
[----:B------:R-:W-:Y:S04]  /*52840*/  LDGSTS.E [R244+-0x4fff8], desc[UR60][R204.64], !P6 ;  /* 0xb0008000ccf47fae */ /* 0x000fe8000f12187c */
[----:B------:R1:W-:Y:S01]  /*52850*/  LDGSTS.E [R13+-0x4bff8], desc[UR60][R200.64], !P6 ;  /* 0xb4008000c80d7fae */ /* 0x0003e2000f12187c */
[----:B--2---:R-:W-:Y:S01]  /*52860*/  IMAD.WIDE R214, R207, 0x4, R202 ;  /* 0x00000004cfd67825 */ /* 0x004fe200078e02ca */
[----:B------:R-:W-:-:S03]  /*52870*/  ISETP.GE.U32.AND P5, PT, R12, 0x7ffffd9c, PT ;  /* 0x7ffffd9c0c00780c */ /* 0x000fc60003fa6070 */
[C---:B------:R-:W-:Y:S02]  /*52880*/  VIADD R206, R15.reuse, 0x200000 ;  /* 0x002000000fce7836 */ /* 0x040fe40000000000 */
[C---:B------:R-:W-:Y:S01]  /*52890*/  VIADD R203, R15.reuse, 0x200000 ;  /* 0x002000000fcb7836 */ /* 0x040fe20000000000 */
[----:B------:R-:W2:Y:S01]  /*528a0*/  LDC R202, c[0x0][0x230] ;  /* 0x00008c00ffca7b82 */ /* 0x000ea20000000800 */
[----:B------:R1:W-:Y:S04]  /*528b0*/  STL.64 [R1+0x19d0], R214 ;  /* 0x0019d0d601007387 */ /* 0x0003e80000100a00 */
[----:B------:R-:W2:Y:S04]  /*528c0*/  LDL.LU.64 R210, [R1+0x1690] ;  /* 0x0016900001d27983 */ /* 0x000ea80000300a00 */
[----:B------:R-:W2:Y:S04]  /*528d0*/  LDL.LU.64 R204, [R1+0x1688] ;  /* 0x0016880001cc7983 */ /* 0x000ea80000300a00 */
[----:B------:R-:W2:Y:S04]  /*528e0*/  LDL.LU.64 R200, [R1+0x1680] ;  /* 0x0016800001c87983 */ /* 0x000ea80000300a00 */
[----:B------:R1:W-:Y:S01]  /*528f0*/  LDGSTS.E [R244+-0x4fff4], desc[UR60][R214.64], !P2 ;  /* 0xb000c000d6f47fae */ /* 0x0003e2000d12187c */
[----:B------:R-:W-:-:S02]  /*52900*/  IADD3 R12, R15, 0x200000, RZ ;  /* 0x002000000f0c7810 */ /* 0x000fc40007ffe0ff */
[----:B------:R-:W-:Y:S01]  /*52910*/  IADD3 R6, R6, -0x1e6, RZ ;  /* 0xfffffe1a06067810 */ /* 0x000fe20007ffe0ff */
[----:B-1----:R-:W1:Y:S01]  /*52920*/  LDC R13, c[0x0][0x230] ;  /* 0x00008c00ff0d7b82 */ /* 0x002e620000000800 */
[----:B------:R-:W-:-:S04]  /*52930*/  IMAD.WIDE R208, R207, 0x4, R208 ;  /* 0x00000004cfd07825 */ /* 0x000fc800078e02d0 */
[C---:B------:R-:W-:Y:S01]  /*52940*/  IMAD.WIDE R214, R207.reuse, 0x4, R212 ;  /* 0x00000004cfd67825 */ /* 0x040fe200078e02d4 */
[----:B------:R1:W-:Y:S04]  /*52950*/  STL.64 [R1+0x19d8], R208 ;  /* 0x0019d8d001007387 */ /* 0x0003e80000100a00 */
[----:B------:R-:W-:Y:S04]  /*52960*/  LDGSTS.E [R206+-0x4bff4], desc[UR60][R208.64], !P2 ;  /* 0xb400c000d0ce7fae */ /* 0x000fe8000d12187c */
[----:B------:R2:W-:Y:S01]  /*52970*/  LDGSTS.E [R203+-0x48000], desc[UR60][R214.64], !P5 ;  /* 0xb8000000d6cb7fae */ /* 0x0005e2000e92187c */
[----:B---3--:R-:W-:-:S04]  /*52980*/  IMAD.WIDE R196, R207, 0x4, R196 ;  /* 0x00000004cfc47825 */ /* 0x008fc800078e02c4 */
[----:B----4-:R-:W-:Y:S02]  /*52990*/  IMAD.WIDE R212, R207, 0x4, R198 ;  /* 0x00000004cfd47825 */ /* 0x010fe400078e02c6 */
[----:B------:R-:W3:Y:S04]  /*529a0*/  LDL.LU.64 R198, [R1+0x1678] ;  /* 0x0016780001c67983 */ /* 0x000ee80000300a00 */
[----:B------:R-:W-:Y:S04]  /*529b0*/  STL.64 [R1+0x1ba0], R214 ;  /* 0x001ba0d601007387 */ /* 0x000fe80000100a00 */
[----:B------:R4:W-:Y:S04]  /*529c0*/  STL.64 [R1+0x1ba8], R196 ;  /* 0x001ba8c401007387 */ /* 0x0009e80000100a00 */
[----:B------:R2:W-:Y:S04]  /*529d0*/  STL.64 [R1+0x1bb0], R212 ;  /* 0x001bb0d401007387 */ /* 0x0005e80000100a00 */
[----:B-1----:R-:W3:Y:S04]  /*529e0*/  LDL.LU.64 R208, [R1+0x1670] ;  /* 0x0016700001d07983 */ /* 0x002ee80000300a00 */
[----:B------:R1:W-:Y:S04]  /*529f0*/  LDGSTS.E [R12+-0x44000], desc[UR60][R196.64], !P5 ;  /* 0xbc000000c40c7fae */ /* 0x0003e8000e92187c */
[----:B----4-:R-:W4:Y:S01]  /*52a00*/  LDL.LU.64 R196, [R1+0x1668] ;  /* 0x0016680001c47983 */ /* 0x010f220000300a00 */
[----:B------:R-:W-:Y:S01]  /*52a10*/  ISETP.GE.U32.AND P4, PT, R6, 0x7ffffd9b, PT ;  /* 0x7ffffd9b0600780c */ /* 0x000fe20003f86070 */
[----:B------:R-:W-:-:S02]  /*52a20*/  VIADD R7, R7, 0xfffffe19 ;  /* 0xfffffe1907077836 */ /* 0x000fc40000000000 */
[----:B--2---:R-:W-:Y:S01]  /*52a30*/  VIADD R202, R202, 0xfffffe18 ;  /* 0xfffffe18caca7836 */ /* 0x004fe20000000000 */
[----:B------:R-:W-:Y:S01]  /*52a40*/  IADD3 R214, R15, 0x200000, RZ ;  /* 0x002000000fd67810 */ /* 0x000fe20007ffe0ff */
[----:B------:R-:W2:Y:S01]  /*52a50*/  LDC R6, c[0x0][0x230] ;  /* 0x00008c00ff067b82 */ /* 0x000ea20000000800 */
[----:B------:R-:W-:Y:S01]  /*52a60*/  IMAD.WIDE R216, R207, 0x4, R210 ;  /* 0x00000004cfd87825 */ /* 0x000fe200078e02d2 */
[----:B------:R-:W-:-:S03]  /*52a70*/  ISETP.GE.U32.AND P2, PT, R7, 0x7ffffd9a, PT ;  /* 0x7ffffd9a0700780c */ /* 0x000fc60003f46070 */
[----:B------:R-:W-:-:S04]  /*52a80*/  IMAD.WIDE R210, R207, 0x4, R204 ;  /* 0x00000004cfd27825 */ /* 0x000fc800078e02cc */
[----:B------:R-:W-:Y:S01]  /*52a90*/  IMAD.WIDE R200, R207, 0x4, R200 ;  /* 0x00000004cfc87825 */ /* 0x000fe200078e02c8 */
[----:B------:R-:W-:Y:S04]  /*52aa0*/  LDGSTS.E [R244+-0x47ffc], desc[UR60][R212.64], !P4 ;  /* 0xb8004000d4f47fae */ /* 0x000fe8000e12187c */
[----:B------:R-:W-:Y:S01]  /*52ab0*/  STL.64 [R1+0x1bb8], R216 ;  /* 0x001bb8d801007387 */ /* 0x000fe20000100a00 */
[----:B------:R-:W-:-:S03]  /*52ac0*/  ISETP.GE.U32.AND P5, PT, R202, 0x7ffffd99, PT ;  /* 0x7ffffd99ca00780c */ /* 0x000fc60003fa6070 */
[----:B------:R3:W-:Y:S01]  /*52ad0*/  LDGSTS.E [R214+-0x43ffc], desc[UR60][R216.64], !P4 ;  /* 0xbc004000d8d67fae */ /* 0x0007e2000e12187c */
[----:B--2---:R-:W-:Y:S02]  /*52ae0*/  VIADD R6, R6, 0xfffffe77 ;  /* 0xfffffe7706067836 */ /* 0x004fe40000000000 */
[----:B------:R-:W-:Y:S01]  /*52af0*/  VIADD R13, R13, 0xfffffe76 ;  /* 0xfffffe760d0d7836 */ /* 0x000fe20000000000 */
[----:B------:R-:W-:Y:S01]  /*52b00*/  IADD3 R15, R10, 0x200000, RZ ;  /* 0x002000000a0f7810 */ /* 0x000fe20007ffe0ff */
[----:B-1----:R-:W1:Y:S08]  /*52b10*/  LDC R12, c[0x0][0x230] ;  /* 0x00008c00ff0c7b82 */ /* 0x002e700000000800 */
[----:B------:R-:W2:Y:S01]  /*52b20*/  LDC R7, c[0x0][0x230] ;  /* 0x00008c00ff077b82 */ /* 0x000ea20000000800 */
[----:B------:R3:W-:Y:S04]  /*52b30*/  LDGSTS.E [R206+-0x47ff8], desc[UR60][R210.64], !P2 ;  /* 0xb8008000d2ce7fae */ /* 0x0007e8000d12187c */
[----:B------:R-:W2:Y:S04]  /*52b40*/  LDL.LU.64 R212, [R1+0x1660] ;  /* 0x0016600001d47983 */ /* 0x000ea80000300a00 */
[----:B------:R-:W-:Y:S04]  /*52b50*/  STL.64 [R1+0x1bc0], R210 ;  /* 0x001bc0d201007387 */ /* 0x000fe80000100a00 */
[----:B------:R-:W2:Y:S04]  /*52b60*/  LDL.LU.64 R204, [R1+0x1658] ;  /* 0x0016580001cc7983 */ /* 0x000ea80000300a00 */
[----:B------:R1:W-:Y:S04]  /*52b70*/  STL.64 [R1+0x1bc8], R200 ;  /* 0x001bc8c801007387 */ /* 0x0003e80000100a00 */
[----:B------:R-:W2:Y:S04]  /*52b80*/  LDL.LU.64 R202, [R1+0x1650] ;  /* 0x0016500001ca7983 */ /* 0x000ea80000300a00 */
[----:B------:R-:W-:Y:S04]  /*52b90*/  LDGSTS.E [R244+-0x43ff8], desc[UR60][R200.64], !P2 ;  /* 0xbc008000c8f47fae */ /* 0x000fe8000d12187c */
[----:B-1----:R-:W2:Y:S01]  /*52ba0*/  LDL.LU.64 R200, [R1+0x1648] ;  /* 0x0016480001c87983 */ /* 0x002ea20000300a00 */
[----:B---3--:R-:W-:-:S03]  /*52bb0*/  IMAD.WIDE R214, R207, 0x4, R198 ;  /* 0x00000004cfd67825 */ /* 0x008fc600078e02c6 */
[----:B------:R-:W3:Y:S04]  /*52bc0*/  LDL.LU.64 R198, [R1+0x1640] ;  /* 0x0016400001c67983 */ /* 0x000ee80000300a00 */
[----:B------:R-:W-:Y:S01]  /*52bd0*/  STL.64 [R1+0x1bd0], R214 ;  /* 0x001bd0d601007387 */ /* 0x000fe20000100a00 */
[C---:B------:R-:W-:Y:S01]  /*52be0*/  IMAD.WIDE R210, R207.reuse, 0x4, R208 ;  /* 0x00000004cfd27825 */ /* 0x040fe200078e02d0 */
[----:B------:R-:W-:Y:S02]  /*52bf0*/  ISETP.GE.U32.AND P4, PT, R6, 0x7ffffdf8, PT ;  /* 0x7ffffdf80600780c */ /* 0x000fe40003f86070 */
[----:B------:R1:W-:Y:S04]  /*52c00*/  LDGSTS.E [R206+-0x47ff4], desc[UR60][R214.64], !P5 ;  /* 0xb800c000d6ce7fae */ /* 0x0003e8000e92187c */
[----:B------:R1:W-:Y:S01]  /*52c10*/  LDGSTS.E [R244+-0x43ff4], desc[UR60][R210.64], !P5 ;  /* 0xbc00c000d2f47fae */ /* 0x0003e2000e92187c */
[----:B----4-:R-:W-:Y:S01]  /*52c20*/  IMAD.WIDE R208, R207, 0x4, R196 ;  /* 0x00000004cfd07825 */ /* 0x010fe200078e02c4 */
[----:B------:R-:W4:Y:S02]  /*52c30*/  LDC R6, c[0x0][0x230] ;  /* 0x00008c00ff067b82 */ /* 0x000f240000000800 */
[----:B------:R-:W4:Y:S01]  /*52c40*/  LDL.LU.64 R196, [R1+0x1638] ;  /* 0x0016380001c47983 */ /* 0x000f220000300a00 */
[----:B------:R-:W-:-:S03]  /*52c50*/  ISETP.GE.U32.AND P5, PT, R13, 0x7ffffdf7, PT ;  /* 0x7ffffdf70d00780c */ /* 0x000fc60003fa6070 */
[----:B------:R1:W-:Y:S04]  /*52c60*/  STL.64 [R1+0x1bd8], R210 ;  /* 0x001bd8d201007387 */ /* 0x0003e80000100a00 */
[----:B------:R1:W-:Y:S02]  /*52c70*/  STL.64 [R1+0xe80], R208 ;  /* 0x000e80d001007387 */ /* 0x0003e40000100a00 */
[C---:B-1----:R-:W-:Y:S02]  /*52c80*/  IADD3 R206, R10.reuse, 0x200000, RZ ;  /* 0x002000000ace7810 */ /* 0x042fe40007ffe0ff */
[----:B------:R-:W-:Y:S01]  /*52c90*/  LDGSTS.E [R15+-0x60000], desc[UR60][R208.64], !P4 ;  /* 0xa0000000d00f7fae */ /* 0x000fe2000e12187c */
[----:B------:R-:W-:-:S03]  /*52ca0*/  VIADD R244, R10, 0x200000 ;  /* 0x002000000af47836 */ /* 0x000fc60000000000 */
[----:B------:R-:W4:Y:S04]  /*52cb0*/  LDL.LU.64 R210, [R1+0x1630] ;  /* 0x0016300001d27983 */ /* 0x000f280000300a00 */
[----:B------:R-:W4:Y:S01]  /*52cc0*/  LDL.LU.64 R208, [R1+0x1628] ;  /* 0x0016280001d07983 */ /* 0x000f220000300a00 */
[----:B--2---:R-:W-:-:S04]  /*52cd0*/  IMAD.WIDE R212, R207, 0x4, R212 ;  /* 0x00000004cfd47825 */ /* 0x004fc800078e02d4 */
[----:B------:R-:W-:-:S04]  /*52ce0*/  IMAD.WIDE R204, R207, 0x4, R204 ;  /* 0x00000004cfcc7825 */ /* 0x000fc800078e02cc */
[C---:B------:R-:W-:Y:S01]  /*52cf0*/  IMAD.WIDE R202, R207.reuse, 0x4, R202 ;  /* 0x00000004cfca7825 */ /* 0x040fe200078e02ca */
[----:B------:R-:W-:Y:S04]  /*52d00*/  STL.64 [R1+0xe88], R212 ;  /* 0x000e88d401007387 */ /* 0x000fe80000100a00 */
[----:B------:R-:W-:Y:S04]  /*52d10*/  LDGSTS.E [R206+-0x5c000], desc[UR60][R212.64], !P4 ;  /* 0xa4000000d4ce7fae */ /* 0x000fe8000e12187c */
[----:B------:R1:W-:Y:S04]  /*52d20*/  STL.64 [R1+0xe90], R204 ;  /* 0x000e90cc01007387 */ /* 0x0003e80000100a00 */
[----:B------:R-:W-:Y:S04]  /*52d30*/  LDGSTS.E [R244+-0x5fffc], desc[UR60][R204.64], !P5 ;  /* 0xa0004000ccf47fae */ /* 0x000fe8000e92187c */
[----:B------:R2:W-:Y:S04]  /*52d40*/  STL.64 [R1+0xe98], R202 ;  /* 0x000e98ca01007387 */ /* 0x0005e80000100a00 */
[----:B------:R2:W-:Y:S04]  /*52d50*/  LDGSTS.E [R15+-0x5bffc], desc[UR60][R202.64], !P5 ;  /* 0xa4004000ca0f7fae */ /* 0x0005e8000e92187c */
[----:B-1----:R-:W4:Y:S01]  /*52d60*/  LDL.LU.64 R204, [R1+0x1620] ;  /* 0x0016200001cc7983 */ /* 0x002f220000300a00 */
[----:B--2---:R-:W-:-:S05]  /*52d70*/  IMAD.WIDE R202, R207, 0x4, R200 ;  /* 0x00000004cfca7825 */ /* 0x004fca00078e02c8 */
[----:B------:R1:W-:Y:S01]  /*52d80*/  STL.64 [R1+0xea0], R202 ;  /* 0x000ea0ca01007387 */ /* 0x0003e20000100a00 */
[----:B---3--:R-:W-:-:S03]  /*52d90*/  IMAD.WIDE R212, R207, 0x4, R198 ;  /* 0x00000004cfd47825 */ /* 0x008fc600078e02c6 */
[----:B------:R-:W2:Y:S04]  /*52da0*/  LDL.LU.64 R198, [R1+0x1618] ;  /* 0x0016180001c67983 */ /* 0x000ea80000300a00 */
[----:B------:R3:W-:Y:S01]  /*52db0*/  STL.64 [R1+0xea8], R212 ;  /* 0x000ea8d401007387 */ /* 0x0007e20000100a00 */
[----:B----4-:R-:W-:-:S03]  /*52dc0*/  IMAD.WIDE R200, R207, 0x4, R196 ;  /* 0x00000004cfc87825 */ /* 0x010fc600078e02c4 */
[----:B------:R-:W4:Y:S01]  /*52dd0*/  LDL.LU.64 R196, [R1+0x1610] ;  /* 0x0016100001c47983 */ /* 0x000f220000300a00 */
[----:B------:R-:W-:Y:S02]  /*52de0*/  VIADD R12, R12, 0xfffffe75 ;  /* 0xfffffe750c0c7836 */ /* 0x000fe40000000000 */
[----:B------:R-:W-:Y:S01]  /*52df0*/  VIADD R13, R7, 0xfffffe74 ;  /* 0xfffffe74070d7836 */ /* 0x000fe20000000000 */
[----:B------:R3:W-:Y:S01]  /*52e00*/  STL.64 [R1+0xeb0], R200 ;  /* 0x000eb0c801007387 */ /* 0x0007e20000100a00 */
[----:B------:R-:W-:Y:S01]  /*52e10*/  VIADD R6, R6, 0xfffffe57 ;  /* 0xfffffe5706067836 */ /* 0x000fe20000000000 */
[----:B------:R-:W2:Y:S01]  /*52e20*/  LDC R7, c[0x0][0x230] ;  /* 0x00008c00ff077b82 */ /* 0x000ea20000000800 */
[----:B------:R-:W-:Y:S02]  /*52e30*/  ISETP.GE.U32.AND P2, PT, R12, 0x7ffffdf6, PT ;  /* 0x7ffffdf60c00780c */ /* 0x000fe40003f46070 */
[----:B------:R-:W-:Y:S02]  /*52e40*/  ISETP.GE.U32.AND P6, PT, R13, 0x7ffffdf5, PT ;  /* 0x7ffffdf50d00780c */ /* 0x000fe40003fc6070 */
[----:B------:R-:W-:-:S02]  /*52e50*/  IADD3 R13, R10, 0x200000, RZ ;  /* 0x002000000a0d7810 */ /* 0x000fc40007ffe0ff */
[----:B------:R-:W-:Y:S01]  /*52e60*/  ISETP.GE.U32.AND P4, PT, R6, 0x7ffffdd8, PT ;  /* 0x7ffffdd80600780c */ /* 0x000fe20003f86070 */
[----:B------:R-:W2:Y:S01]  /*52e70*/  LDC R12, c[0x0][0x230] ;  /* 0x00008c00ff0c7b82 */ /* 0x000ea20000000800 */
[----:B------:R-:W-:-:S04]  /*52e80*/  IMAD.WIDE R210, R207, 0x4, R210 ;  /* 0x00000004cfd27825 */ /* 0x000fc800078e02d2 */
[----:B------:R-:W-:-:S03]  /*52e90*/  IMAD.WIDE R208, R207, 0x4, R208 ;  /* 0x00000004cfd07825 */ /* 0x000fc600078e02d0 */
[----:B------:R-:W2:Y:S01]  /*52ea0*/  LDC R6, c[0x0][0x230] ;  /* 0x00008c00ff067b82 */ /* 0x000ea20000000800 */
[----:B------:R-:W-:Y:S04]  /*52eb0*/  LDGSTS.E [R13+-0x5fff8], desc[UR60][R202.64], !P2 ;  /* 0xa0008000ca0d7fae */ /* 0x000fe8000d12187c */
[----:B------:R-:W-:Y:S04]  /*52ec0*/  LDGSTS.E [R244+-0x5bff8], desc[UR60][R212.64], !P2 ;  /* 0xa4008000d4f47fae */ /* 0x000fe8000d12187c */
[----:B------:R3:W-:Y:S04]  /*52ed0*/  LDGSTS.E [R15+-0x5fff4], desc[UR60][R200.64], !P6 ;  /* 0xa000c000c80f7fae */ /* 0x0007e8000f12187c */
[----:B------:R-:W-:Y:S04]  /*52ee0*/  LDGSTS.E [R244+-0x5bff4], desc[UR60][R210.64], !P6 ;  /* 0xa400c000d2f47fae */ /* 0x000fe8000f12187c */
[----:B------:R-:W-:Y:S04]  /*52ef0*/  LDGSTS.E [R15+-0x58000], desc[UR60][R208.64], !P4 ;  /* 0xa8000000d00f7fae */ /* 0x000fe8000e12187c */
[----:B-1----:R-:W4:Y:S04]  /*52f00*/  LDL.LU.64 R202, [R1+0x1608] ;  /* 0x0016080001ca7983 */ /* 0x002f280000300a00 */
[----:B------:R1:W-:Y:S04]  /*52f10*/  STL.64 [R1+0xeb8], R210 ;  /* 0x000eb8d201007387 */ /* 0x0003e80000100a00 */
[----:B------:R1:W-:Y:S04]  /*52f20*/  STL.64 [R1+0x1320], R208 ;  /* 0x001320d001007387 */ /* 0x0003e80000100a00 */
[----:B---3--:R-:W3:Y:S01]  /*52f30*/  LDL.LU.64 R212, [R1+0x1600] ;  /* 0x0016000001d47983 */ /* 0x008ee20000300a00 */
[----:B------:R-:W4:Y:S01]  /*52f40*/  LDC R200, c[0x0][0x230] ;  /* 0x00008c00ffc87b82 */ /* 0x000f220000000800 */
[----:B------:R-:W-:-:S02]  /*52f50*/  IMAD.WIDE R216, R207, 0x4, R204 ;  /* 0x00000004cfd87825 */ /* 0x000fc400078e02cc */
[----:B-1----:R-:W3:Y:S04]  /*52f60*/  LDL.LU.64 R210, [R1+0x15f8] ;  /* 0x0015f80001d27983 */ /* 0x002ee80000300a00 */
[----:B------:R-:W3:Y:S01]  /*52f70*/  LDL.LU.64 R208, [R1+0x15f0] ;  /* 0x0015f00001d07983 */ /* 0x000ee20000300a00 */
[----:B--2---:R-:W-:-:S04]  /*52f80*/  IMAD.WIDE R214, R207, 0x4, R198 ;  /* 0x00000004cfd67825 */ /* 0x004fc800078e02c6 */
[----:B------:R-:W-:Y:S01]  /*52f90*/  VIADD R12, R12, 0xfffffe56 ;  /* 0xfffffe560c0c7836 */ /* 0x000fe20000000000 */
[----:B------:R-:W2:Y:S04]  /*52fa0*/  LDL.LU.64 R198, [R1+0x15e8] ;  /* 0x0015e80001c67983 */ /* 0x000ea80000300a00 */
[----:B------:R-:W-:Y:S01]  /*52fb0*/  STL.64 [R1+0x1328], R216 ;  /* 0x001328d801007387 */ /* 0x000fe20000100a00 */
[----:B------:R-:W-:Y:S02]  /*52fc0*/  VIADD R7, R7, 0xfffffe55 ;  /* 0xfffffe5507077836 */ /* 0x000fe40000000000 */
[----:B------:R-:W-:Y:S01]  /*52fd0*/  VIADD R6, R6, 0xfffffe54 ;  /* 0xfffffe5406067836 */ /* 0x000fe20000000000 */
[----:B------:R-:W1:Y:S01]  /*52fe0*/  LDC R13, c[0x0][0x230] ;  /* 0x00008c00ff0d7b82 */ /* 0x000e620000000800 */
[----:B----4-:R-:W-:-:S02]  /*52ff0*/  IMAD.WIDE R204, R207, 0x4, R196 ;  /* 0x00000004cfcc7825 */ /* 0x010fc400078e02c4 */
[----:B------:R-:W4:Y:S01]  /*53000*/  LDL.LU.64 R196, [R1+0x15e0] ;  /* 0x0015e00001c47983 */ /* 0x000f220000300a00 */
[----:B------:R-:W-:Y:S02]  /*53010*/  ISETP.GE.U32.AND P5, PT, R12, 0x7ffffdd7, PT ;  /* 0x7ffffdd70c00780c */ /* 0x000fe40003fa6070 */
[----:B------:R-:W-:Y:S02]  /*53020*/  ISETP.GE.U32.AND P2, PT, R7, 0x7ffffdd6, PT ;  /* 0x7ffffdd60700780c */ /* 0x000fe40003f46070 */
[C---:B------:R-:W-:Y:S01]  /*53030*/  IADD3 R201, R10.reuse, 0x200000, RZ ;  /* 0x002000000ac97810 */ /* 0x040fe20007ffe0ff */
[----:B------:R-:W-:Y:S01]  /*53040*/  VIADD R12, R10, 0x200000 ;  /* 0x002000000a0c7836 */ /* 0x000fe20000000000 */
[----:B------:R1:W-:Y:S04]  /*53050*/  STL.64 [R1+0x1330], R214 ;  /* 0x001330d601007387 */ /* 0x0003e80000100a00 */
[----:B------:R-:W-:Y:S04]  /*53060*/  LDGSTS.E [R201+-0x54000], desc[UR60][R216.64], !P4 ;  /* 0xac000000d8c97fae */ /* 0x000fe8000e12187c */
[----:B------:R3:W-:Y:S01]  /*53070*/  STL.64 [R1+0x13f8], R204 ;  /* 0x0013f8cc01007387 */ /* 0x0007e20000100a00 */
[----:B------:R-:W4:Y:S03]  /*53080*/  LDC R7, c[0x0][0x230] ;  /* 0x00008c00ff077b82 */ /* 0x000f260000000800 */
[----:B------:R1:W-:Y:S04]  /*53090*/  LDGSTS.E [R12+-0x57ffc], desc[UR60][R214.64], !P5 ;  /* 0xa8004000d60c7fae */ /* 0x0003e8000e92187c */
[----:B------:R-:W-:Y:S01]  /*530a0*/  LDGSTS.E [R244+-0x53ffc], desc[UR60][R204.64], !P5 ;  /* 0xac004000ccf47fae */ /* 0x000fe2000e92187c */
[----:B------:R-:W-:Y:S01]  /*530b0*/  ISETP.GE.U32.AND P5, PT, R6, 0x7ffffdd5, PT ;  /* 0x7ffffdd50600780c */ /* 0x000fe20003fa6070 */
[----:B------:R-:W-:Y:S01]  /*530c0*/  IMAD.WIDE R202, R207, 0x4, R202 ;  /* 0x00000004cfca7825 */ /* 0x000fe200078e02ca */
[----:B-1----:R-:W-:-:S03]  /*530d0*/  IADD3 R214, R200, -0x1c9, RZ ;  /* 0xfffffe37c8d67810 */ /* 0x002fc60007ffe0ff */
[C---:B---3--:R-:W-:Y:S01]  /*530e0*/  IMAD.WIDE R212, R207.reuse, 0x4, R212 ;  /* 0x00000004cfd47825 */ /* 0x048fe200078e02d4 */
[----:B------:R-:W1:Y:S03]  /*530f0*/  LDC R12, c[0x0][0x230] ;  /* 0x00008c00ff0c7b82 */ /* 0x000e660000000800 */
[C---:B------:R-:W-:Y:S01]  /*53100*/  IMAD.WIDE R210, R207.reuse, 0x4, R210 ;  /* 0x00000004cfd27825 */ /* 0x040fe200078e02d2 */
[----:B------:R3:W-:Y:S04]  /*53110*/  STL.64 [R1+0x1400], R202 ;  /* 0x001400ca01007387 */ /* 0x0007e80000100a00 */
[----:B------:R-:W-:Y:S04]  /*53120*/  LDGSTS.E [R15+-0x57ff8], desc[UR60][R202.64], !P2 ;  /* 0xa8008000ca0f7fae */ /* 0x000fe8000d12187c */
[----:B------:R-:W4:Y:S01]  /*53130*/  LDL.LU.64 R204, [R1+0x15d8] ;  /* 0x0015d80001cc7983 */ /* 0x000f220000300a00 */
[----:B------:R-:W-:-:S03]  /*53140*/  IMAD.WIDE R208, R207, 0x4, R208 ;  /* 0x00000004cfd07825 */ /* 0x000fc600078e02d0 */
[----:B------:R-:W-:Y:S04]  /*53150*/  LDGSTS.E [R206+-0x53ff8], desc[UR60][R212.64], !P2 ;  /* 0xac008000d4ce7fae */ /* 0x000fe8000d12187c */
[----:B------:R2:W-:Y:S01]  /*53160*/  LDGSTS.E [R244+-0x57ff4], desc[UR60][R210.64], !P5 ;  /* 0xa800c000d2f47fae */ /* 0x0005e2000e92187c */
[----:B------:R-:W-:-:S03]  /*53170*/  ISETP.GE.U32.AND P4, PT, R214, 0x7ffffdb8, PT ;  /* 0x7ffffdb8d600780c */ /* 0x000fc60003f86070 */
[----:B------:R4:W-:Y:S01]  /*53180*/  LDGSTS.E [R15+-0x53ff4], desc[UR60][R208.64], !P5 ;  /* 0xac00c000d00f7fae */ /* 0x0009e2000e92187c */
[----:B------:R-:W-:Y:S01]  /*53190*/  VIADD R13, R13, 0xfffffe36 ;  /* 0xfffffe360d0d7836 */ /* 0x000fe20000000000 */
[----:B------:R-:W1:Y:S02]  /*531a0*/  LDC R6, c[0x0][0x230] ;  /* 0x00008c00ff067b82 */ /* 0x000e640000000800 */
[----:B---3--:R-:W3:Y:S04]  /*531b0*/  LDL.LU.64 R202, [R1+0x15d0] ;  /* 0x0015d00001ca7983 */ /* 0x008ee80000300a00 */
[----:B------:R-:W3:Y:S04]  /*531c0*/  LDL.LU.64 R200, [R1+0x15c8] ;  /* 0x0015c80001c87983 */ /* 0x000ee80000300a00 */
[----:B------:R1:W-:Y:S04]  /*531d0*/  STL.64 [R1+0x1408], R212 ;  /* 0x001408d401007387 */ /* 0x0003e80000100a00 */
[----:B------:R2:W-:Y:S04]  /*531e0*/  STL.64 [R1+0x1410], R210 ;  /* 0x001410d201007387 */ /* 0x0005e80000100a00 */
[----:B------:R4:W-:Y:S04]  /*531f0*/  STL.64 [R1+0x1418], R208 ;  /* 0x001418d001007387 */ /* 0x0009e80000100a00 */
[----:B------:R-:W3:Y:S04]  /*53200*/  LDL.LU.64 R214, [R1+0x15c0] ;  /* 0x0015c00001d67983 */ /* 0x000ee80000300a00 */
[----:B-1----:R-:W3:Y:S01]  /*53210*/  LDL.LU.64 R212, [R1+0x15b8] ;  /* 0x0015b80001d47983 */ /* 0x002ee20000300a00 */
[----:B--2---:R-:W-:-:S05]  /*53220*/  IMAD.WIDE R210, R207, 0x4, R198 ;  /* 0x00000004cfd27825 */ /* 0x004fca00078e02c6 */
[----:B------:R1:W-:Y:S01]  /*53230*/  STL.64 [R1+0x19e0], R210 ;  /* 0x0019e0d201007387 */ /* 0x0003e20000100a00 */
[----:B----4-:R-:W-:-:S03]  /*53240*/  IMAD.WIDE R208, R207, 0x4, R196 ;  /* 0x00000004cfd07825 */ /* 0x010fc600078e02c4 */
[----:B------:R-:W2:Y:S04]  /*53250*/  LDL.LU.64 R196, [R1+0x15b0] ;  /* 0x0015b00001c47983 */ /* 0x000ea80000300a00 */
[----:B------:R-:W4:Y:S01]  /*53260*/  LDL.LU.64 R198, [R1+0x15a8] ;  /* 0x0015a80001c67983 */ /* 0x000f220000300a00 */
[----:B------:R-:W-:Y:S01]  /*53270*/  ISETP.GE.U32.AND P6, PT, R13, 0x7ffffdb7, PT ;  /* 0x7ffffdb70d00780c */ /* 0x000fe20003fc6070 */
[----:B------:R-:W-:Y:S01]  /*53280*/  VIADD R13, R7, 0xfffffe35 ;  /* 0xfffffe35070d7836 */ /* 0x000fe20000000000 */
[----:B------:R-:W-:Y:S01]  /*53290*/  IADD3 R7, R10, 0x200000, RZ ;  /* 0x002000000a077810 */ /* 0x000fe20007ffe0ff */
[----:B------:R1:W-:Y:S04]  /*532a0*/  STL.64 [R1+0x19e8], R208 ;  /* 0x0019e8d001007387 */ /* 0x0003e80000100a00 */
[----:B------:R1:W-:Y:S04]  /*532b0*/  LDGSTS.E [R7+-0x50000], desc[UR60][R210.64], !P4 ;  /* 0xb0000000d2077fae */ /* 0x0003e8000e12187c */
[----:B------:R-:W-:Y:S01]  /*532c0*/  LDGSTS.E [R244+-0x4c000], desc[UR60][R208.64], !P4 ;  /* 0xb4000000d0f47fae */ /* 0x000fe2000e12187c */
[----:B------:R-:W-:Y:S01]  /*532d0*/  ISETP.GE.U32.AND P2, PT, R13, 0x7ffffdb6, PT ;  /* 0x7ffffdb60d00780c */ /* 0x000fe20003f46070 */
[----:B------:R-:W-:-:S02]  /*532e0*/  VIADD R12, R12, 0xfffffe34 ;  /* 0xfffffe340c0c7836 */ /* 0x000fc40000000000 */
[----:B------:R-:W-:Y:S01]  /*532f0*/  IMAD.WIDE R204, R207, 0x4, R204 ;  /* 0x00000004cfcc7825 */ /* 0x000fe200078e02cc */
[----:B-1----:R-:W1:Y:S03]  /*53300*/  LDC R7, c[0x0][0x230] ;  /* 0x00008c00ff077b82 */ /* 0x002e660000000800 */
[----:B------:R-:W-:-:S05]  /*53310*/  VIADD R6, R6, 0xfffffe17 ;  /* 0xfffffe1706067836 */ /* 0x000fca0000000000 */
[----:B------:R-:W1:Y:S01]  /*53320*/  LDC R13, c[0x0][0x230] ;  /* 0x00008c00ff0d7b82 */ /* 0x000e620000000800 */
[----:B------:R3:W-:Y:S04]  /*53330*/  STL.64 [R1+0x19f0], R204 ;  /* 0x0019f0cc01007387 */ /* 0x0007e80000100a00 */
[----:B------:R3:W-:Y:S02]  /*53340*/  LDGSTS.E [R15+-0x4fffc], desc[UR60][R204.64], !P6 ;  /* 0xb0004000cc0f7fae */ /* 0x0007e4000f12187c */
[----:B---3--:R-:W-:-:S04]  /*53350*/  IMAD.WIDE R202, R207, 0x4, R202 ;  /* 0x00000004cfca7825 */ /* 0x008fc800078e02ca */
[C---:B------:R-:W-:Y:S01]  /*53360*/  IMAD.WIDE R200, R207.reuse, 0x4, R200 ;  /* 0x00000004cfc87825 */ /* 0x040fe200078e02c8 */
[----:B------:R3:W-:Y:S04]  /*53370*/  STL.64 [R1+0x19f8], R202 ;  /* 0x0019f8ca01007387 */ /* 0x0007e80000100a00 */
[----:B------:R3:W-:Y:S04]  /*53380*/  STL.64 [R1+0x1a00], R200 ;  /* 0x001a00c801007387 */ /* 0x0007e80000100a00 */
[----:B------:R-:W4:Y:S04]  /*53390*/  LDL.LU.64 R210, [R1+0x15a0] ;  /* 0x0015a00001d27983 */ /* 0x000f280000300a00 */
[----:B------:R-:W4:Y:S04]  /*533a0*/  LDL.LU.64 R208, [R1+0x1598] ;  /* 0x0015980001d07983 */ /* 0x000f280000300a00 */
[----:B------:R-:W-:Y:S01]  /*533b0*/  LDGSTS.E [R244+-0x4bffc], desc[UR60][R202.64], !P6 ;  /* 0xb4004000caf47fae */ /* 0x000fe2000f12187c */
[----:B------:R-:W-:Y:S01]  /*533c0*/  ISETP.GE.U32.AND P5, PT, R12, 0x7ffffdb5, PT ;  /* 0x7ffffdb50c00780c */ /* 0x000fe20003fa6070 */
[----:B------:R-:W-:-:S02]  /*533d0*/  IMAD.WIDE R216, R207, 0x4, R214 ;  /* 0x00000004cfd87825 */ /* 0x000fc400078e02d6 */
[----:B------:R1:W-:Y:S01]  /*533e0*/  LDGSTS.E [R15+-0x4fff8], desc[UR60][R200.64], !P2 ;  /* 0xb0008000c80f7fae */ /* 0x0003e2000d12187c */
[----:B------:R-:W4:Y:S03]  /*533f0*/  LDC R204, c[0x0][0x230] ;  /* 0x00008c00ffcc7b82 */ /* 0x000f260000000800 */
[----:B---3--:R-:W3:Y:S01]  /*53400*/  LDL.LU.64 R202, [R1+0x1590] ;  /* 0x0015900001ca7983 */ /* 0x008ee20000300a00 */
[----:B------:R-:W-:-:S04]  /*53410*/  IMAD.WIDE R214, R207, 0x4, R212 ;  /* 0x00000004cfd67825 */ /* 0x000fc800078e02d4 */
[C---:B------:R-:W-:Y:S01]  /*53420*/  VIADD R12, R10.reuse, 0x200000 ;  /* 0x002000000a0c7836 */ /* 0x040fe20000000000 */
[----:B-1----:R-:W-:Y:S01]  /*53430*/  IADD3 R200, R10, 0x200000, RZ ;  /* 0x002000000ac87810 */ /* 0x002fe20007ffe0ff */
[----:B------:R-:W-:Y:S04]  /*53440*/  STL.64 [R1+0x1a08], R216 ;  /* 0x001a08d801007387 */ /* 0x000fe80000100a00 */
[----:B------:R-:W-:Y:S04]  /*53450*/  LDGSTS.E [R200+-0x4bff8], desc[UR60][R216.64], !P2 ;  /* 0xb4008000d8c87fae */ /* 0x000fe8000d12187c */
[----:B------:R1:W-:Y:S01]  /*53460*/  LDGSTS.E [R12+-0x4fff4], desc[UR60][R214.64], !P5 ;  /* 0xb000c000d60c7fae */ /* 0x0003e2000e92187c */
[----:B--2---:R-:W-:-:S04]  /*53470*/  IMAD.WIDE R196, R207, 0x4, R196 ;  /* 0x00000004cfc47825 */ /* 0x004fc800078e02c4 */
[----:B----4-:R-:W-:Y:S01]  /*53480*/  IMAD.WIDE R212, R207, 0x4, R198 ;  /* 0x00000004cfd47825 */ /* 0x010fe200078e02c6 */
[----:B------:R-:W-:Y:S01]  /*53490*/  ISETP.GE.U32.AND P4, PT, R6, 0x7ffffd98, PT ;  /* 0x7ffffd980600780c */ /* 0x000fe20003f86070 */
[----:B------:R-:W2:Y:S04]  /*534a0*/  LDL.LU.64 R198, [R1+0x1588] ;  /* 0x0015880001c67983 */ /* 0x000ea80000300a00 */
[----:B------:R-:W-:Y:S04]  /*534b0*/  STL.64 [R1+0x1a10], R214 ;  /* 0x001a10d601007387 */ /* 0x000fe80000100a00 */
[----:B------:R4:W-:Y:S04]  /*534c0*/  STL.64 [R1+0x1a18], R196 ;  /* 0x001a18c401007387 */ /* 0x0009e80000100a00 */
[----:B------:R1:W-:Y:S04]  /*534d0*/  STL.64 [R1+0x1be0], R212 ;  /* 0x001be0d401007387 */ /* 0x0003e80000100a00 */
[----:B------:R-:W2:Y:S04]  /*534e0*/  LDL.LU.64 R200, [R1+0x1580] ;  /* 0x0015800001c87983 */ /* 0x000ea80000300a00 */
[----:B------:R-:W-:Y:S01]  /*534f0*/  LDGSTS.E [R244+-0x4bff4], desc[UR60][R196.64], !P5 ;  /* 0xb400c000c4f47fae */ /* 0x000fe2000e92187c */
[----:B------:R-:W-:Y:S01]  /*53500*/  VIADD R7, R7, 0xfffffe16 ;  /* 0xfffffe1607077836 */ /* 0x000fe20000000000 */
[----:B------:R-:W-:Y:S01]  /*53510*/  IADD3 R204, R204, -0x1eb, RZ ;  /* 0xfffffe15cccc7810 */ /* 0x000fe20007ffe0ff */
[----:B------:R-:W1:Y:S01]  /*53520*/  LDC R6, c[0x0][0x230] ;  /* 0x00008c00ff067b82 */ /* 0x000e620000000800 */
[C---:B---3--:R-:W-:Y:S01]  /*53530*/  IMAD.WIDE R202, R207.reuse, 0x4, R202 ;  /* 0x00000004cfca7825 */ /* 0x048fe200078e02ca */
[----:B----4-:R-:W3:Y:S03]  /*53540*/  LDL.LU.64 R196, [R1+0x1578] ;  /* 0x0015780001c47983 */ /* 0x010ee60000300a00 */
[----:B-1----:R-:W-:Y:S01]  /*53550*/  IMAD.WIDE R214, R207, 0x4, R210 ;  /* 0x00000004cfd67825 */ /* 0x002fe200078e02d2 */
[----:B------:R-:W-:-:S03]  /*53560*/  ISETP.GE.U32.AND P2, PT, R7, 0x7ffffd97, PT ;  /* 0x7ffffd970700780c */ /* 0x000fc60003f46070 */
[----:B------:R-:W-:Y:S01]  /*53570*/  IMAD.WIDE R210, R207, 0x4, R208 ;  /* 0x00000004cfd27825 */ /* 0x000fe200078e02d0 */
[----:B------:R-:W-:Y:S04]  /*53580*/  LDGSTS.E [R15+-0x48000], desc[UR60][R212.64], !P4 ;  /* 0xb8000000d40f7fae */ /* 0x000fe8000e12187c */
[----:B------:R-:W-:Y:S01]  /*53590*/  STL.64 [R1+0x1be8], R214 ;  /* 0x001be8d601007387 */ /* 0x000fe20000100a00 */
[----:B------:R-:W-:-:S03]  /*535a0*/  ISETP.GE.U32.AND P5, PT, R204, 0x7ffffd96, PT ;  /* 0x7ffffd96cc00780c */ /* 0x000fc60003fa6070 */
[----:B------:R2:W-:Y:S01]  /*535b0*/  LDGSTS.E [R206+-0x44000], desc[UR60][R214.64], !P4 ;  /* 0xbc000000d6ce7fae */ /* 0x0005e2000e12187c */
[----:B------:R-:W-:Y:S02]  /*535c0*/  VIADD R6, R6, 0xfffffe14 ;  /* 0xfffffe1406067836 */ /* 0x000fe40000000000 */
[----:B------:R-:W-:Y:S01]  /*535d0*/  VIADD R13, R13, 0xfffffe73 ;  /* 0xfffffe730d0d7836 */ /* 0x000fe20000000000 */
[----:B------:R-:W-:Y:S01]  /*535e0*/  IADD3 R10, R8, 0x200000, RZ ;  /* 0x00200000080a7810 */ /* 0x000fe20007ffe0ff */
[----:B------:R-:W1:Y:S08]  /*535f0*/  LDC R7, c[0x0][0x230] ;  /* 0x00008c00ff077b82 */ /* 0x000e700000000800 */
[----:B------:R-:W4:Y:S01]  /*53600*/  LDC R12, c[0x0][0x230] ;  /* 0x00008c00ff0c7b82 */ /* 0x000f220000000800 */
[----:B------:R2:W-:Y:S04]  /*53610*/  LDGSTS.E [R244+-0x47ffc], desc[UR60][R210.64], !P2 ;  /* 0xb8004000d2f47fae */ /* 0x0005e8000d12187c */
[----:B------:R-:W4:Y:S04]  /*53620*/  LDL.LU.64 R212, [R1+0x1570] ;  /* 0x0015700001d47983 */ /* 0x000f280000300a00 */
[----:B------:R-:W-:Y:S04]  /*53630*/  STL.64 [R1+0x1bf0], R210 ;  /* 0x001bf0d201007387 */ /* 0x000fe80000100a00 */
[----:B------:R-:W4:Y:S04]  /*53640*/  LDL.LU.64 R208, [R1+0x1568] ;  /* 0x0015680001d07983 */ /* 0x000f280000300a00 */
[----:B------:R1:W-:Y:S04]  /*53650*/  STL.64 [R1+0x1bf8], R202 ;  /* 0x001bf8ca01007387 */ /* 0x0003e80000100a00 */
[----:B------:R-:W4:Y:S04]  /*53660*/  LDL.LU.64 R204, [R1+0x1560] ;  /* 0x0015600001cc7983 */ /* 0x000f280000300a00 */
[----:B------:R-:W-:Y:S04]  /*53670*/  LDGSTS.E [R15+-0x43ffc], desc[UR60][R202.64], !P2 ;  /* 0xbc004000ca0f7fae */ /* 0x000fe8000d12187c */
[----:B-1----:R-:W4:Y:S01]  /*53680*/  LDL.LU.64 R202, [R1+0x1558] ;  /* 0x0015580001ca7983 */ /* 0x002f220000300a00 */
[----:B--2---:R-:W-:-:S03]  /*53690*/  IMAD.WIDE R214, R207, 0x4, R198 ;  /* 0x00000004cfd67825 */ /* 0x004fc600078e02c6 */
[----:B------:R-:W2:Y:S04]  /*536a0*/  LDL.LU.64 R198, [R1+0x1548] ;  /* 0x0015480001c67983 */ /* 0x000ea80000300a00 */
[----:B------:R-:W-:Y:S01]  /*536b0*/  STL.64 [R1+0x1c00], R214 ;  /* 0x001c00d601007387 */ /* 0x000fe20000100a00 */
[C---:B------:R-:W-:Y:S01]  /*536c0*/  IMAD.WIDE R210, R207.reuse, 0x4, R200 ;  /* 0x00000004cfd27825 */ /* 0x040fe200078e02c8 */
[----:B------:R-:W-:Y:S02]  /*536d0*/  ISETP.GE.U32.AND P4, PT, R6, 0x7ffffd95, PT ;  /* 0x7ffffd950600780c */ /* 0x000fe40003f86070 */
[----:B------:R-:W-:Y:S04]  /*536e0*/  LDGSTS.E [R206+-0x47ff8], desc[UR60][R214.64], !P5 ;  /* 0xb8008000d6ce7fae */ /* 0x000fe8000e92187c */
[----:B------:R-:W-:Y:S01]  /*536f0*/  LDGSTS.E [R244+-0x43ff8], desc[UR60][R210.64], !P5 ;  /* 0xbc008000d2f47fae */ /* 0x000fe2000e92187c */
[----:B---3--:R-:W-:Y:S01]  /*53700*/  IMAD.WIDE R200, R207, 0x4, R196 ;  /* 0x00000004cfc87825 */ /* 0x008fe200078e02c4 */
[----:B------:R-:W1:Y:S02]  /*53710*/  LDC R6, c[0x0][0x230] ;  /* 0x00008c00ff067b82 */ /* 0x000e640000000800 */
[----:B------:R-:W3:Y:S01]  /*53720*/  LDL.LU.64 R196, [R1+0x1540] ;  /* 0x0015400001c47983 */ /* 0x000ee20000300a00 */
[----:B------:R-:W-:-:S03]  /*53730*/  ISETP.GE.U32.AND P5, PT, R13, 0x7ffffdf4, PT ;  /* 0x7ffffdf40d00780c */ /* 0x000fc60003fa6070 */
[----:B------:R4:W-:Y:S04]  /*53740*/  STL.64 [R1+0x1c08], R210 ;  /* 0x001c08d201007387 */ /* 0x0009e80000100a00 */
[----:B------:R4:W-:Y:S04]  /*53750*/  LDGSTS.E [R15+-0x47ff4], desc[UR60][R200.64], !P4 ;  /* 0xb800c000c80f7fae */ /* 0x0009e8000e12187c */
[----:B------:R4:W-:Y:S02]  /*53760*/  STL.64 [R1+0x1c10], R200 ;  /* 0x001c10c801007387 */ /* 0x0009e40000100a00 */
[----:B----4-:R-:W-:-:S04]  /*53770*/  IMAD.WIDE R212, R207, 0x4, R212 ;  /* 0x00000004cfd47825 */ /* 0x010fc800078e02d4 */
[----:B------:R-:W-:Y:S02]  /*53780*/  VIADD R15, R8, 0x200000 ;  /* 0x00200000080f7836 */ /* 0x000fe40000000000 */
[C---:B------:R-:W-:Y:S01]  /*53790*/  IMAD.WIDE R208, R207.reuse, 0x4, R208 ;  /* 0x00000004cfd07825 */ /* 0x040fe200078e02d0 */
[----:B------:R-:W4:Y:S03]  /*537a0*/  LDL.LU.64 R210, [R1+0x1538] ;  /* 0x0015380001d27983 */ /* 0x000f260000300a00 */
[C---:B------:R-:W-:Y:S01]  /*537b0*/  IMAD.WIDE R204, R207.reuse, 0x4, R204 ;  /* 0x00000004cfcc7825 */ /* 0x040fe200078e02cc */
[----:B------:R-:W4:Y:S04]  /*537c0*/  LDL.LU.64 R200, [R1+0x1530] ;  /* 0x0015300001c87983 */ /* 0x000f280000300a00 */
[----:B------:R-:W-:Y:S04]  /*537d0*/  STL.64 [R1+0x1c18], R212 ;  /* 0x001c18d401007387 */ /* 0x000fe80000100a00 */
[----:B------:R-:W-:Y:S04]  /*537e0*/  LDGSTS.E [R244+-0x43ff4], desc[UR60][R212.64], !P4 ;  /* 0xbc00c000d4f47fae */ /* 0x000fe8000e12187c */
[----:B------:R1:W-:Y:S04]  /*537f0*/  STL.64 [R1+0xec0], R208 ;  /* 0x000ec0d001007387 */ /* 0x0003e80000100a00 */
[----:B------:R-:W-:Y:S04]  /*53800*/  LDGSTS.E [R15+-0x60000], desc[UR60][R208.64], !P5 ;  /* 0xa0000000d00f7fae */ /* 0x000fe8000e92187c */
[----:B------:R1:W-:Y:S04]  /*53810*/  STL.64 [R1+0xec8], R204 ;  /* 0x000ec8cc01007387 */ /* 0x0003e80000100a00 */
[----:B------:R1:W-:Y:S04]  /*53820*/  LDGSTS.E [R10+-0x5c000], desc[UR60][R204.64], !P5 ;  /* 0xa4000000cc0a7fae */ /* 0x0003e8000e92187c */
[----:B-1----:R-:W4:Y:S01]  /*53830*/  LDL.LU.64 R208, [R1+0x1528] ;  /* 0x0015280001d07983 */ /* 0x002f220000300a00 */
[----:B------:R-:W-:-:S05]  /*53840*/  IMAD.WIDE R204, R207, 0x4, R202 ;  /* 0x00000004cfcc7825 */ /* 0x000fca00078e02ca */
[----:B------:R1:W-:Y:S01]  /*53850*/  STL.64 [R1+0xed0], R204 ;  /* 0x000ed0cc01007387 */ /* 0x0003e20000100a00 */
[----:B--2---:R-:W-:-:S03]  /*53860*/  IMAD.WIDE R212, R207, 0x4, R198 ;  /* 0x00000004cfd47825 */ /* 0x004fc600078e02c6 */
[----:B------:R-:W2:Y:S04]  /*53870*/  LDL.LU.64 R198, [R1+0x1520] ;  /* 0x0015200001c67983 */ /* 0x000ea80000300a00 */
[----:B------:R1:W-:Y:S01]  /*53880*/  STL.64 [R1+0xed8], R212 ;  /* 0x000ed8d401007387 */ /* 0x0003e20000100a00 */
[----:B---3--:R-:W-:-:S03]  /*53890*/  IMAD.WIDE R202, R207, 0x4, R196 ;  /* 0x00000004cfca7825 */ /* 0x008fc600078e02c4 */
[----:B------:R-:W3:Y:S01]  /*538a0*/  LDL.LU.64 R196, [R1+0x1518] ;  /* 0x0015180001c47983 */ /* 0x000ee20000300a00 */
[----:B------:R-:W-:-:S04]  /*538b0*/  IADD3 R7, R7, -0x18e, RZ ;  /* 0xfffffe7207077810 */ /* 0x000fc80007ffe0ff */
[----:B------:R-:W-:Y:S01]  /*538c0*/  ISETP.GE.U32.AND P2, PT, R7, 0x7ffffdf3, PT ;  /* 0x7ffffdf30700780c */ /* 0x000fe20003f46070 */
[----:B------:R-:W-:Y:S02]  /*538d0*/  VIADD R244, R8, 0x200000 ;  /* 0x0020000008f47836 */ /* 0x000fe40000000000 */
[----:B------:R-:W-:Y:S02]  /*538e0*/  VIADD R13, R12, 0xfffffe71 ;  /* 0xfffffe710c0d7836 */ /* 0x000fe40000000000 */
[----:B------:R-:W-:Y:S01]  /*538f0*/  VIADD R6, R6, 0xfffffe70 ;  /* 0xfffffe7006067836 */ /* 0x000fe20000000000 */
[----:B------:R1:W-:Y:S01]  /*53900*/  STL.64 [R1+0xee0], R202 ;  /* 0x000ee0ca01007387 */ /* 0x0003e20000100a00 */
[----:B------:R-:W3:Y:S08]  /*53910*/  LDC R7, c[0x0][0x230] ;  /* 0x00008c00ff077b82 */ /* 0x000ef00000000800 */
[----:B------:R-:W3:Y:S01]  /*53920*/  LDC R12, c[0x0][0x230] ;  /* 0x00008c00ff0c7b82 */ /* 0x000ee20000000800 */
[----:B------:R-:W-:-:S02]  /*53930*/  ISETP.GE.U32.AND P6, PT, R13, 0x7ffffdf2, PT ;  /* 0x7ffffdf20d00780c */ /* 0x000fc40003fc6070 */
[----:B------:R-:W-:-:S05]  /*53940*/  ISETP.GE.U32.AND P4, PT, R6, 0x7ffffdf1, PT ;  /* 0x7ffffdf10600780c */ /* 0x000fca0003f86070 */
[----:B------:R-:W3:Y:S01]  /*53950*/  LDC R6, c[0x0][0x230] ;  /* 0x00008c00ff067b82 */ /* 0x000ee20000000800 */
[----:B----4-:R-:W-:-:S04]  /*53960*/  IMAD.WIDE R210, R207, 0x4, R210 ;  /* 0x00000004cfd27825 */ /* 0x010fc800078e02d2 */
[----:B------:R-:W-:-:S03]  /*53970*/  IMAD.WIDE R200, R207, 0x4, R200 ;  /* 0x00000004cfc87825 */ /* 0x000fc600078e02c8 */
[----:B------:R-:W4:Y:S01]  /*53980*/  LDC R13, c[0x0][0x230] ;  /* 0x00008c00ff0d7b82 */ /* 0x000f220000000800 */
        /* <DEDUP_REMOVED lines=8> */
[----:B------:R-:W4:Y:S01]  /*53a10*/  LDL.LU.64 R212, [R1+0x1508] ;  /* 0x0015080001d47983 */ /* 0x000f220000300a00 */
[C---:B------:R-:W-:Y:S01]  /*53a20*/  IMAD.WIDE R216, R207.reuse, 0x4, R208 ;  /* 0x00000004cfd87825 */ /* 0x040fe200078e02d0 */
[----:B------:R-:W3:Y:S02]  /*53a30*/  LDC R202, c[0x0][0x230] ;  /* 0x00008c00ffca7b82 */ /* 0x000ee40000000800 */
[----:B-1----:R-:W4:Y:S04]  /*53a40*/  LDL.LU.64 R210, [R1+0x1500] ;  /* 0x0015000001d27983 */ /* 0x002f280000300a00 */
[----:B------:R-:W4:Y:S01]  /*53a50*/  LDL.LU.64 R200, [R1+0x13e0] ;  /* 0x0013e00001c87983 */ /* 0x000f220000300a00 */
[----:B--2---:R-:W-:-:S03]  /*53a60*/  IMAD.WIDE R214, R207, 0x4, R198 ;  /* 0x00000004cfd67825 */ /* 0x004fc600078e02c6 */
[----:B------:R-:W2:Y:S04]  /*53a70*/  LDL.LU.64 R198, [R1+0x13d8] ;  /* 0x0013d80001c67983 */ /* 0x000ea80000300a00 */
[----:B------:R-:W-:Y:S01]  /*53a80*/  STL.64 [R1+0xf10], R216 ;  /* 0x000f10d801007387 */ /* 0x000fe20000100a00 */
[----:B---3--:R-:W-:-:S03]  /*53a90*/  IMAD.WIDE R208, R207, 0x4, R196 ;  /* 0x00000004cfd07825 */ /* 0x008fc600078e02c4 */
[----:B------:R-:W3:Y:S01]  /*53aa0*/  LDL.LU.64 R196, [R1+0x13d0] ;  /* 0x0013d00001c47983 */ /* 0x000ee20000300a00 */
[----:B------:R-:W-:Y:S01]  /*53ab0*/  IADD3 R7, R7, -0x1ad, RZ ;  /* 0xfffffe5307077810 */ /* 0x000fe20007ffe0ff */
[----:B------:R-:W-:-:S03]  /*53ac0*/  VIADD R244, R12, 0xfffffe52 ;  /* 0xfffffe520cf47836 */ /* 0x000fc60000000000 */
[----:B------:R-:W-:Y:S02]  /*53ad0*/  ISETP.GE.U32.AND P5, PT, R7, 0x7ffffdd4, PT ;  /* 0x7ffffdd40700780c */ /* 0x000fe40003fa6070 */
[----:B------:R-:W-:Y:S01]  /*53ae0*/  ISETP.GE.U32.AND P2, PT, R244, 0x7ffffdd3, PT ;  /* 0x7ffffdd3f400780c */ /* 0x000fe20003f46070 */
[C---:B------:R-:W-:Y:S01]  /*53af0*/  VIADD R12, R8.reuse, 0x200000 ;  /* 0x00200000080c7836 */ /* 0x040fe20000000000 */
[----:B------:R-:W-:Y:S01]  /*53b00*/  IADD3 R244, R8, 0x200000, RZ ;  /* 0x0020000008f47810 */ /* 0x000fe20007ffe0ff */
[----:B------:R-:W-:Y:S04]  /*53b10*/  STL.64 [R1+0x1338], R214 ;  /* 0x001338d601007387 */ /* 0x000fe80000100a00 */
[----:B------:R1:W-:Y:S04]  /*53b20*/  LDGSTS.E [R12+-0x5bff4], desc[UR60][R216.64], !P4 ;  /* 0xa400c000d80c7fae */ /* 0x0003e8000e12187c */
[----:B------:R1:W-:Y:S01]  /*53b30*/  STL.64 [R1+0x1340], R208 ;  /* 0x001340d001007387 */ /* 0x0003e20000100a00 */
[----:B------:R-:W-:-:S02]  /*53b40*/  VIADD R6, R6, 0xfffffe51 ;  /* 0xfffffe5106067836 */ /* 0x000fc40000000000 */
[----:B------:R-:W-:Y:S01]  /*53b50*/  VIADD R206, R202, 0xfffffe50 ;  /* 0xfffffe50cace7836 */ /* 0x000fe20000000000 */
[----:B------:R-:W3:Y:S01]  /*53b60*/  LDC R7, c[0x0][0x230] ;  /* 0x00008c00ff077b82 */ /* 0x000ee20000000800 */
[----:B------:R2:W-:Y:S04]  /*53b70*/  LDGSTS.E [R244+-0x58000], desc[UR60][R214.64], !P5 ;  /* 0xa8000000d6f47fae */ /* 0x0005e8000e92187c */
[----:B------:R-:W-:Y:S01]  /*53b80*/  LDGSTS.E [R15+-0x54000], desc[UR60][R208.64], !P5 ;  /* 0xac000000d00f7fae */ /* 0x000fe2000e92187c */
[----:B----4-:R-:W-:-:S04]  /*53b90*/  IMAD.WIDE R204, R207, 0x4, R204 ;  /* 0x00000004cfcc7825 */ /* 0x010fc800078e02cc */
[----:B------:R-:W-:Y:S01]  /*53ba0*/  IMAD.WIDE R212, R207, 0x4, R212 ;  /* 0x00000004cfd47825 */ /* 0x000fe200078e02d4 */
[----:B------:R-:W-:Y:S01]  /*53bb0*/  IADD3 R13, R13, -0x1cd, RZ ;  /* 0xfffffe330d0d7810 */ /* 0x000fe20007ffe0ff */
[----:B-1----:R-:W1:Y:S01]  /*53bc0*/  LDC R12, c[0x0][0x230] ;  /* 0x00008c00ff0c7b82 */ /* 0x002e620000000800 */
[----:B------:R4:W-:Y:S04]  /*53bd0*/  STL.64 [R1+0x1348], R204 ;  /* 0x001348cc01007387 */ /* 0x0009e80000100a00 */
[----:B------:R-:W3:Y:S04]  /*53be0*/  LDL.LU.64 R208, [R1+0x13c8] ;  /* 0x0013c80001d07983 */ /* 0x000ee80000300a00 */
[----:B------:R-:W-:Y:S04]  /*53bf0*/  LDGSTS.E [R10+-0x57ffc], desc[UR60][R204.64], !P2 ;  /* 0xa8004000cc0a7fae */ /* 0x000fe8000d12187c */
[----:B------:R-:W3:Y:S01]  /*53c00*/  LDL.LU.64 R202, [R1+0x13c0] ;  /* 0x0013c00001ca7983 */ /* 0x000ee20000300a00 */
[----:B------:R-:W-:-:S03]  /*53c10*/  ISETP.GE.U32.AND P5, PT, R6, 0x7ffffdd2, PT ;  /* 0x7ffffdd20600780c */ /* 0x000fc60003fa6070 */
[----:B------:R-:W-:Y:S01]  /*53c20*/  LDGSTS.E [R244+-0x53ffc], desc[UR60][R212.64], !P2 ;  /* 0xac004000d4f47fae */ /* 0x000fe2000d12187c */
[----:B------:R-:W-:-:S04]  /*53c30*/  IMAD.WIDE R210, R207, 0x4, R210 ;  /* 0x00000004cfd27825 */ /* 0x000fc800078e02d2 */
[C---:B------:R-:W-:Y:S01]  /*53c40*/  IMAD.WIDE R200, R207.reuse, 0x4, R200 ;  /* 0x00000004cfc87825 */ /* 0x040fe200078e02c8 */
[----:B------:R-:W1:Y:S01]  /*53c50*/  LDC R6, c[0x0][0x230] ;  /* 0x00008c00ff067b82 */ /* 0x000e620000000800 */
[----:B----4-:R-:W4:Y:S04]  /*53c60*/  LDL.LU.64 R204, [R1+0x13b8] ;  /* 0x0013b80001cc7983 */ /* 0x010f280000300a00 */
[----:B------:R2:W-:Y:S04]  /*53c70*/  STL.64 [R1+0x13e8], R212 ;  /* 0x0013e8d401007387 */ /* 0x0005e80000100a00 */
[----:B------:R-:W-:Y:S04]  /*53c80*/  STL.64 [R1+0x13f0], R210 ;  /* 0x0013f0d201007387 */ /* 0x000fe80000100a00 */
[----:B------:R2:W-:Y:S04]  /*53c90*/  STL.64 [R1+0x13e0], R200 ;  /* 0x0013e0c801007387 */ /* 0x0005e80000100a00 */
[----:B------:R3:W-:Y:S04]  /*53ca0*/  LDGSTS.E [R15+-0x57ff8], desc[UR60][R210.64], !P5 ;  /* 0xa8008000d20f7fae */ /* 0x0007e8000e92187c */
[----:B------:R-:W-:Y:S04]  /*53cb0*/  LDGSTS.E [R10+-0x53ff8], desc[UR60][R200.64], !P5 ;  /* 0xac008000c80a7fae */ /* 0x000fe8000e92187c */
[----:B--2---:R-:W2:Y:S04]  /*53cc0*/  LDL.LU.64 R212, [R1+0x13b0] ;  /* 0x0013b00001d47983 */ /* 0x004ea80000300a00 */
[----:B------:R-:W2:Y:S01]  /*53cd0*/  LDL.LU.64 R200, [R1+0x13a8] ;  /* 0x0013a80001c87983 */ /* 0x000ea20000300a00 */
[----:B------:R-:W-:-:S05]  /*53ce0*/  IMAD.WIDE R214, R207, 0x4, R198 ;  /* 0x00000004cfd67825 */ /* 0x000fca00078e02c6 */
[----:B------:R-:W-:Y:S01]  /*53cf0*/  STL.64 [R1+0x13d8], R214 ;  /* 0x0013d8d601007387 */ /* 0x000fe20000100a00 */
[----:B---3--:R-:W-:-:S03]  /*53d00*/  IMAD.WIDE R210, R207, 0x4, R196 ;  /* 0x00000004cfd27825 */ /* 0x008fc600078e02c4 */
[----:B------:R-:W3:Y:S04]  /*53d10*/  LDL.LU.64 R196, [R1+0x13a0] ;  /* 0x0013a00001c47983 */ /* 0x000ee80000300a00 */
[----:B------:R-:W2:Y:S01]  /*53d20*/  LDL.LU.64 R198, [R1+0x1398] ;  /* 0x0013980001c67983 */ /* 0x000ea20000300a00 */
[----:B------:R-:W-:Y:S02]  /*53d30*/  ISETP.GE.U32.AND P4, PT, R206, 0x7ffffdd1, PT ;  /* 0x7ffffdd1ce00780c */ /* 0x000fe40003f86070 */
[----:B------:R-:W-:Y:S01]  /*53d40*/  ISETP.GE.U32.AND P6, PT, R13, 0x7ffffdb4, PT ;  /* 0x7ffffdb40d00780c */ /* 0x000fe20003fc6070 */
[----:B------:R-:W-:Y:S01]  /*53d50*/  VIADD R7, R7, 0xfffffe32 ;  /* 0xfffffe3207077836 */ /* 0x000fe20000000000 */
[----:B------:R4:W-:Y:S01]  /*53d60*/  STL.64 [R1+0x13d0], R210 ;  /* 0x0013d0d201007387 */ /* 0x0009e20000100a00 */
[----:B-1----:R-:W-:Y:S01]  /*53d70*/  VIADD R6, R6, 0xfffffe31 ;  /* 0xfffffe3106067836 */ /* 0x002fe20000000000 */
[----:B------:R-:W1:Y:S08]  /*53d80*/  LDC R13, c[0x0][0x230] ;  /* 0x00008c00ff0d7b82 */ /* 0x000e700000000800 */
[----:B------:R-:W1:Y:S01]  /*53d90*/  LDC R206, c[0x0][0x230] ;  /* 0x00008c00ffce7b82 */ /* 0x000e620000000800 */
[----:B------:R-:W-:-:S07]  /*53da0*/  ISETP.GE.U32.AND P2, PT, R7, 0x7ffffdb3, PT ;  /* 0x7ffffdb30700780c */ /* 0x000fce0003f46070 */
[----:B------:R-:W1:Y:S01]  /*53db0*/  LDC R7, c[0x0][0x230] ;  /* 0x00008c00ff077b82 */ /* 0x000e620000000800 */
[----:B------:R4:W-:Y:S04]  /*53dc0*/  LDGSTS.E [R244+-0x57ff4], desc[UR60][R214.64], !P4 ;  /* 0xa800c000d6f47fae */ /* 0x0009e8000e12187c */
[----:B------:R-:W-:Y:S01]  /*53dd0*/  LDGSTS.E [R15+-0x53ff4], desc[UR60][R210.64], !P4 ;  /* 0xac00c000d20f7fae */ /* 0x000fe2000e12187c */
[----:B------:R-:W-:Y:S02]  /*53de0*/  ISETP.GE.U32.AND P5, PT, R6, 0x7ffffdb2, PT ;  /* 0x7ffffdb20600780c */ /* 0x000fe40003fa6070 */
[----:B------:R-:W1:Y:S01]  /*53df0*/  LDC R6, c[0x0][0x230] ;  /* 0x00008c00ff067b82 */ /* 0x000e620000000800 */
[----:B------:R-:W-:-:S04]  /*53e00*/  IMAD.WIDE R208, R207, 0x4, R208 ;  /* 0x00000004cfd07825 */ /* 0x000fc800078e02d0 */
[C---:B------:R-:W-:Y:S01]  /*53e10*/  IMAD.WIDE R202, R207.reuse, 0x4, R202 ;  /* 0x00000004cfca7825 */ /* 0x040fe200078e02ca */
[----:B------:R1:W-:Y:S04]  /*53e20*/  STL.64 [R1+0x1a20], R208 ;  /* 0x001a20d001007387 */ /* 0x0003e80000100a00 */
[----:B------:R1:W-:Y:S04]  /*53e30*/  STL.64 [R1+0x1a28], R202 ;  /* 0x001a28ca01007387 */ /* 0x0003e80000100a00 */
[----:B------:R-:W-:Y:S04]  /*53e40*/  LDGSTS.E [R10+-0x50000], desc[UR60][R208.64], !P6 ;  /* 0xb0000000d00a7fae */ /* 0x000fe8000f12187c */
[----:B------:R-:W-:Y:S01]  /*53e50*/  LDGSTS.E [R15+-0x4c000], desc[UR60][R202.64], !P6 ;  /* 0xb4000000ca0f7fae */ /* 0x000fe2000f12187c */
[----:B----4-:R-:W-:-:S05]  /*53e60*/  IMAD.WIDE R204, R207, 0x4, R204 ;  /* 0x00000004cfcc7825 */ /* 0x010fca00078e02cc */
[----:B------:R4:W-:Y:S04]  /*53e70*/  STL.64 [R1+0x1a30], R204 ;  /* 0x001a30cc01007387 */ /* 0x0009e80000100a00 */
[----:B------:R-:W4:Y:S04]  /*53e80*/  LDL.LU.64 R210, [R1+0x1390] ;  /* 0x0013900001d27983 */ /* 0x000f280000300a00 */
[----:B-1----:R-:W4:Y:S04]  /*53e90*/  LDL.LU.64 R208, [R1+0x1388] ;  /* 0x0013880001d07983 */ /* 0x002f280000300a00 */
[----:B------:R-:W4:Y:S01]  /*53ea0*/  LDL.LU.64 R202, [R1+0x1380] ;  /* 0x0013800001ca7983 */ /* 0x000f220000300a00 */
[----:B------:R-:W-:-:S03]  /*53eb0*/  IADD3 R244, R12, -0x1d0, RZ ;  /* 0xfffffe300cf47810 */ /* 0x000fc60007ffe0ff */
[----:B------:R4:W-:Y:S01]  /*53ec0*/  LDGSTS.E [R10+-0x4fffc], desc[UR60][R204.64], !P2 ;  /* 0xb0004000cc0a7fae */ /* 0x0009e2000d12187c */
[----:B---3--:R-:W-:-:S04]  /*53ed0*/  IMAD.WIDE R196, R207, 0x4, R196 ;  /* 0x00000004cfc47825 */ /* 0x008fc800078e02c4 */
[----:B--2---:R-:W-:-:S04]  /*53ee0*/  IMAD.WIDE R214, R207, 0x4, R212 ;  /* 0x00000004cfd67825 */ /* 0x004fc800078e02d4 */
[----:B------:R-:W-:Y:S01]  /*53ef0*/  IMAD.WIDE R212, R207, 0x4, R200 ;  /* 0x00000004cfd47825 */ /* 0x000fe200078e02c8 */
[----:B------:R-:W-:-:S03]  /*53f00*/  ISETP.GE.U32.AND P4, PT, R244, 0x7ffffdb1, PT ;  /* 0x7ffffdb1f400780c */ /* 0x000fc60003f86070 */
[C---:B----4-:R-:W-:Y:S02]  /*53f10*/  VIADD R204, R8.reuse, 0x200000 ;  /* 0x0020000008cc7836 */ /* 0x050fe40000000000 */
[----:B------:R-:W-:Y:S01]  /*53f20*/  VIADD R244, R8, 0x200000 ;  /* 0x0020000008f47836 */ /* 0x000fe20000000000 */
[----:B------:R-:W-:Y:S01]  /*53f30*/  STL.64 [R1+0x1a38], R214 ;  /* 0x001a38d601007387 */ /* 0x000fe20000100a00 */
[----:B------:R-:W-:-:S03]  /*53f40*/  IMAD.WIDE R198, R207, 0x4, R198 ;  /* 0x00000004cfc67825 */ /* 0x000fc600078e02c6 */
[----:B------:R-:W2:Y:S04]  /*53f50*/  LDL.LU.64 R200, [R1+0x1378] ;  /* 0x0013780001c87983 */ /* 0x000ea80000300a00 */
[----:B------:R-:W-:Y:S04]  /*53f60*/  STL.64 [R1+0x1a40], R212 ;  /* 0x001a40d401007387 */ /* 0x000fe80000100a00 */
[----:B------:R-:W-:Y:S04]  /*53f70*/  LDGSTS.E [R204+-0x4bffc], desc[UR60][R214.64], !P2 ;  /* 0xb4004000d6cc7fae */ /* 0x000fe8000d12187c */
[----:B------:R1:W-:Y:S04]  /*53f80*/  STL.64 [R1+0x1a48], R196 ;  /* 0x001a48c401007387 */ /* 0x0003e80000100a00 */
[----:B------:R3:W-:Y:S04]  /*53f90*/  STL.64 [R1+0x1a50], R198 ;  /* 0x001a50c601007387 */ /* 0x0007e80000100a00 */
[----:B------:R-:W-:Y:S04]  /*53fa0*/  LDGSTS.E [R244+-0x4fff8], desc[UR60][R212.64], !P5 ;  /* 0xb0008000d4f47fae */ /* 0x000fe8000e92187c */
[----:B------:R-:W-:Y:S01]  /*53fb0*/  LDGSTS.E [R15+-0x4bff8], desc[UR60][R196.64], !P5 ;  /* 0xb4008000c40f7fae */ /* 0x000fe2000e92187c */
[----:B------:R-:W-:Y:S01]  /*53fc0*/  IADD3 R7, R7, -0x1ed, RZ ;  /* 0xfffffe1307077810 */ /* 0x000fe20007ffe0ff */
[----:B------:R-:W4:Y:S02]  /*53fd0*/  LDC R12, c[0x0][0x230] ;  /* 0x00008c00ff0c7b82 */ /* 0x000f240000000800 */
[----:B------:R3:W-:Y:S04]  /*53fe0*/  LDGSTS.E [R10+-0x4fff4], desc[UR60][R198.64], !P4 ;  /* 0xb000c000c60a7fae */ /* 0x0007e8000e12187c */
[----:B------:R-:W2:Y:S04]  /*53ff0*/  LDL.LU.64 R204, [R1+0x1370] ;  /* 0x0013700001cc7983 */ /* 0x000ea80000300a00 */
[----:B-1----:R-:W2:Y:S01]  /*54000*/  LDL.LU.64 R196, [R1+0x1368] ;  /* 0x0013680001c47983 */ /* 0x002ea20000300a00 */
[----:B------:R-:W-:Y:S01]  /*54010*/  ISETP.GE.U32.AND P2, PT, R7, 0x7ffffd94, PT ;  /* 0x7ffffd940700780c */ /* 0x000fe20003f46070 */
[----:B------:R-:W-:Y:S01]  /*54020*/  VIADD R13, R13, 0xfffffe12 ;  /* 0xfffffe120d0d7836 */ /* 0x000fe20000000000 */
[----:B---3--:R-:W1:Y:S01]  /*54030*/  LDC R199, c[0x0][0x230] ;  /* 0x00008c00ffc77b82 */ /* 0x008e620000000800 */
[----:B------:R-:W-:-:S04]  /*54040*/  IMAD.WIDE R216, R207, 0x4, R210 ;  /* 0x00000004cfd87825 */ /* 0x000fc800078e02d2 */
[----:B------:R-:W-:-:S04]  /*54050*/  IMAD.WIDE R214, R207, 0x4, R208 ;  /* 0x00000004cfd67825 */ /* 0x000fc800078e02d0 */
[----:B------:R-:W-:Y:S01]  /*54060*/  IMAD.WIDE R202, R207, 0x4, R202 ;  /* 0x00000004cfca7825 */ /* 0x000fe200078e02ca */
[----:B----4-:R-:W-:-:S03]  /*54070*/  IADD3 R198, R12, -0x1f0, RZ ;  /* 0xfffffe100cc67810 */ /* 0x010fc60007ffe0ff */
[----:B------:R-:W-:Y:S01]  /*54080*/  VIADD R6, R6, 0xfffffe11 ;  /* 0xfffffe1106067836 */ /* 0x000fe20000000000 */
[----:B------:R-:W-:Y:S04]  /*54090*/  STL.64 [R1+0x1a58], R216 ;  /* 0x001a58d801007387 */ /* 0x000fe80000100a00 */
[----:B------:R-:W3:Y:S04]  /*540a0*/  LDL.LU.64 R212, [R1+0x1360] ;  /* 0x0013600001d47983 */ /* 0x000ee80000300a00 */
[----:B------:R-:W-:Y:S04]  /*540b0*/  STL.64 [R1+0x1c20], R214 ;  /* 0x001c20d601007387 */ /* 0x000fe80000100a00 */
[----:B------:R-:W4:Y:S04]  /*540c0*/  LDL.LU.64 R210, [R1+0x1358] ;  /* 0x0013580001d27983 */ /* 0x000f280000300a00 */
[----:B------:R1:W-:Y:S04]  /*540d0*/  STL.64 [R1+0x1c28], R202 ;  /* 0x001c28ca01007387 */ /* 0x0003e80000100a00 */
[----:B------:R-:W-:Y:S04]  /*540e0*/  LDGSTS.E [R244+-0x4bff4], desc[UR60][R216.64], !P4 ;  /* 0xb400c000d8f47fae */ /* 0x000fe8000e12187c */
[----:B------:R-:W4:Y:S04]  /*540f0*/  LDL.LU.64 R208, [R1+0x1350] ;  /* 0x0013500001d07983 */ /* 0x000f280000300a00 */
[----:B------:R2:W-:Y:S04]  /*54100*/  LDGSTS.E [R15+-0x48000], desc[UR60][R214.64], !P2 ;  /* 0xb8000000d60f7fae */ /* 0x0005e8000d12187c */
[----:B------:R-:W-:Y:S01]  /*54110*/  LDGSTS.E [R10+-0x44000], desc[UR60][R202.64], !P2 ;  /* 0xbc000000ca0a7fae */ /* 0x000fe2000d12187c */
[----:B------:R-:W-:-:S02]  /*54120*/  ISETP.GE.U32.AND P5, PT, R13, 0x7ffffd93, PT ;  /* 0x7ffffd930d00780c */ /* 0x000fc40003fa6070 */
[----:B------:R-:W-:Y:S01]  /*54130*/  IADD3 R8, R8, 0x200000, RZ ;  /* 0x0020000008087810 */ /* 0x000fe20007ffe0ff */
[----:B------:R-:W4:Y:S01]  /*54140*/  LDC R7, c[0x0][0x230] ;  /* 0x00008c00ff077b82 */ /* 0x000f220000000800 */
[----:B-1----:R-:W4:Y:S01]  /*54150*/  LDL.LU.64 R202, [R1+0x12f8] ;  /* 0x0012f80001ca7983 */ /* 0x002f220000300a00 */
[----:B--2---:R-:W-:-:S03]  /*54160*/  IMAD.WIDE R214, R207, 0x4, R200 ;  /* 0x00000004cfd67825 */ /* 0x004fc600078e02c8 */
[----:B------:R-:W2:Y:S04]  /*54170*/  LDL.LU.64 R200, [R1+0x12f0] ;  /* 0x0012f00001c87983 */ /* 0x000ea80000300a00 */
[----:B------:R-:W-:Y:S01]  /*54180*/  STL.64 [R1+0x1c30], R214 ;  /* 0x001c30d601007387 */ /* 0x000fe20000100a00 */
[----:B------:R-:W-:-:S03]  /*54190*/  ISETP.GE.U32.AND P4, PT, R6, 0x7ffffd92, PT ;  /* 0x7ffffd920600780c */ /* 0x000fc60003f86070 */
[----:B------:R1:W-:Y:S01]  /*541a0*/  LDGSTS.E [R244+-0x47ffc], desc[UR60][R214.64], !P5 ;  /* 0xb8004000d6f47fae */ /* 0x0003e2000e92187c */
[----:B------:R-:W2:Y:S01]  /*541b0*/  LDC R6, c[0x0][0x230] ;  /* 0x00008c00ff067b82 */ /* 0x000ea20000000800 */
[C---:B------:R-:W-:Y:S02]  /*541c0*/  IMAD.WIDE R12, R207.reuse, 0x4, R196 ;  /* 0x00000004cf0c7825 */ /* 0x040fe400078e02c4 */
[----:B------:R-:W2:Y:S02]  /*541d0*/  LDL.LU.64 R196, [R1+0x12e8] ;  /* 0x0012e80001c47983 */ /* 0x000ea40000300a00 */
[----:B------:R-:W-:-:S05]  /*541e0*/  IMAD.WIDE R204, R207, 0x4, R204 ;  /* 0x00000004cfcc7825 */ /* 0x000fca00078e02cc */
[----:B------:R-:W-:Y:S01]  /*541f0*/  LDGSTS.E [R15+-0x43ffc], desc[UR60][R204.64], !P5 ;  /* 0xbc004000cc0f7fae */ /* 0x000fe2000e92187c */
[----:B------:R-:W-:-:S03]  /*54200*/  ISETP.GE.U32.AND P5, PT, R198, 0x7ffffd91, PT ;  /* 0x7ffffd91c600780c */ /* 0x000fc60003fa6070 */
[----:B------:R1:W-:Y:S04]  /*54210*/  STL.64 [R1+0x1c38], R204 ;  /* 0x001c38cc01007387 */ /* 0x0003e80000100a00 */
[----:B------:R4:W-:Y:S01]  /*54220*/  STL.64 [R1+0x1c40], R12 ;  /* 0x001c400c01007387 */ /* 0x0009e20000100a00 */
[----:B-1----:R-:W-:-:S03]  /*54230*/  VIADD R244, R199, 0xfffffe6f ;  /* 0xfffffe6fc7f47836 */ /* 0x002fc60000000000 */
[----:B------:R1:W-:Y:S04]  /*54240*/  LDGSTS.E [R10+-0x47ff8], desc[UR60][R12.64], !P4 ;  /* 0xb80080000c0a7fae */ /* 0x0003e8000e12187c */
[----:B------:R-:W2:Y:S04]  /*54250*/  LDL.LU.64 R204, [R1+0x12e0] ;  /* 0x0012e00001cc7983 */ /* 0x000ea80000300a00 */
[----:B------:R-:W2:Y:S01]  /*54260*/  LDL.LU.64 R198, [R1+0x12d8] ;  /* 0x0012d80001c67983 */ /* 0x000ea20000300a00 */
[----:B---3--:R-:W-:-:S04]  /*54270*/  IMAD.WIDE R212, R207, 0x4, R212 ;  /* 0x00000004cfd47825 */ /* 0x008fc800078e02d4 */
[----:B----4-:R-:W-:-:S04]  /*54280*/  IMAD.WIDE R210, R207, 0x4, R210 ;  /* 0x00000004cfd27825 */ /* 0x010fc800078e02d2 */
[C---:B------:R-:W-:Y:S01]  /*54290*/  IMAD.WIDE R208, R207.reuse, 0x4, R208 ;  /* 0x00000004cfd07825 */ /* 0x040fe200078e02d0 */
[----:B------:R-:W-:Y:S04]  /*542a0*/  STL.64 [R1+0x1c48], R212 ;  /* 0x001c48d401007387 */ /* 0x000fe80000100a00 */
[----:B------:R2:W-:Y:S04]  /*542b0*/  LDGSTS.E [R15+-0x43ff8], desc[UR60][R212.64], !P4 ;  /* 0xbc008000d40f7fae */ /* 0x0005e8000e12187c */
[----:B------:R-:W-:Y:S04]  /*542c0*/  STL.64 [R1+0x1c50], R210 ;  /* 0x001c50d201007387 */ /* 0x000fe80000100a00 */
[----:B------:R3:W-:Y:S04]  /*542d0*/  LDGSTS.E [R10+-0x47ff4], desc[UR60][R210.64], !P5 ;  /* 0xb800c000d20a7fae */ /* 0x0007e8000e92187c */
[----:B------:R4:W-:Y:S04]  /*542e0*/  STL.64 [R1+0x1c58], R208 ;  /* 0x001c58d001007387 */ /* 0x0009e80000100a00 */
[----:B------:R3:W-:Y:S01]  /*542f0*/  LDGSTS.E [R8+-0x43ff4], desc[UR60][R208.64], !P5 ;  /* 0xbc00c000d0087fae */ /* 0x0007e2000e92187c */
[C---:B------:R-:W-:Y:S01]  /*54300*/  IMAD.WIDE R202, R207.reuse, 0x4, R202 ;  /* 0x00000004cfca7825 */ /* 0x040fe200078e02ca */
[----:B------:R-:W-:Y:S01]  /*54310*/  ISETP.GE.U32.AND P2, PT, R244, 0x7ffffdf0, PT ;  /* 0x7ffffdf0f400780c */ /* 0x000fe20003f46070 */
[----:B-1----:R-:W1:Y:S08]  /*54320*/  LDC R12, c[0x0][0x230] ;  /* 0x00008c00ff0c7b82 */ /* 0x002e700000000800 */
[----:B------:R-:W1:Y:S01]  /*54330*/  LDC R13, c[0x0][0x230] ;  /* 0x00008c00ff0d7b82 */ /* 0x000e620000000800 */
[----:B----4-:R-:W4:Y:S04]  /*54340*/  LDL.LU.64 R208, [R1+0x12d0] ;  /* 0x0012d00001d07983 */ /* 0x010f280000300a00 */
[----:B------:R3:W-:Y:S01]  /*54350*/  STL.64 [R1+0xf18], R202 ;  /* 0x000f18ca01007387 */ /* 0x0007e20000100a00 */
[----:B--2---:R-:W-:-:S03]  /*54360*/  IMAD.WIDE R212, R207, 0x4, R200 ;  /* 0x00000004cfd47825 */ /* 0x004fc600078e02c8 */
[----:B------:R-:W2:Y:S04]  /*54370*/  LDL.LU.64 R200, [R1+0x12c8] ;  /* 0x0012c80001c87983 */ /* 0x000ea80000300a00 */
[----:B------:R-:W-:Y:S01]  /*54380*/  STL.64 [R1+0xf30], R212 ;  /* 0x000f30d401007387 */ /* 0x000fe20000100a00 */
[----:B---3--:R-:W-:-:S03]  /*54390*/  IMAD.WIDE R210, R207, 0x4, R196 ;  /* 0x00000004cfd27825 */ /* 0x008fc600078e02c4 */
[----:B------:R-:W3:Y:S01]  /*543a0*/  LDL.LU.64 R196, [R1+0x12c0] ;  /* 0x0012c00001c47983 */ /* 0x000ee20000300a00 */
[----:B------:R-:W-:Y:S02]  /*543b0*/  VIADD R244, R7, 0xfffffe6e ;  /* 0xfffffe6e07f47836 */ /* 0x000fe40000000000 */
[C---:B------:R-:W-:Y:S01]  /*543c0*/  VIADD R15, R5.reuse, 0x200000 ;  /* 0x00200000050f7836 */ /* 0x040fe20000000000 */
[C---:B------:R-:W-:Y:S01]  /*543d0*/  IADD3 R10, R5.reuse, 0x200000, RZ ;  /* 0x00200000050a7810 */ /* 0x040fe20007ffe0ff */
[----:B------:R-:W-:Y:S01]  /*543e0*/  VIADD R8, R5, 0x200000 ;  /* 0x0020000005087836 */ /* 0x000fe20000000000 */
[----:B------:R-:W1:Y:S01]  /*543f0*/  LDC R7, c[0x0][0x230] ;  /* 0x00008c00ff077b82 */ /* 0x000e620000000800 */
[----:B------:R-:W-:Y:S01]  /*54400*/  ISETP.GE.U32.AND P6, PT, R244, 0x7ffffdef, PT ;  /* 0x7ffffdeff400780c */ /* 0x000fe20003fc6070 */
[----:B------:R-:W-:Y:S01]  /*54410*/  VIADD R244, R6, 0xfffffe6d ;  /* 0xfffffe6d06f47836 */ /* 0x000fe20000000000 */
[----:B------:R-:W-:Y:S04]  /*54420*/  LDGSTS.E [R15+-0x60000], desc[UR60][R202.64], !P2 ;  /* 0xa0000000ca0f7fae */ /* 0x000fe8000d12187c */
[----:B------:R-:W-:Y:S01]  /*54430*/  LDGSTS.E [R10+-0x5c000], desc[UR60][R212.64], !P2 ;  /* 0xa4000000d40a7fae */ /* 0x000fe2000d12187c */
[----:B------:R-:W1:Y:S01]  /*54440*/  LDC R6, c[0x0][0x230] ;  /* 0x00008c00ff067b82 */ /* 0x000e620000000800 */
[----:B------:R-:W-:-:S05]  /*54450*/  ISETP.GE.U32.AND P4, PT, R244, 0x7ffffdee, PT ;  /* 0x7ffffdeef400780c */ /* 0x000fca0003f86070 */
[----:B------:R1:W-:Y:S04]  /*54460*/  LDGSTS.E [R8+-0x5fffc], desc[UR60][R210.64], !P6 ;  /* 0xa0004000d2087fae */ /* 0x0003e8000f12187c */
[----:B------:R-:W3:Y:S04]  /*54470*/  LDL.LU.64 R202, [R1+0x12b8] ;  /* 0x0012b80001ca7983 */ /* 0x000ee80000300a00 */
[----:B------:R1:W-:Y:S02]  /*54480*/  STL.64 [R1+0xf40], R210 ;  /* 0x000f40d201007387 */ /* 0x0003e40000100a00 */
[----:B-1----:R-:W-:-:S04]  /*54490*/  IMAD.WIDE R210, R207, 0x4, R204 ;  /* 0x00000004cfd27825 */ /* 0x002fc800078e02cc */
[C---:B------:R-:W-:Y:S02]  /*544a0*/  IMAD.WIDE R204, R207.reuse, 0x4, R198 ;  /* 0x00000004cfcc7825 */ /* 0x040fe400078e02c6 */
[----:B------:R-:W1:Y:S01]  /*544b0*/  LDC R198, c[0x0][0x230] ;  /* 0x00008c00ffc67b82 */ /* 0x000e620000000800 */
[----:B------:R1:W-:Y:S04]  /*544c0*/  STL.64 [R1+0xf50], R210 ;  /* 0x000f50d201007387 */ /* 0x0003e80000100a00 */
[----:B------:R1:W-:Y:S04]  /*544d0*/  STL.64 [R1+0xf60], R204 ;  /* 0x000f60cc01007387 */ /* 0x0003e80000100a00 */
[----:B------:R-:W-:Y:S04]  /*544e0*/  LDGSTS.E [R10+-0x5bffc], desc[UR60][R210.64], !P6 ;  /* 0xa4004000d20a7fae */ /* 0x000fe8000f12187c */
[----:B------:R-:W3:Y:S04]  /*544f0*/  LDL.LU.64 R212, [R1+0x12b0] ;  /* 0x0012b00001d47983 */ /* 0x000ee80000300a00 */
[----:B------:R-:W-:Y:S04]  /*54500*/  LDGSTS.E [R8+-0x5fff8], desc[UR60][R204.64], !P4 ;  /* 0xa0008000cc087fae */ /* 0x000fe8000e12187c */
[----:B-1----:R-:W3:Y:S04]  /*54510*/  LDL.LU.64 R210, [R1+0x12a8] ;  /* 0x0012a80001d27983 */ /* 0x002ee80000300a00 */
[----:B------:R-:W3:Y:S01]  /*54520*/  LDL.LU.64 R204, [R1+0x12a0] ;  /* 0x0012a00001cc7983 */ /* 0x000ee20000300a00 */
[----:B----4-:R-:W-:-:S04]  /*54530*/  IMAD.WIDE R216, R207, 0x4, R208 ;  /* 0x00000004cfd87825 */ /* 0x010fc800078e02d0 */
[C---:B--2---:R-:W-:Y:S02]  /*54540*/  IMAD.WIDE R214, R207.reuse, 0x4, R200 ;  /* 0x00000004cfd67825 */ /* 0x044fe400078e02c8 */
[----:B------:R-:W2:Y:S04]  /*54550*/  LDL.LU.64 R200, [R1+0x1298] ;  /* 0x0012980001c87983 */ /* 0x000ea80000300a00 */
[----:B------:R-:W-:Y:S01]  /*54560*/  STL.64 [R1+0xf70], R216 ;  /* 0x000f70d801007387 */ /* 0x000fe20000100a00 */
[----:B---3--:R-:W-:-:S03]  /*54570*/  IMAD.WIDE R208, R207, 0x4, R196 ;  /* 0x00000004cfd07825 */ /* 0x008fc600078e02c4 */
[----:B------:R-:W3:Y:S01]  /*54580*/  LDL.LU.64 R196, [R1+0x1288] ;  /* 0x0012880001c47983 */ /* 0x000ee20000300a00 */
[----:B------:R-:W-:Y:S01]  /*54590*/  VIADD R244, R12, 0xfffffe6c ;  /* 0xfffffe6c0cf47836 */ /* 0x000fe20000000000 */
[----:B------:R-:W-:Y:S02]  /*545a0*/  IADD3 R15, R7, -0x1b1, RZ ;  /* 0xfffffe4f070f7810 */ /* 0x000fe40007ffe0ff */
[----:B------:R-:W-:Y:S01]  /*545b0*/  STL.64 [R1+0xf88], R214 ;  /* 0x000f88d601007387 */ /* 0x000fe20000100a00 */
[----:B------:R-:W1:Y:S01]  /*545c0*/  LDC R7, c[0x0][0x230] ;  /* 0x00008c00ff077b82 */ /* 0x000e620000000800 */
[----:B------:R-:W-:Y:S01]  /*545d0*/  VIADD R13, R13, 0xfffffe4d ;  /* 0xfffffe4d0d0d7836 */ /* 0x000fe20000000000 */
[----:B------:R-:W-:Y:S02]  /*545e0*/  ISETP.GE.U32.AND P5, PT, R244, 0x7ffffded, PT ;  /* 0x7ffffdedf400780c */ /* 0x000fe40003fa6070 */
[----:B------:R-:W-:Y:S01]  /*545f0*/  ISETP.GE.U32.AND P2, PT, R15, 0x7ffffdd0, PT ;  /* 0x7ffffdd00f00780c */ /* 0x000fe20003f46070 */
[----:B------:R-:W-:-:S02]  /*54600*/  VIADD R244, R5, 0x200000 ;  /* 0x0020000005f47836 */ /* 0x000fc40000000000 */
[----:B------:R-:W-:Y:S01]  /*54610*/  VIADD R15, R5, 0x200000 ;  /* 0x00200000050f7836 */ /* 0x000fe20000000000 */
[----:B------:R-:W4:Y:S02]  /*54620*/  LDC R12, c[0x0][0x230] ;  /* 0x00008c00ff0c7b82 */ /* 0x000f240000000800 */
[----:B------:R1:W-:Y:S04]  /*54630*/  LDGSTS.E [R244+-0x5bff8], desc[UR60][R216.64], !P4 ;  /* 0xa4008000d8f47fae */ /* 0x0003e8000e12187c */
[----:B------:R1:W-:Y:S01]  /*54640*/  STL.64 [R1+0xf90], R208 ;  /* 0x000f90d001007387 */ /* 0x0003e20000100a00 */
[----:B------:R-:W-:-:S03]  /*54650*/  IMAD.WIDE R202, R207, 0x4, R202 ;  /* 0x00000004cfca7825 */ /* 0x000fc600078e02ca */
[----:B------:R2:W-:Y:S04]  /*54660*/  LDGSTS.E [R15+-0x5fff4], desc[UR60][R214.64], !P5 ;  /* 0xa000c000d60f7fae */ /* 0x0005e8000e92187c */
[----:B------:R-:W-:Y:S01]  /*54670*/  LDGSTS.E [R10+-0x5bff4], desc[UR60][R208.64], !P5 ;  /* 0xa400c000d00a7fae */ /* 0x000fe2000e92187c */
[----:B-1----:R-:W-:-:S03]  /*54680*/  IADD3 R244, R6, -0x1b2, RZ ;  /* 0xfffffe4e06f47810 */ /* 0x002fc60007ffe0ff */
[----:B------:R1:W-:Y:S04]  /*54690*/  STL.64 [R1+0x12b8], R202 ;  /* 0x0012b8ca01007387 */ /* 0x0003e80000100a00 */
[----:B------:R-:W-:Y:S01]  /*546a0*/  LDGSTS.E [R8+-0x58000], desc[UR60][R202.64], !P2 ;  /* 0xa8000000ca087fae */ /* 0x000fe2000d12187c */
[----:B------:R-:W-:Y:S01]  /*546b0*/  IMAD.WIDE R212, R207, 0x4, R212 ;  /* 0x00000004cfd47825 */ /* 0x000fe200078e02d4 */
[----:B------:R-:W-:Y:S02]  /*546c0*/  ISETP.GE.U32.AND P5, PT, R244, 0x7ffffdcf, PT ;  /* 0x7ffffdcff400780c */ /* 0x000fe40003fa6070 */
[----:B------:R-:W4:Y:S01]  /*546d0*/  LDL.LU.64 R208, [R1+0x1280] ;  /* 0x0012800001d07983 */ /* 0x000f220000300a00 */
[----:B------:R-:W-:-:S03]  /*546e0*/  VIADD R244, R198, 0xfffffe4c ;  /* 0xfffffe4cc6f47836 */ /* 0x000fc60000000000 */
[----:B------:R-:W4:Y:S04]  /*546f0*/  LDL.LU.64 R198, [R1+0x1278] ;  /* 0x0012780001c67983 */ /* 0x000f280000300a00 */
[----:B-1----:R-:W4:Y:S04]  /*54700*/  LDL.LU.64 R202, [R1+0x1270] ;  /* 0x0012700001ca7983 */ /* 0x002f280000300a00 */
[----:B------:R-:W-:Y:S04]  /*54710*/  STL.64 [R1+0x12b0], R212 ;  /* 0x0012b0d401007387 */ /* 0x000fe80000100a00 */
[----:B------:R3:W-:Y:S01]  /*54720*/  LDGSTS.E [R15+-0x54000], desc[UR60][R212.64], !P2 ;  /* 0xac000000d40f7fae */ /* 0x0007e2000d12187c */
[----:B------:R-:W-:-:S04]  /*54730*/  IMAD.WIDE R210, R207, 0x4, R210 ;  /* 0x00000004cfd27825 */ /* 0x000fc800078e02d2 */
[----:B------:R-:W-:Y:S01]  /*54740*/  IMAD.WIDE R204, R207, 0x4, R204 ;  /* 0x00000004cfcc7825 */ /* 0x000fe200078e02cc */
[----:B------:R-:W-:Y:S01]  /*54750*/  ISETP.GE.U32.AND P4, PT, R13, 0x7ffffdce, PT ;  /* 0x7ffffdce0d00780c */ /* 0x000fe20003f86070 */
[----:B------:R-:W1:Y:S02]  /*54760*/  LDC R6, c[0x0][0x230] ;  /* 0x00008c00ff067b82 */ /* 0x000e640000000800 */
[C---:B--2---:R-:W-:Y:S01]  /*54770*/  IMAD.WIDE R214, R207.reuse, 0x4, R200 ;  /* 0x00000004cfd67825 */ /* 0x044fe200078e02c8 */
[----:B------:R-:W-:Y:S04]  /*54780*/  STL.64 [R1+0x12a8], R210 ;  /* 0x0012a8d201007387 */ /* 0x000fe80000100a00 */
[----:B------:R-:W-:Y:S04]  /*54790*/  LDGSTS.E [R10+-0x57ffc], desc[UR60][R210.64], !P5 ;  /* 0xa8004000d20a7fae */ /* 0x000fe8000e92187c */
[----:B------:R2:W-:Y:S04]  /*547a0*/  STL.64 [R1+0x12a0], R204 ;  /* 0x0012a0cc01007387 */ /* 0x0005e80000100a00 */
[----:B------:R-:W-:Y:S01]  /*547b0*/  LDGSTS.E [R8+-0x53ffc], desc[UR60][R204.64], !P5 ;  /* 0xac004000cc087fae */ /* 0x000fe2000e92187c */
[----:B------:R-:W-:Y:S01]  /*547c0*/  ISETP.GE.U32.AND P6, PT, R244, 0x7ffffdcd, PT ;  /* 0x7ffffdcdf400780c */ /* 0x000fe20003fc6070 */
[----:B------:R-:W1:Y:S02]  /*547d0*/  LDC R13, c[0x0][0x230] ;  /* 0x00008c00ff0d7b82 */ /* 0x000e640000000800 */
[----:B--2---:R-:W2:Y:S04]  /*547e0*/  LDL.LU.64 R204, [R1+0x1268] ;  /* 0x0012680001cc7983 */ /* 0x004ea80000300a00 */
[----:B------:R-:W2:Y:S04]  /*547f0*/  LDL.LU.64 R210, [R1+0x1258] ;  /* 0x0012580001d27983 */ /* 0x000ea80000300a00 */
[----:B------:R-:W-:Y:S01]  /*54800*/  STL.64 [R1+0x1298], R214 ;  /* 0x001298d601007387 */ /* 0x000fe20000100a00 */
[----:B---3--:R-:W-:-:S03]  /*54810*/  IMAD.WIDE R212, R207, 0x4, R196 ;  /* 0x00000004cfd47825 */ /* 0x008fc600078e02c4 */
[----:B------:R-:W3:Y:S04]  /*54820*/  LDL.LU.64 R200, [R1+0x1250] ;  /* 0x0012500001c87983 */ /* 0x000ee80000300a00 */
[----:B------:R-:W3:Y:S01]  /*54830*/  LDL.LU.64 R196, [R1+0x1248] ;  /* 0x0012480001c47983 */ /* 0x000ee20000300a00 */
[----:B------:R-:W-:-:S03]  /*54840*/  IADD3 R244, R7, -0x1d1, RZ ;  /* 0xfffffe2f07f47810 */ /* 0x000fc60007ffe0ff */
[----:B------:R1:W-:Y:S04]  /*54850*/  LDGSTS.E [R15+-0x57ff8], desc[UR60][R214.64], !P4 ;  /* 0xa8008000d60f7fae */ /* 0x0003e8000e12187c */
[----:B------:R1:W-:Y:S04]  /*54860*/  STL.64 [R1+0x1288], R212 ;  /* 0x001288d401007387 */ /* 0x0003e80000100a00 */
[----:B------:R1:W-:Y:S01]  /*54870*/  LDGSTS.E [R10+-0x53ff8], desc[UR60][R212.64], !P4 ;  /* 0xac008000d40a7fae */ /* 0x0003e2000e12187c */
[----:B------:R-:W-:Y:S01]  /*54880*/  ISETP.GE.U32.AND P2, PT, R244, 0x7ffffdb0, PT ;  /* 0x7ffffdb0f400780c */ /* 0x000fe20003f46070 */
[----:B----4-:R-:W-:Y:S01]  /*54890*/  VIADD R244, R12, 0xfffffe2e ;  /* 0xfffffe2e0cf47836 */ /* 0x010fe20000000000 */
[----:B------:R-:W4:Y:S08]  /*548a0*/  LDC R7, c[0x0][0x230] ;  /* 0x00008c00ff077b82 */ /* 0x000f300000000800 */
[----:B------:R-:W4:Y:S01]  /*548b0*/  LDC R12, c[0x0][0x230] ;  /* 0x00008c00ff0c7b82 */ /* 0x000f220000000800 */
[----:B------:R-:W-:Y:S01]  /*548c0*/  ISETP.GE.U32.AND P5, PT, R244, 0x7ffffdaf, PT ;  /* 0x7ffffdaff400780c */ /* 0x000fe20003fa6070 */
[----:B-1----:R-:W-:Y:S01]  /*548d0*/  VIADD R15, R6, 0xfffffe2d ;  /* 0xfffffe2d060f7836 */ /* 0x002fe20000000000 */
[----:B------:R-:W-:-:S05]  /*548e0*/  IADD3 R244, R5, 0x200000, RZ ;  /* 0x0020000005f47810 */ /* 0x000fca0007ffe0ff */
[----:B------:R-:W1:Y:S01]  /*548f0*/  LDC R6, c[0x0][0x230] ;  /* 0x00008c00ff067b82 */ /* 0x000e620000000800 */
[----:B------:R-:W-:Y:S01]  /*54900*/  ISETP.GE.U32.AND P4, PT, R15, 0x7ffffdae, PT ;  /* 0x7ffffdae0f00780c */ /* 0x000fe20003f86070 */
[----:B------:R-:W-:-:S04]  /*54910*/  IMAD.WIDE R208, R207, 0x4, R208 ;  /* 0x00000004cfd07825 */ /* 0x000fc800078e02d0 */
[----:B------:R-:W-:-:S04]  /*54920*/  IMAD.WIDE R198, R207, 0x4, R198 ;  /* 0x00000004cfc67825 */ /* 0x000fc800078e02c6 */
[----:B------:R-:W-:Y:S01]  /*54930*/  IMAD.WIDE R212, R207, 0x4, R202 ;  /* 0x00000004cfd47825 */ /* 0x000fe200078e02ca */
[----:B------:R4:W-:Y:S04]  /*54940*/  STL.64 [R1+0x1280], R208 ;  /* 0x001280d001007387 */ /* 0x0009e80000100a00 */
[----:B------:R1:W-:Y:S04]  /*54950*/  STL.64 [R1+0x1278], R198 ;  /* 0x001278c601007387 */ /* 0x0003e80000100a00 */
[----:B------:R-:W-:Y:S04]  /*54960*/  LDGSTS.E [R8+-0x57ff4], desc[UR60][R208.64], !P6 ;  /* 0xa800c000d0087fae */ /* 0x000fe8000f12187c */
[----:B------:R2:W-:Y:S04]  /*54970*/  STL.64 [R1+0x14e8], R212 ;  /* 0x0014e8d401007387 */ /* 0x0005e80000100a00 */
[----:B------:R-:W-:Y:S04]  /*54980*/  LDGSTS.E [R10+-0x53ff4], desc[UR60][R198.64], !P6 ;  /* 0xac00c000c60a7fae */ /* 0x000fe8000f12187c */
[----:B------:R2:W-:Y:S04]  /*54990*/  LDGSTS.E [R8+-0x50000], desc[UR60][R212.64], !P2 ;  /* 0xb0000000d4087fae */ /* 0x0005e8000d12187c */
[----:B----4-:R-:W4:Y:S04]  /*549a0*/  LDL.LU.64 R208, [R1+0x1238] ;  /* 0x0012380001d07983 */ /* 0x010f280000300a00 */
[----:B------:R-:W4:Y:S04]  /*549b0*/  LDL.LU.64 R202, [R1+0x1230] ;  /* 0x0012300001ca7983 */ /* 0x000f280000300a00 */
[----:B-1----:R-:W4:Y:S01]  /*549c0*/  LDL.LU.64 R198, [R1+0x1220] ;  /* 0x0012200001c67983 */ /* 0x002f220000300a00 */
[----:B------:R-:W-:-:S02]  /*549d0*/  VIADD R15, R5, 0x200000 ;  /* 0x00200000050f7836 */ /* 0x000fc40000000000 */
[----:B--2---:R-:W-:-:S04]  /*549e0*/  IMAD.WIDE R204, R207, 0x4, R204 ;  /* 0x00000004cfcc7825 */ /* 0x004fc800078e02cc */
[----:B------:R-:W-:-:S04]  /*549f0*/  IMAD.WIDE R212, R207, 0x4, R210 ;  /* 0x00000004cfd47825 */ /* 0x000fc800078e02d2 */
[----:B---3--:R-:W-:-:S04]  /*54a00*/  IMAD.WIDE R200, R207, 0x4, R200 ;  /* 0x00000004cfc87825 */ /* 0x008fc800078e02c8 */
[----:B------:R-:W-:Y:S01]  /*54a10*/  IMAD.WIDE R210, R207, 0x4, R196 ;  /* 0x00000004cfd27825 */ /* 0x000fe200078e02c4 */
[----:B------:R1:W-:Y:S04]  /*54a20*/  STL.64 [R1+0x14f8], R204 ;  /* 0x0014f8cc01007387 */ /* 0x0003e80000100a00 */
[----:B------:R-:W2:Y:S04]  /*54a30*/  LDL.LU.64 R196, [R1+0x1210] ;  /* 0x0012100001c47983 */ /* 0x000ea80000300a00 */
[----:B------:R-:W-:Y:S04]  /*54a40*/  STL.64 [R1+0x1500], R212 ;  /* 0x001500d401007387 */ /* 0x000fe80000100a00 */
[----:B------:R3:W-:Y:S04]  /*54a50*/  LDGSTS.E [R244+-0x4c000], desc[UR60][R204.64], !P2 ;  /* 0xb4000000ccf47fae */ /* 0x0007e8000d12187c */
[----:B------:R3:W-:Y:S04]  /*54a60*/  STL.64 [R1+0x1508], R200 ;  /* 0x001508c801007387 */ /* 0x0007e80000100a00 */
[----:B------:R4:W-:Y:S04]  /*54a70*/  STL.64 [R1+0x1518], R210 ;  /* 0x001518d201007387 */ /* 0x0009e80000100a00 */
[----:B------:R-:W-:Y:S04]  /*54a80*/  LDGSTS.E [R15+-0x4fffc], desc[UR60][R212.64], !P5 ;  /* 0xb0004000d40f7fae */ /* 0x000fe8000e92187c */
[----:B------:R-:W-:Y:S04]  /*54a90*/  LDGSTS.E [R10+-0x4bffc], desc[UR60][R200.64], !P5 ;  /* 0xb4004000c80a7fae */ /* 0x000fe8000e92187c */
[----:B------:R-:W-:Y:S04]  /*54aa0*/  LDGSTS.E [R8+-0x4fff8], desc[UR60][R210.64], !P4 ;  /* 0xb0008000d2087fae */ /* 0x000fe8000e12187c */
[----:B-1----:R-:W2:Y:S04]  /*54ab0*/  LDL.LU.64 R204, [R1+0x1200] ;  /* 0x0012000001cc7983 */ /* 0x002ea80000300a00 */
[----:B---3--:R-:W3:Y:S01]  /*54ac0*/  LDL.LU.64 R200, [R1+0x11f8] ;  /* 0x0011f80001c87983 */ /* 0x008ee20000300a00 */
[----:B------:R-:W-:-:S03]  /*54ad0*/  VIADD R244, R7, 0xfffffe2c ;  /* 0xfffffe2c07f47836 */ /* 0x000fc60000000000 */
[----:B------:R-:W3:Y:S01]  /*54ae0*/  LDL.LU.64 R212, [R1+0x11e8] ;  /* 0x0011e80001d47983 */ /* 0x000ee20000300a00 */
[----:B------:R-:W1:Y:S01]  /*54af0*/  LDC R7, c[0x0][0x230] ;  /* 0x00008c00ff077b82 */ /* 0x000e620000000800 */
[----:B------:R-:W-:Y:S02]  /*54b00*/  ISETP.GE.U32.AND P2, PT, R244, 0x7ffffdad, PT ;  /* 0x7ffffdadf400780c */ /* 0x000fe40003f46070 */
[----:B------:R-:W-:-:S04]  /*54b10*/  IADD3 R244, R13, -0x1f1, RZ ;  /* 0xfffffe0f0df47810 */ /* 0x000fc80007ffe0ff */
[----:B------:R-:W-:Y:S01]  /*54b20*/  ISETP.GE.U32.AND P5, PT, R244, 0x7ffffd90, PT ;  /* 0x7ffffd90f400780c */ /* 0x000fe20003fa6070 */
[----:B------:R-:W-:Y:S02]  /*54b30*/  VIADD R244, R6, 0xfffffe0e ;  /* 0xfffffe0e06f47836 */ /* 0x000fe40000000000 */
[----:B------:R-:W1:Y:S01]  /*54b40*/  LDC R6, c[0x0][0x230] ;  /* 0x00008c00ff067b82 */ /* 0x000e620000000800 */
[----:B----4-:R-:W-:-:S04]  /*54b50*/  IMAD.WIDE R214, R207, 0x4, R208 ;  /* 0x00000004cfd67825 */ /* 0x010fc800078e02d0 */
[----:B------:R-:W-:-:S04]  /*54b60*/  IMAD.WIDE R208, R207, 0x4, R202 ;  /* 0x00000004cfd07825 */ /* 0x000fc800078e02ca */
[----:B------:R-:W-:Y:S01]  /*54b70*/  IMAD.WIDE R198, R207, 0x4, R198 ;  /* 0x00000004cfc67825 */ /* 0x000fe200078e02c6 */
[----:B------:R-:W-:Y:S04]  /*54b80*/  STL.64 [R1+0x1520], R214 ;  /* 0x001520d601007387 */ /* 0x000fe80000100a00 */
[----:B------:R-:W4:Y:S04]  /*54b90*/  LDL.LU.64 R210, [R1+0x11d8] ;  /* 0x0011d80001d27983 */ /* 0x000f280000300a00 */
[----:B------:R-:W-:Y:S04]  /*54ba0*/  STL.64 [R1+0x1528], R208 ;  /* 0x001528d001007387 */ /* 0x000fe80000100a00 */
[----:B------:R1:W-:Y:S04]  /*54bb0*/  STL.64 [R1+0x1538], R198 ;  /* 0x001538c601007387 */ /* 0x0003e80000100a00 */
[----:B------:R-:W-:Y:S04]  /*54bc0*/  LDGSTS.E [R15+-0x4bff8], desc[UR60][R214.64], !P4 ;  /* 0xb4008000d60f7fae */ /* 0x000fe8000e12187c */
[----:B------:R-:W4:Y:S04]  /*54bd0*/  LDL.LU.64 R202, [R1+0x11c8] ;  /* 0x0011c80001ca7983 */ /* 0x000f280000300a00 */
[----:B------:R2:W-:Y:S04]  /*54be0*/  LDGSTS.E [R10+-0x4fff4], desc[UR60][R208.64], !P2 ;  /* 0xb000c000d00a7fae */ /* 0x0005e8000d12187c */
[----:B------:R-:W-:Y:S01]  /*54bf0*/  LDGSTS.E [R8+-0x4bff4], desc[UR60][R198.64], !P2 ;  /* 0xb400c000c6087fae */ /* 0x000fe2000d12187c */
[----:B------:R-:W-:Y:S01]  /*54c00*/  ISETP.GE.U32.AND P4, PT, R244, 0x7ffffd8f, PT ;  /* 0x7ffffd8ff400780c */ /* 0x000fe20003f86070 */
[----:B------:R-:W-:-:S02]  /*54c10*/  VIADD R244, R12, 0xfffffe0d ;  /* 0xfffffe0d0cf47836 */ /* 0x000fc40000000000 */
[----:B-1----:R-:W4:Y:S01]  /*54c20*/  LDL.LU.64 R198, [R1+0x11b8] ;  /* 0x0011b80001c67983 */ /* 0x002f220000300a00 */
[----:B--2---:R-:W-:-:S03]  /*54c30*/  IMAD.WIDE R208, R207, 0x4, R196 ;  /* 0x00000004cfd07825 */ /* 0x004fc600078e02c4 */
[----:B------:R-:W2:Y:S04]  /*54c40*/  LDL.LU.64 R196, [R1+0x11b0] ;  /* 0x0011b00001c47983 */ /* 0x000ea80000300a00 */
[----:B------:R1:W-:Y:S04]  /*54c50*/  STL.64 [R1+0x1c60], R208 ;  /* 0x001c60d001007387 */ /* 0x0003e80000100a00 */
[----:B------:R1:W-:Y:S01]  /*54c60*/  LDGSTS.E [R15+-0x48000], desc[UR60][R208.64], !P5 ;  /* 0xb8000000d00f7fae */ /* 0x0003e2000e92187c */
[----:B---3--:R-:W-:-:S03]  /*54c70*/  IMAD.WIDE R12, R207, 0x4, R200 ;  /* 0x00000004cf0c7825 */ /* 0x008fc600078e02c8 */
[----:B------:R-:W3:Y:S01]  /*54c80*/  LDL.LU.64 R200, [R1+0x11a8] ;  /* 0x0011a80001c87983 */ /* 0x000ee20000300a00 */
[----:B------:R-:W-:Y:S01]  /*54c90*/  IMAD.WIDE R204, R207, 0x4, R204 ;  /* 0x00000004cfcc7825 */ /* 0x000fe200078e02cc */
[----:B-1----:R-:W-:-:S03]  /*54ca0*/  IADD3 R15, R206, -0x1f4, RZ ;  /* 0xfffffe0cce0f7810 */ /* 0x002fc60007ffe0ff */
[----:B------:R-:W-:Y:S01]  /*54cb0*/  IMAD.WIDE R212, R207, 0x4, R212 ;  /* 0x00000004cfd47825 */ /* 0x000fe200078e02d4 */
[----:B------:R-:W1:Y:S01]  /*54cc0*/  LDC R206, c[0x0][0x230] ;  /* 0x00008c00ffce7b82 */ /* 0x000e620000000800 */
[----:B------:R-:W-:Y:S01]  /*54cd0*/  LDGSTS.E [R10+-0x44000], desc[UR60][R204.64], !P5 ;  /* 0xbc000000cc0a7fae */ /* 0x000fe2000e92187c */
[----:B------:R-:W-:-:S03]  /*54ce0*/  ISETP.GE.U32.AND P5, PT, R244, 0x7ffffd8e, PT ;  /* 0x7ffffd8ef400780c */ /* 0x000fc60003fa6070 */
[----:B------:R1:W-:Y:S04]  /*54cf0*/  STL.64 [R1+0x1c68], R204 ;  /* 0x001c68cc01007387 */ /* 0x0003e80000100a00 */
[----:B------:R4:W-:Y:S01]  /*54d00*/  STL.64 [R1+0x1c70], R12 ;  /* 0x001c700c01007387 */ /* 0x0009e20000100a00 */
[----:B------:R-:W-:-:S03]  /*54d10*/  ISETP.GE.U32.AND P2, PT, R15, 0x7ffffd8d, PT ;  /* 0x7ffffd8d0f00780c */ /* 0x000fc60003f46070 */
[----:B------:R-:W3:Y:S01]  /*54d20*/  LDL.LU.64 R208, [R1+0x1198] ;  /* 0x0011980001d07983 */ /* 0x000ee20000300a00 */
[----:B------:R-:W-:-:S03]  /*54d30*/  VIADD R15, R5, 0x200000 ;  /* 0x00200000050f7836 */ /* 0x000fc60000000000 */
[----:B------:R4:W-:Y:S04]  /*54d40*/  LDGSTS.E [R8+-0x47ffc], desc[UR60][R12.64], !P4 ;  /* 0xb80040000c087fae */ /* 0x0009e8000e12187c */
[----:B------:R2:W-:Y:S04]  /*54d50*/  LDGSTS.E [R15+-0x43ffc], desc[UR60][R212.64], !P4 ;  /* 0xbc004000d40f7fae */ /* 0x0005e8000e12187c */
[----:B-1----:R-:W3:Y:S04]  /*54d60*/  LDL.LU.64 R204, [R1+0x1190] ;  /* 0x0011900001cc7983 */ /* 0x002ee80000300a00 */
[----:B------:R-:W-:Y:S01]  /*54d70*/  STL.64 [R1+0x1c78], R212 ;  /* 0x001c78d401007387 */ /* 0x000fe20000100a00 */
[C---:B----4-:R-:W-:Y:S01]  /*54d80*/  IMAD.WIDE R210, R207.reuse, 0x4, R210 ;  /* 0x00000004cfd27825 */ /* 0x050fe200078e02d2 */
[----:B------:R-:W1:Y:S03]  /*54d90*/  LDC R13, c[0x0][0x230] ;  /* 0x00008c00ff0d7b82 */ /* 0x000e660000000800 */
[C---:B------:R-:W-:Y:S01]  /*54da0*/  IMAD.WIDE R202, R207.reuse, 0x4, R202 ;  /* 0x00000004cfca7825 */ /* 0x040fe200078e02ca */
[----:B------:R-:W-:Y:S04]  /*54db0*/  STL.64 [R1+0x1c80], R210 ;  /* 0x001c80d201007387 */ /* 0x000fe80000100a00 */
[----:B------:R3:W-:Y:S04]  /*54dc0*/  LDGSTS.E [R10+-0x47ff8], desc[UR60][R210.64], !P5 ;  /* 0xb8008000d20a7fae */ /* 0x0007e8000e92187c */
[----:B------:R4:W-:Y:S04]  /*54dd0*/  STL.64 [R1+0x1c88], R202 ;  /* 0x001c88ca01007387 */ /* 0x0009e80000100a00 */
[----:B------:R-:W-:Y:S01]  /*54de0*/  LDGSTS.E [R8+-0x43ff8], desc[UR60][R202.64], !P5 ;  /* 0xbc008000ca087fae */ /* 0x000fe2000e92187c */
[----:B------:R-:W-:-:S04]  /*54df0*/  IMAD.WIDE R198, R207, 0x4, R198 ;  /* 0x00000004cfc67825 */ /* 0x000fc800078e02c6 */
[----:B------:R-:W-:Y:S01]  /*54e00*/  VIADD R244, R7, 0xfffffe6b ;  /* 0xfffffe6b07f47836 */ /* 0x000fe20000000000 */
[----:B----4-:R-:W4:Y:S04]  /*54e10*/  LDL.LU.64 R202, [R1+0x1188] ;  /* 0x0011880001ca7983 */ /* 0x010f280000300a00 */
[----:B------:R1:W-:Y:S04]  /*54e20*/  STL.64 [R1+0x1c90], R198 ;  /* 0x001c90c601007387 */ /* 0x0003e80000100a00 */
[----:B------:R-:W-:Y:S01]  /*54e30*/  LDGSTS.E [R10+-0x47ff4], desc[UR60][R198.64], !P2 ;  /* 0xb800c000c60a7fae */ /* 0x000fe2000d12187c */
[----:B------:R-:W1:Y:S01]  /*54e40*/  LDC R7, c[0x0][0x230] ;  /* 0x00008c00ff077b82 */ /* 0x000e620000000800 */
[----:B------:R-:W-:-:S07]  /*54e50*/  VIADD R5, R3, 0x200000 ;  /* 0x0020000003057836 */ /* 0x000fce0000000000 */
[----:B------:R-:W4:Y:S01]  /*54e60*/  LDC R12, c[0x0][0x230] ;  /* 0x00008c00ff0c7b82 */ /* 0x000f220000000800 */
[C---:B--2---:R-:W-:Y:S02]  /*54e70*/  IMAD.WIDE R212, R207.reuse, 0x4, R196 ;  /* 0x00000004cfd47825 */ /* 0x044fe400078e02c4 */
[----:B------:R-:W2:Y:S04]  /*54e80*/  LDL.LU.64 R196, [R1+0x1180] ;  /* 0x0011800001c47983 */ /* 0x000ea80000300a00 */
[----:B------:R-:W-:Y:S01]  /*54e90*/  STL.64 [R1+0x1c98], R212 ;  /* 0x001c98d401007387 */ /* 0x000fe20000100a00 */
[----:B---3--:R-:W-:Y:S01]  /*54ea0*/  IMAD.WIDE R210, R207, 0x4, R200 ;  /* 0x00000004cfd27825 */ /* 0x008fe200078e02c8 */
[----:B------:R-:W-:Y:S02]  /*54eb0*/  IADD3 R15, R6, -0x196, RZ ;  /* 0xfffffe6a060f7810 */ /* 0x000fe40007ffe0ff */
[----:B------:R-:W3:Y:S04]  /*54ec0*/  LDL.LU.64 R200, [R1+0x1178] ;  /* 0x0011780001c87983 */ /* 0x000ee80000300a00 */
[----:B-1----:R-:W3:Y:S01]  /*54ed0*/  LDL.LU.64 R198, [R1+0x1008] ;  /* 0x0010080001c67983 */ /* 0x002ee20000300a00 */
[----:B------:R-:W-:-:S02]  /*54ee0*/  ISETP.GE.U32.AND P6, PT, R244, 0x7ffffdec, PT ;  /* 0x7ffffdecf400780c */ /* 0x000fc40003fc6070 */
[----:B------:R-:W-:Y:S01]  /*54ef0*/  ISETP.GE.U32.AND P4, PT, R15, 0x7ffffdeb, PT ;  /* 0x7ffffdeb0f00780c */ /* 0x000fe20003f86070 */
[----:B------:R1:W-:Y:S04]  /*54f00*/  LDGSTS.E [R8+-0x43ff4], desc[UR60][R212.64], !P2 ;  /* 0xbc00c000d4087fae */ /* 0x0003e8000d12187c */
[----:B------:R1:W-:Y:S01]  /*54f10*/  STL.64 [R1+0xfa0], R210 ;  /* 0x000fa0d201007387 */ /* 0x0003e20000100a00 */
[----:B------:R-:W-:Y:S01]  /*54f20*/  IMAD.WIDE R208, R207, 0x4, R208 ;  /* 0x00000004cfd07825 */ /* 0x000fe200078e02d0 */
[----:B------:R-:W-:-:S03]  /*54f30*/  IADD3 R15, R13, -0x197, RZ ;  /* 0xfffffe690d0f7810 */ /* 0x000fc60007ffe0ff */
[----:B------:R-:W-:-:S04]  /*54f40*/  IMAD.WIDE R204, R207, 0x4, R204 ;  /* 0x00000004cfcc7825 */ /* 0x000fc800078e02cc */
[----:B-1----:R-:W-:Y:S01]  /*54f50*/  VIADD R8, R3, 0x200000 ;  /* 0x0020000003087836 */ /* 0x002fe20000000000 */
[----:B------:R-:W-:Y:S04]  /*54f60*/  LDGSTS.E [R5+-0x60000], desc[UR60][R210.64], !P6 ;  /* 0xa0000000d2057fae */ /* 0x000fe8000f12187c */
[----:B------:R-:W-:Y:S04]  /*54f70*/  STL.64 [R1+0xfb0], R208 ;  /* 0x000fb0d001007387 */ /* 0x000fe80000100a00 */
[----:B------:R1:W-:Y:S04]  /*54f80*/  STL.64 [R1+0xfc0], R204 ;  /* 0x000fc0cc01007387 */ /* 0x0003e80000100a00 */
[----:B------:R2:W-:Y:S04]  /*54f90*/  LDGSTS.E [R8+-0x5c000], desc[UR60][R208.64], !P6 ;  /* 0xa4000000d0087fae */ /* 0x0005e8000f12187c */
[----:B------:R-:W-:Y:S01]  /*54fa0*/  LDGSTS.E [R5+-0x5fffc], desc[UR60][R204.64], !P4 ;  /* 0xa0004000cc057fae */ /* 0x000fe2000e12187c */
[----:B------:R-:W-:Y:S01]  /*54fb0*/  VIADD R10, R7, 0xfffffe68 ;  /* 0xfffffe68070a7836 */ /* 0x000fe20000000000 */
[----:B------:R-:W-:Y:S01]  /*54fc0*/  ISETP.GE.U32.AND P5, PT, R15, 0x7ffffdea, PT ;  /* 0x7ffffdea0f00780c */ /* 0x000fe20003fa6070 */
[----:B------:R-:W3:Y:S08]  /*54fd0*/  LDC R6, c[0x0][0x230] ;  /* 0x00008c00ff067b82 */ /* 0x000ef00000000800 */
[----:B------:R-:W3:Y:S08]  /*54fe0*/  LDC R244, c[0x0][0x230] ;  /* 0x00008c00fff47b82 */ /* 0x000ef00000000800 */
[----:B------:R-:W3:Y:S01]  /*54ff0*/  LDC R7, c[0x0][0x230] ;  /* 0x00008c00ff077b82 */ /* 0x000ee20000000800 */
[----:B------:R-:W3:Y:S04]  /*55000*/  LDL.LU.64 R210, [R1+0x1028] ;  /* 0x0010280001d27983 */ /* 0x000ee80000300a00 */
[----:B-1----:R-:W3:Y:S04]  /*55010*/  LDL.LU.64 R204, [R1+0x1168] ;  /* 0x0011680001cc7983 */ /* 0x002ee80000300a00 */
[----:B------:R-:W3:Y:S01]  /*55020*/  LDL.LU.64 R212, [R1+0x1160] ;  /* 0x0011600001d47983 */ /* 0x000ee20000300a00 */
[----:B------:R-:W-:Y:S01]  /*55030*/  ISETP.GE.U32.AND P2, PT, R10, 0x7ffffde9, PT ;  /* 0x7ffffde90a00780c */ /* 0x000fe20003f46070 */
[C---:B------:R-:W-:Y:S01]  /*55040*/  VIADD R15, R3.reuse, 0x200000 ;  /* 0x00200000030f7836 */ /* 0x040fe20000000000 */
[----:B------:R-:W-:Y:S01]  /*55050*/  IADD3 R10, R3, 0x200000, RZ ;  /* 0x00200000030a7810 */ /* 0x000fe20007ffe0ff */
[----:B----4-:R-:W-:-:S05]  /*55060*/  IMAD.WIDE R214, R207, 0x4, R202 ;  /* 0x00000004cfd67825 */ /* 0x010fca00078e02ca */
[----:B------:R1:W-:Y:S01]  /*55070*/  LDGSTS.E [R15+-0x5bffc], desc[UR60][R214.64], !P4 ;  /* 0xa4004000d60f7fae */ /* 0x0003e2000e12187c */
[----:B--2---:R-:W-:-:S03]  /*55080*/  IMAD.WIDE R208, R207, 0x4, R196 ;  /* 0x00000004cfd07825 */ /* 0x004fc600078e02c4 */
[----:B------:R-:W2:Y:S04]  /*55090*/  LDL.LU.64 R196, [R1+0x1158] ;  /* 0x0011580001c47983 */ /* 0x000ea80000300a00 */
[----:B------:R-:W-:Y:S04]  /*550a0*/  STL.64 [R1+0xfd0], R214 ;  /* 0x000fd0d601007387 */ /* 0x000fe80000100a00 */
[----:B------:R-:W-:Y:S01]  /*550b0*/  LDGSTS.E [R10+-0x5fff8], desc[UR60][R208.64], !P5 ;  /* 0xa0008000d00a7fae */ /* 0x000fe2000e92187c */
[----:B---3--:R-:W-:-:S04]  /*550c0*/  IMAD.WIDE R202, R207, 0x4, R200 ;  /* 0x00000004cfca7825 */ /* 0x008fc800078e02c8 */
[----:B------:R-:W-:Y:S01]  /*550d0*/  IMAD.WIDE R198, R207, 0x4, R198 ;  /* 0x00000004cfc67825 */ /* 0x000fe200078e02c6 */
[----:B------:R-:W3:Y:S04]  /*550e0*/  LDL.LU.64 R200, [R1+0x1150] ;  /* 0x0011500001c87983 */ /* 0x000ee80000300a00 */
[----:B------:R-:W-:Y:S04]  /*550f0*/  STL.64 [R1+0xfe8], R208 ;  /* 0x000fe8d001007387 */ /* 0x000fe80000100a00 */
[----:B------:R4:W-:Y:S04]  /*55100*/  STL.64 [R1+0xff8], R202 ;  /* 0x000ff8ca01007387 */ /* 0x0009e80000100a00 */
[----:B------:R4:W-:Y:S04]  /*55110*/  LDGSTS.E [R8+-0x5bff8], desc[UR60][R202.64], !P5 ;  /* 0xa4008000ca087fae */ /* 0x0009e8000e92187c */
[----:B------:R4:W-:Y:S04]  /*55120*/  STL.64 [R1+0x1008], R198 ;  /* 0x001008c601007387 */ /* 0x0009e80000100a00 */
[----:B------:R-:W3:Y:S04]  /*55130*/  LDL.LU.64 R216, [R1+0x1148] ;  /* 0x0011480001d87983 */ /* 0x000ee80000300a00 */
[----:B------:R-:W-:Y:S01]  /*55140*/  LDGSTS.E [R5+-0x5fff4], desc[UR60][R198.64], !P2 ;  /* 0xa000c000c6057fae */ /* 0x000fe2000d12187c */
[----:B-1----:R-:W-:-:S02]  /*55150*/  VIADD R15, R6, 0xfffffe4b ;  /* 0xfffffe4b060f7836 */ /* 0x002fc40000000000 */
[----:B------:R-:W-:Y:S01]  /*55160*/  VIADD R244, R244, 0xfffffe4a ;  /* 0xfffffe4af4f47836 */ /* 0x000fe20000000000 */
[----:B------:R-:W1:Y:S08]  /*55170*/  LDC R6, c[0x0][0x230] ;  /* 0x00008c00ff067b82 */ /* 0x000e700000000800 */
[----:B----4-:R-:W4:Y:S01]  /*55180*/  LDC R202, c[0x0][0x230] ;  /* 0x00008c00ffca7b82 */ /* 0x010f220000000800 */
[----:B------:R-:W3:Y:S04]  /*55190*/  LDL.LU.64 R198, [R1+0x1140] ;  /* 0x0011400001c67983 */ /* 0x000ee80000300a00 */
[----:B------:R-:W3:Y:S01]  /*551a0*/  LDL.LU.64 R208, [R1+0x1138] ;  /* 0x0011380001d07983 */ /* 0x000ee20000300a00 */
[----:B------:R-:W-:-:S02]  /*551b0*/  ISETP.GE.U32.AND P5, PT, R15, 0x7ffffdcc, PT ;  /* 0x7ffffdcc0f00780c */ /* 0x000fc40003fa6070 */
[----:B------:R-:W-:Y:S02]  /*551c0*/  IADD3 R15, R12, -0x1b7, RZ ;  /* 0xfffffe490c0f7810 */ /* 0x000fe40007ffe0ff */
[----:B------:R-:W-:Y:S02]  /*551d0*/  ISETP.GE.U32.AND P4, PT, R244, 0x7ffffdcb, PT ;  /* 0x7ffffdcbf400780c */ /* 0x000fe40003f86070 */
[----:B------:R-:W1:Y:S01]  /*551e0*/  LDC R244, c[0x0][0x230] ;  /* 0x00008c00fff47b82 */ /* 0x000e620000000800 */
[----:B------:R-:W-:-:S04]  /*551f0*/  IMAD.WIDE R210, R207, 0x4, R210 ;  /* 0x00000004cfd27825 */ /* 0x000fc800078e02d2 */
[----:B------:R-:W-:-:S04]  /*55200*/  IMAD.WIDE R204, R207, 0x4, R204 ;  /* 0x00000004cfcc7825 */ /* 0x000fc800078e02cc */
[----:B------:R-:W-:Y:S01]  /*55210*/  IMAD.WIDE R12, R207, 0x4, R212 ;  /* 0x00000004cf0c7825 */ /* 0x000fe200078e02d4 */
[----:B------:R2:W-:Y:S04]  /*55220*/  STL.64 [R1+0x1028], R210 ;  /* 0x001028d201007387 */ /* 0x0005e80000100a00 */
[----:B------:R1:W-:Y:S01]  /*55230*/  STL.64 [R1+0x1168], R204 ;  /* 0x001168cc01007387 */ /* 0x0003e20000100a00 */
[----:B------:R-:W-:-:S03]  /*55240*/  ISETP.GE.U32.AND P6, PT, R15, 0x7ffffdca, PT ;  /* 0x7ffffdca0f00780c */ /* 0x000fc60003fc6070 */
[----:B------:R-:W-:Y:S04]  /*55250*/  LDGSTS.E [R10+-0x5bff4], desc[UR60][R210.64], !P2 ;  /* 0xa400c000d20a7fae */ /* 0x000fe8000d12187c */
[----:B------:R3:W-:Y:S04]  /*55260*/  STL.64 [R1+0x1160], R12 ;  /* 0x0011600c01007387 */ /* 0x0007e80000100a00 */
[----:B------:R-:W-:Y:S04]  /*55270*/  LDGSTS.E [R8+-0x58000], desc[UR60][R204.64], !P5 ;  /* 0xa8000000cc087fae */ /* 0x000fe8000e92187c */
[----:B------:R3:W-:Y:S01]  /*55280*/  LDGSTS.E [R5+-0x54000], desc[UR60][R12.64], !P5 ;  /* 0xac0000000c057fae */ /* 0x0007e2000e92187c */
[----:B------:R-:W-:-:S02]  /*55290*/  VIADD R15, R7, 0xfffffe48 ;  /* 0xfffffe48070f7836 */ /* 0x000fc40000000000 */
[----:B------:R-:W3:Y:S03]  /*552a0*/  LDC R7, c[0x0][0x230] ;  /* 0x00008c00ff077b82 */ /* 0x000ee60000000800 */
[----:B------:R-:W-:Y:S01]  /*552b0*/  ISETP.GE.U32.AND P2, PT, R15, 0x7ffffdc9, PT ;  /* 0x7ffffdc90f00780c */ /* 0x000fe20003f46070 */
[----:B----4-:R-:W-:Y:S02]  /*552c0*/  VIADD R15, R202, 0xfffffe2b ;  /* 0xfffffe2bca0f7836 */ /* 0x010fe40000000000 */
[C---:B--2---:R-:W-:Y:S02]  /*552d0*/  IMAD.WIDE R214, R207.reuse, 0x4, R196 ;  /* 0x00000004cfd67825 */ /* 0x044fe400078e02c4 */
[----:B------:R-:W2:Y:S04]  /*552e0*/  LDL.LU.64 R196, [R1+0x1130] ;  /* 0x0011300001c47983 */ /* 0x000ea80000300a00 */
[----:B------:R-:W4:Y:S04]  /*552f0*/  LDL.LU.64 R210, [R1+0x1128] ;  /* 0x0011280001d27983 */ /* 0x000f280000300a00 */
[----:B------:R-:W-:Y:S04]  /*55300*/  STL.64 [R1+0x1158], R214 ;  /* 0x001158d601007387 */ /* 0x000fe80000100a00 */
[----:B-1----:R-:W4:Y:S04]  /*55310*/  LDL.LU.64 R204, [R1+0x1120] ;  /* 0x0011200001cc7983 */ /* 0x002f280000300a00 */
[----:B------:R-:W-:Y:S01]  /*55320*/  LDGSTS.E [R10+-0x57ffc], desc[UR60][R214.64], !P4 ;  /* 0xa8004000d60a7fae */ /* 0x000fe2000e12187c */
[----:B---3--:R-:W-:-:S03]  /*55330*/  IMAD.WIDE R212, R207, 0x4, R200 ;  /* 0x00000004cfd47825 */ /* 0x008fc600078e02c8 */
[----:B------:R-:W3:Y:S01]  /*55340*/  LDL.LU.64 R200, [R1+0x1118] ;  /* 0x0011180001c87983 */ /* 0x000ee20000300a00 */
[----:B------:R-:W-:-:S03]  /*55350*/  IMAD.WIDE R12, R207, 0x4, R216 ;  /* 0x00000004cf0c7825 */ /* 0x000fc600078e02d8 */
[----:B------:R-:W-:Y:S04]  /*55360*/  STL.64 [R1+0x1150], R212 ;  /* 0x001150d401007387 */ /* 0x000fe80000100a00 */
[----:B------:R-:W-:Y:S04]  /*55370*/  LDGSTS.E [R8+-0x53ffc], desc[UR60][R212.64], !P4 ;  /* 0xac004000d4087fae */ /* 0x000fe8000e12187c */
[----:B------:R1:W-:Y:S04]  /*55380*/  STL.64 [R1+0x1148], R12 ;  /* 0x0011480c01007387 */ /* 0x0003e80000100a00 */
[----:B------:R1:W-:Y:S01]  /*55390*/  LDGSTS.E [R5+-0x57ff8], desc[UR60][R12.64], !P6 ;  /* 0xa80080000c057fae */ /* 0x0003e2000f12187c */
[----:B------:R-:W-:-:S04]  /*553a0*/  IMAD.WIDE R198, R207, 0x4, R198 ;  /* 0x00000004cfc67825 */ /* 0x000fc800078e02c6 */
[----:B-1----:R-:W-:Y:S01]  /*553b0*/  IMAD.WIDE R12, R207, 0x4, R208 ;  /* 0x00000004cf0c7825 */ /* 0x002fe200078e02d0 */
[----:B------:R1:W-:Y:S04]  /*553c0*/  STL.64 [R1+0x1140], R198 ;  /* 0x001140c601007387 */ /* 0x0003e80000100a00 */
[----:B------:R1:W-:Y:S04]  /*553d0*/  STL.64 [R1+0x1138], R12 ;  /* 0x0011380c01007387 */ /* 0x0003e80000100a00 */
[----:B------:R-:W3:Y:S04]  /*553e0*/  LDL.LU.64 R208, [R1+0x1110] ;  /* 0x0011100001d07983 */ /* 0x000ee80000300a00 */
[----:B------:R-:W-:Y:S04]  /*553f0*/  LDGSTS.E [R8+-0x53ff8], desc[UR60][R198.64], !P6 ;  /* 0xac008000c6087fae */ /* 0x000fe8000f12187c */
[----:B------:R-:W3:Y:S01]  /*55400*/  LDL.LU.64 R202, [R1+0x1108] ;  /* 0x0011080001ca7983 */ /* 0x000ee20000300a00 */
[----:B------:R-:W-:-:S02]  /*55410*/  ISETP.GE.U32.AND P5, PT, R15, 0x7ffffdac, PT ;  /* 0x7ffffdac0f00780c */ /* 0x000fc40003fa6070 */
[----:B------:R-:W-:Y:S01]  /*55420*/  IADD3 R10, R6, -0x1d6, RZ ;  /* 0xfffffe2a060a7810 */ /* 0x000fe20007ffe0ff */
[----:B------:R1:W-:Y:S04]  /*55430*/  LDGSTS.E [R5+-0x57ff4], desc[UR60][R12.64], !P2 ;  /* 0xa800c0000c057fae */ /* 0x0003e8000d12187c */
[----:B-1----:R-:W3:Y:S01]  /*55440*/  LDL.LU.64 R198, [R1+0x1100] ;  /* 0x0011000001c67983 */ /* 0x002ee20000300a00 */
[C---:B------:R-:W-:Y:S01]  /*55450*/  VIADD R15, R3.reuse, 0x200000 ;  /* 0x00200000030f7836 */ /* 0x040fe20000000000 */
[----:B------:R-:W-:Y:S01]  /*55460*/  ISETP.GE.U32.AND P4, PT, R10, 0x7ffffdab, PT ;  /* 0x7ffffdab0a00780c */ /* 0x000fe20003f86070 */
[----:B------:R-:W-:Y:S01]  /*55470*/  VIADD R10, R3, 0x200000 ;  /* 0x00200000030a7836 */ /* 0x000fe20000000000 */
[----:B------:R-:W1:Y:S08]  /*55480*/  LDC R6, c[0x0][0x230] ;  /* 0x00008c00ff067b82 */ /* 0x000e700000000800 */
[----:B------:R-:W1:Y:S01]  /*55490*/  LDC R12, c[0x0][0x230] ;  /* 0x00008c00ff0c7b82 */ /* 0x000e620000000800 */
[----:B--2---:R-:W-:-:S04]  /*554a0*/  IMAD.WIDE R196, R207, 0x4, R196 ;  /* 0x00000004cfc47825 */ /* 0x004fc800078e02c4 */
[----:B----4-:R-:W-:-:S04]  /*554b0*/  IMAD.WIDE R212, R207, 0x4, R210 ;  /* 0x00000004cfd47825 */ /* 0x010fc800078e02d2 */
[C---:B------:R-:W-:Y:S01]  /*554c0*/  IMAD.WIDE R210, R207.reuse, 0x4, R204 ;  /* 0x00000004cfd27825 */ /* 0x040fe200078e02cc */
[----:B------:R2:W-:Y:S04]  /*554d0*/  STL.64 [R1+0x1130], R196 ;  /* 0x001130c401007387 */ /* 0x0005e80000100a00 */
[----:B------:R-:W4:Y:S04]  /*554e0*/  LDL.LU.64 R204, [R1+0x10f8] ;  /* 0x0010f80001cc7983 */ /* 0x000f280000300a00 */
[----:B------:R1:W-:Y:S04]  /*554f0*/  STL.64 [R1+0x1478], R212 ;  /* 0x001478d401007387 */ /* 0x0003e80000100a00 */
[----:B------:R1:W-:Y:S04]  /*55500*/  LDGSTS.E [R15+-0x53ff4], desc[UR60][R196.64], !P2 ;  /* 0xac00c000c40f7fae */ /* 0x0003e8000d12187c */
[----:B------:R1:W-:Y:S04]  /*55510*/  STL.64 [R1+0x1480], R210 ;  /* 0x001480d201007387 */ /* 0x0003e80000100a00 */
[----:B------:R-:W-:Y:S04]  /*55520*/  LDGSTS.E [R10+-0x50000], desc[UR60][R212.64], !P5 ;  /* 0xb0000000d40a7fae */ /* 0x000fe8000e92187c */
[----:B------:R-:W-:Y:S01]  /*55530*/  LDGSTS.E [R8+-0x4c000], desc[UR60][R210.64], !P5 ;  /* 0xb4000000d2087fae */ /* 0x000fe2000e92187c */
[----:B---3--:R-:W-:-:S03]  /*55540*/  IMAD.WIDE R200, R207, 0x4, R200 ;  /* 0x00000004cfc87825 */ /* 0x008fc600078e02c8 */
[----:B--2---:R-:W2:Y:S04]  /*55550*/  LDL.LU.64 R196, [R1+0x10f0] ;  /* 0x0010f00001c47983 */ /* 0x004ea80000300a00 */
[----:B------:R3:W-:Y:S04]  /*55560*/  STL.64 [R1+0x1488], R200 ;  /* 0x001488c801007387 */ /* 0x0007e80000100a00 */
[----:B-1----:R-:W2:Y:S01]  /*55570*/  LDL.LU.64 R212, [R1+0x10e8] ;  /* 0x0010e80001d47983 */ /* 0x002ea20000300a00 */
[----:B------:R-:W-:-:S03]  /*55580*/  IADD3 R15, R7, -0x1d7, RZ ;  /* 0xfffffe29070f7810 */ /* 0x000fc60007ffe0ff */
[----:B------:R-:W2:Y:S04]  /*55590*/  LDL.LU.64 R210, [R1+0x10e0] ;  /* 0x0010e00001d27983 */ /* 0x000ea80000300a00 */
[----:B------:R3:W-:Y:S01]  /*555a0*/  LDGSTS.E [R5+-0x4fffc], desc[UR60][R200.64], !P4 ;  /* 0xb0004000c8057fae */ /* 0x0007e2000e12187c */
[----:B------:R-:W1:Y:S01]  /*555b0*/  LDC R7, c[0x0][0x230] ;  /* 0x00008c00ff077b82 */ /* 0x000e620000000800 */
[----:B------:R-:W-:Y:S01]  /*555c0*/  ISETP.GE.U32.AND P2, PT, R15, 0x7ffffdaa, PT ;  /* 0x7ffffdaa0f00780c */ /* 0x000fe20003f46070 */
[----:B------:R-:W-:-:S04]  /*555d0*/  IMAD.WIDE R216, R207, 0x4, R208 ;  /* 0x00000004cfd87825 */ /* 0x000fc800078e02d0 */
[C---:B------:R-:W-:Y:S02]  /*555e0*/  IMAD.WIDE R214, R207.reuse, 0x4, R202 ;  /* 0x00000004cfd67825 */ /* 0x040fe400078e02ca */
[----:B---3--:R-:W3:Y:S01]  /*555f0*/  LDC R200, c[0x0][0x230] ;  /* 0x00008c00ffc87b82 */ /* 0x008ee20000000800 */
[----:B------:R-:W-:Y:S04]  /*55600*/  STL.64 [R1+0x1498], R216 ;  /* 0x001498d801007387 */ /* 0x000fe80000100a00 */
[----:B------:R-:W3:Y:S04]  /*55610*/  LDL.LU.64 R208, [R1+0x10d8] ;  /* 0x0010d80001d07983 */ /* 0x000ee80000300a00 */
[----:B------:R-:W-:Y:S04]  /*55620*/  STL.64 [R1+0x14a0], R214 ;  /* 0x0014a0d601007387 */ /* 0x000fe80000100a00 */
[----:B------:R-:W-:Y:S04]  /*55630*/  LDGSTS.E [R10+-0x4bffc], desc[UR60][R216.64], !P4 ;  /* 0xb4004000d80a7fae */ /* 0x000fe8000e12187c */
[----:B------:R-:W-:Y:S01]  /*55640*/  LDGSTS.E [R8+-0x4fff8], desc[UR60][R214.64], !P2 ;  /* 0xb0008000d6087fae */ /* 0x000fe2000d12187c */
[----:B------:R-:W-:-:S05]  /*55650*/  IMAD.WIDE R198, R207, 0x4, R198 ;  /* 0x00000004cfc67825 */ /* 0x000fca00078e02c6 */
[----:B------:R1:W-:Y:S04]  /*55660*/  STL.64 [R1+0x14a8], R198 ;  /* 0x0014a8c601007387 */ /* 0x0003e80000100a00 */
[----:B------:R-:W3:Y:S04]  /*55670*/  LDL.LU.64 R202, [R1+0x10d0] ;  /* 0x0010d00001ca7983 */ /* 0x000ee80000300a00 */
[----:B------:R-:W-:Y:S04]  /*55680*/  LDGSTS.E [R5+-0x4bff8], desc[UR60][R198.64], !P2 ;  /* 0xb4008000c6057fae */ /* 0x000fe8000d12187c */
[----:B-1----:R-:W3:Y:S01]  /*55690*/  LDL.LU.64 R198, [R1+0x10c8] ;  /* 0x0010c80001c67983 */ /* 0x002ee20000300a00 */
[----:B------:R-:W-:-:S02]  /*556a0*/  VIADD R15, R244, 0xfffffe28 ;  /* 0xfffffe28f40f7836 */ /* 0x000fc40000000000 */
[----:B------:R-:W1:Y:S03]  /*556b0*/  LDC R244, c[0x0][0x230] ;  /* 0x00008c00fff47b82 */ /* 0x000e660000000800 */
[----:B------:R-:W-:Y:S01]  /*556c0*/  ISETP.GE.U32.AND P5, PT, R15, 0x7ffffda9, PT ;  /* 0x7ffffda90f00780c */ /* 0x000fe20003fa6070 */
[----:B------:R-:W-:-:S04]  /*556d0*/  VIADD R15, R6, 0xfffffe0b ;  /* 0xfffffe0b060f7836 */ /* 0x000fc80000000000 */
[----:B------:R-:W1:Y:S01]  /*556e0*/  LDC R6, c[0x0][0x230] ;  /* 0x00008c00ff067b82 */ /* 0x000e620000000800 */
[----:B------:R-:W-:Y:S02]  /*556f0*/  ISETP.GE.U32.AND P4, PT, R15, 0x7ffffd8c, PT ;  /* 0x7ffffd8c0f00780c */ /* 0x000fe40003f86070 */
[----:B------:R-:W-:Y:S01]  /*55700*/  IADD3 R15, R12, -0x1f6, RZ ;  /* 0xfffffe0a0c0f7810 */ /* 0x000fe20007ffe0ff */
[----:B----4-:R-:W-:-:S05]  /*55710*/  IMAD.WIDE R204, R207, 0x4, R204 ;  /* 0x00000004cfcc7825 */ /* 0x010fca00078e02cc */
[----:B------:R4:W-:Y:S04]  /*55720*/  STL.64 [R1+0x14b8], R204 ;  /* 0x0014b8cc01007387 */ /* 0x0009e80000100a00 */
[----:B------:R3:W-:Y:S01]  /*55730*/  LDGSTS.E [R10+-0x4fff4], desc[UR60][R204.64], !P5 ;  /* 0xb000c000cc0a7fae */ /* 0x0007e2000e92187c */
[----:B--2---:R-:W-:-:S04]  /*55740*/  IMAD.WIDE R196, R207, 0x4, R196 ;  /* 0x00000004cfc47825 */ /* 0x004fc800078e02c4 */
[----:B------:R-:W-:Y:S01]  /*55750*/  IMAD.WIDE R12, R207, 0x4, R212 ;  /* 0x00000004cf0c7825 */ /* 0x000fe200078e02d4 */
[----:B------:R2:W-:Y:S04]  /*55760*/  STL.64 [R1+0x14c0], R196 ;  /* 0x0014c0c401007387 */ /* 0x0005e80000100a00 */
[----:B----4-:R-:W4:Y:S04]  /*55770*/  LDL.LU.64 R204, [R1+0x10c0] ;  /* 0x0010c00001cc7983 */ /* 0x010f280000300a00 */
[----:B------:R-:W-:Y:S04]  /*55780*/  STL.64 [R1+0x1ca0], R12 ;  /* 0x001ca00c01007387 */ /* 0x000fe80000100a00 */
[----:B------:R-:W4:Y:S04]  /*55790*/  LDL.LU.64 R214, [R1+0x10b8] ;  /* 0x0010b80001d67983 */ /* 0x000f280000300a00 */
[----:B------:R-:W-:Y:S01]  /*557a0*/  LDGSTS.E [R8+-0x4bff4], desc[UR60][R196.64], !P5 ;  /* 0xb400c000c4087fae */ /* 0x000fe2000e92187c */
[----:B------:R-:W-:Y:S01]  /*557b0*/  ISETP.GE.U32.AND P5, PT, R15, 0x7ffffd8b, PT ;  /* 0x7ffffd8b0f00780c */ /* 0x000fe20003fa6070 */
[----:B---3--:R-:W-:-:S02]  /*557c0*/  VIADD R10, R200, 0xfffffe09 ;  /* 0xfffffe09c80a7836 */ /* 0x008fc40000000000 */
[----:B------:R-:W-:Y:S01]  /*557d0*/  IMAD.WIDE R210, R207, 0x4, R210 ;  /* 0x00000004cfd27825 */ /* 0x000fe200078e02d2 */
[----:B------:R3:W-:Y:S02]  /*557e0*/  LDGSTS.E [R5+-0x48000], desc[UR60][R12.64], !P4 ;  /* 0xb80000000c057fae */ /* 0x0007e4000e12187c */
[----:B------:R-:W-:Y:S02]  /*557f0*/  ISETP.GE.U32.AND P2, PT, R10, 0x7ffffd8a, PT ;  /* 0x7ffffd8a0a00780c */ /* 0x000fe40003f46070 */
[----:B--2---:R-:W2:Y:S04]  /*55800*/  LDL.LU.64 R196, [R1+0x10b0] ;  /* 0x0010b00001c47983 */ /* 0x004ea80000300a00 */
[----:B------:R-:W2:Y:S01]  /*55810*/  LDL.LU.64 R200, [R1+0x1058] ;  /* 0x0010580001c87983 */ /* 0x000ea20000300a00 */
[----:B------:R-:W-:Y:S01]  /*55820*/  IADD3 R10, R3, 0x200000, RZ ;  /* 0x00200000030a7810 */ /* 0x000fe20007ffe0ff */
[----:B------:R-:W-:-:S02]  /*55830*/  IMAD.WIDE R208, R207, 0x4, R208 ;  /* 0x00000004cfd07825 */ /* 0x000fc400078e02d0 */
[----:B------:R-:W-:Y:S04]  /*55840*/  STL.64 [R1+0x1ca8], R210 ;  /* 0x001ca8d201007387 */ /* 0x000fe80000100a00 */
[----:B------:R-:W-:Y:S04]  /*55850*/  LDGSTS.E [R10+-0x44000], desc[UR60][R210.64], !P4 ;  /* 0xbc000000d20a7fae */ /* 0x000fe8000e12187c */
[----:B------:R1:W-:Y:S04]  /*55860*/  STL.64 [R1+0x1cb0], R208 ;  /* 0x001cb0d001007387 */ /* 0x0003e80000100a00 */
[----:B------:R-:W-:Y:S01]  /*55870*/  LDGSTS.E [R8+-0x47ffc], desc[UR60][R208.64], !P5 ;  /* 0xb8004000d0087fae */ /* 0x000fe2000e92187c */
[----:B------:R-:W-:-:S04]  /*55880*/  IMAD.WIDE R202, R207, 0x4, R202 ;  /* 0x00000004cfca7825 */ /* 0x000fc800078e02ca */
[----:B------:R-:W-:Y:S01]  /*55890*/  IMAD.WIDE R212, R207, 0x4, R198 ;  /* 0x00000004cfd47825 */ /* 0x000fe200078e02c6 */
[----:B------:R3:W-:Y:S04]  /*558a0*/  STL.64 [R1+0x1cb8], R202 ;  /* 0x001cb8ca01007387 */ /* 0x0007e80000100a00 */
[----:B------:R-:W-:Y:S04]  /*558b0*/  LDGSTS.E [R5+-0x43ffc], desc[UR60][R202.64], !P5 ;  /* 0xbc004000ca057fae */ /* 0x000fe8000e92187c */
[----:B-1----:R-:W2:Y:S01]  /*558c0*/  LDL.LU.64 R208, [R1+0x1060] ;  /* 0x0010600001d07983 */ /* 0x002ea20000300a00 */
[----:B------:R-:W-:Y:S01]  /*558d0*/  VIADD R15, R7, 0xfffffe08 ;  /* 0xfffffe08070f7836 */ /* 0x000fe20000000000 */
[----:B---3--:R-:W1:Y:S02]  /*558e0*/  LDC R13, c[0x0][0x230] ;  /* 0x00008c00ff0d7b82 */ /* 0x008e640000000800 */
[----:B------:R3:W-:Y:S06]  /*558f0*/  LDGSTS.E [R10+-0x47ff8], desc[UR60][R212.64], !P2 ;  /* 0xb8008000d40a7fae */ /* 0x0007ec000d12187c */
[----:B------:R-:W1:Y:S01]  /*55900*/  LDC R12, c[0x0][0x230] ;  /* 0x00008c00ff0c7b82 */ /* 0x000e620000000800 */
[----:B------:R-:W2:Y:S04]  /*55910*/  LDL.LU.64 R202, [R1+0x1078] ;  /* 0x0010780001ca7983 */ /* 0x000ea80000300a00 */
[----:B------:R-:W2:Y:S04]  /*55920*/  LDL.LU.64 R198, [R1+0x1088] ;  /* 0x0010880001c67983 */ /* 0x000ea80000300a00 */
[----:B------:R-:W-:Y:S04]  /*55930*/  STL.64 [R1+0x1cc0], R212 ;  /* 0x001cc0d401007387 */ /* 0x000fe80000100a00 */
[----:B------:R-:W2:Y:S01]  /*55940*/  LDL.LU.64 R210, [R1+0x10a0] ;  /* 0x0010a00001d27983 */ /* 0x000ea20000300a00 */
[----:B------:R-:W-:Y:S01]  /*55950*/  ISETP.GE.U32.AND P6, PT, R15, 0x7ffffd89, PT ;  /* 0x7ffffd890f00780c */ /* 0x000fe20003fc6070 */
[----:B------:R-:W-:-:S02]  /*55960*/  VIADD R15, R6, 0xfffffe67 ;  /* 0xfffffe67060f7836 */ /* 0x000fc40000000000 */
[----:B---3--:R-:W-:Y:S01]  /*55970*/  VIADD R10, R244, 0xfffffe66 ;  /* 0xfffffe66f40a7836 */ /* 0x008fe20000000000 */
[----:B------:R-:W-:Y:S01]  /*55980*/  IADD3 R3, R2, 0x200000, RZ ;  /* 0x0020000002037810 */ /* 0x000fe20007ffe0ff */
[----:B------:R-:W3:Y:S01]  /*55990*/  LDC R244, c[0x0][0x230] ;  /* 0x00008c00fff47b82 */ /* 0x000ee20000000800 */
[----:B------:R-:W-:Y:S02]  /*559a0*/  ISETP.GE.U32.AND P4, PT, R15, 0x7ffffde8, PT ;  /* 0x7ffffde80f00780c */ /* 0x000fe40003f86070 */
[----:B------:R-:W-:Y:S01]  /*559b0*/  ISETP.GE.U32.AND P5, PT, R10, 0x7ffffde7, PT ;  /* 0x7ffffde70a00780c */ /* 0x000fe20003fa6070 */
[----:B------:R-:W-:-:S04]  /*559c0*/  VIADD R10, R2, 0x200000 ;  /* 0x00200000020a7836 */ /* 0x000fc80000000000 */
[----:B------:R-:W3:Y:S01]  /*559d0*/  LDC R15, c[0x0][0x230] ;  /* 0x00008c00ff0f7b82 */ /* 0x000ee20000000800 */
[----:B----4-:R-:W-:-:S04]  /*559e0*/  IMAD.WIDE R204, R207, 0x4, R204 ;  /* 0x00000004cfcc7825 */ /* 0x010fc800078e02cc */
[C---:B------:R-:W-:Y:S01]  /*559f0*/  IMAD.WIDE R6, R207.reuse, 0x4, R214 ;  /* 0x00000004cf067825 */ /* 0x040fe200078e02d6 */
[----:B------:R-:W-:Y:S04]  /*55a00*/  STL.64 [R1+0x1cc8], R204 ;  /* 0x001cc8cc01007387 */ /* 0x000fe80000100a00 */
[----:B------:R-:W-:Y:S04]  /*55a10*/  LDGSTS.E [R8+-0x43ff8], desc[UR60][R204.64], !P2 ;  /* 0xbc008000cc087fae */ /* 0x000fe8000d12187c */
[----:B------:R4:W-:Y:S04]  /*55a20*/  STL.64 [R1+0x1cd0], R6 ;  /* 0x001cd00601007387 */ /* 0x0009e80000100a00 */
[----:B------:R4:W-:Y:S01]  /*55a30*/  LDGSTS.E [R5+-0x47ff4], desc[UR60][R6.64], !P6 ;  /* 0xb800c00006057fae */ /* 0x0009e2000f12187c */
[----:B--2---:R-:W-:-:S04]  /*55a40*/  IMAD.WIDE R196, R207, 0x4, R196 ;  /* 0x00000004cfc47825 */ /* 0x004fc800078e02c4 */
[----:B----4-:R-:W-:Y:S01]  /*55a50*/  IMAD.WIDE R6, R207, 0x4, R200 ;  /* 0x00000004cf067825 */ /* 0x010fe200078e02c8 */
[----:B------:R2:W-:Y:S04]  /*55a60*/  STL.64 [R1+0x1cd8], R196 ;  /* 0x001cd8c401007387 */ /* 0x0005e80000100a00 */
[----:B------:R-:W-:Y:S04]  /*55a70*/  LDGSTS.E [R5+-0x43ff4], desc[UR60][R196.64], !P6 ;  /* 0xbc00c000c4057fae */ /* 0x000fe8000f12187c */
[----:B------:R4:W-:Y:S04]  /*55a80*/  STL.64 [R1+0x1058], R6 ;  /* 0x0010580601007387 */ /* 0x0009e80000100a00 */
[----:B------:R-:W3:Y:S01]  /*55a90*/  LDL.LU.64 R200, [R1+0x10a8] ;  /* 0x0010a80001c87983 */ /* 0x000ee20000300a00 */
[----:B-1----:R-:W-:-:S03]  /*55aa0*/  VIADD R8, R13, 0xfffffe65 ;  /* 0xfffffe650d087836 */ /* 0x002fc60000000000 */
[----:B------:R4:W-:Y:S04]  /*55ab0*/  LDGSTS.E [R3+-0x60000], desc[UR60][R6.64], !P4 ;  /* 0xa000000006037fae */ /* 0x0009e8000e12187c */
[----:B--2---:R-:W2:Y:S04]  /*55ac0*/  LDL.LU.64 R196, [R1+0x1098] ;  /* 0x0010980001c47983 */ /* 0x004ea80000300a00 */
[----:B------:R-:W2:Y:S01]  /*55ad0*/  LDL.LU.64 R204, [R1+0x1090] ;  /* 0x0010900001cc7983 */ /* 0x000ea20000300a00 */
[----:B------:R-:W-:Y:S02]  /*55ae0*/  ISETP.GE.U32.AND P2, PT, R8, 0x7ffffde6, PT ;  /* 0x7ffffde60800780c */ /* 0x000fe40003f46070 */
[----:B------:R-:W-:Y:S01]  /*55af0*/  IADD3 R8, R2, 0x200000, RZ ;  /* 0x0020000002087810 */ /* 0x000fe20007ffe0ff */
[----:B------:R-:W-:-:S05]  /*55b00*/  IMAD.WIDE R208, R207, 0x4, R208 ;  /* 0x00000004cfd07825 */ /* 0x000fca00078e02d0 */
[----:B------:R-:W-:Y:S04]  /*55b10*/  STL.64 [R1+0x1060], R208 ;  /* 0x001060d001007387 */ /* 0x000fe80000100a00 */
[----:B------:R3:W-:Y:S01]  /*55b20*/  LDGSTS.E [R10+-0x5c000], desc[UR60][R208.64], !P4 ;  /* 0xa4000000d00a7fae */ /* 0x0007e2000e12187c */
[----:B------:R-:W-:-:S04]  /*55b30*/  IMAD.WIDE R202, R207, 0x4, R202 ;  /* 0x00000004cfca7825 */ /* 0x000fc800078e02ca */
[----:B------:R-:W-:-:S04]  /*55b40*/  IMAD.WIDE R198, R207, 0x4, R198 ;  /* 0x00000004cfc67825 */ /* 0x000fc800078e02c6 */
[----:B----4-:R-:W-:Y:S01]  /*55b50*/  IMAD.WIDE R6, R207, 0x4, R210 ;  /* 0x00000004cf067825 */ /* 0x010fe200078e02d2 */
[----:B------:R1:W-:Y:S04]  /*55b60*/  STL.64 [R1+0x1078], R202 ;  /* 0x001078ca01007387 */ /* 0x0003e80000100a00 */
[----:B------:R-:W4:Y:S04]  /*55b70*/  LDL.LU.64 R210, [R1+0x1080] ;  /* 0x0010800001d27983 */ /* 0x000f280000300a00 */
[----:B------:R3:W-:Y:S04]  /*55b80*/  STL.64 [R1+0x1088], R198 ;  /* 0x001088c601007387 */ /* 0x0007e80000100a00 */
[----:B------:R-:W-:Y:S04]  /*55b90*/  STL.64 [R1+0x10a0], R6 ;  /* 0x0010a00601007387 */ /* 0x000fe80000100a00 */
[----:B------:R-:W-:Y:S04]  /*55ba0*/  LDGSTS.E [R8+-0x5fffc], desc[UR60][R202.64], !P5 ;  /* 0xa0004000ca087fae */ /* 0x000fe8000e92187c */
[----:B-1----:R-:W4:Y:S01]  /*55bb0*/  LDL.LU.64 R202, [R1+0x1070] ;  /* 0x0010700001ca7983 */ /* 0x002f220000300a00 */
[----:B---3--:R-:W-:-:S02]  /*55bc0*/  VIADD R10, R15, 0xfffffe64 ;  /* 0xfffffe640f0a7836 */ /* 0x008fc40000000000 */
[----:B------:R-:W-:-:S03]  /*55bd0*/  VIADD R5, R2, 0x200000 ;  /* 0x0020000002057836 */ /* 0x000fc60000000000 */
[----:B------:R-:W-:Y:S02]  /*55be0*/  ISETP.GE.U32.AND P4, PT, R10, 0x7ffffde5, PT ;  /* 0x7ffffde50a00780c */ /* 0x000fe40003f86070 */
[----:B------:R-:W-:Y:S01]  /*55bf0*/  LDGSTS.E [R5+-0x5bffc], desc[UR60][R198.64], !P5 ;  /* 0xa4004000c6057fae */ /* 0x000fe2000e92187c */
[----:B------:R-:W-:-:S03]  /*55c00*/  IADD3 R15, R12, -0x1b9, RZ ;  /* 0xfffffe470c0f7810 */ /* 0x000fc60007ffe0ff */
[----:B------:R1:W-:Y:S04]  /*55c10*/  LDGSTS.E [R3+-0x5fff8], desc[UR60][R6.64], !P2 ;  /* 0xa000800006037fae */ /* 0x0003e8000d12187c */
[----:B------:R-:W3:Y:S04]  /*55c20*/  LDL.LU.64 R198, [R1+0x1068] ;  /* 0x0010680001c67983 */ /* 0x000ee80000300a00 */
[----:B------:R-:W3:Y:S01]  /*55c30*/  LDL.LU.64 R214, [R1+0x1050] ;  /* 0x0010500001d67983 */ /* 0x000ee20000300a00 */
[----:B------:R-:W-:-:S04]  /*55c40*/  IMAD.WIDE R200, R207, 0x4, R200 ;  /* 0x00000004cfc87825 */ /* 0x000fc800078e02c8 */
[----:B--2---:R-:W-:-:S04]  /*55c50*/  IMAD.WIDE R196, R207, 0x4, R196 ;  /* 0x00000004cfc47825 */ /* 0x004fc800078e02c4 */
[C---:B------:R-:W-:Y:S01]  /*55c60*/  IMAD.WIDE R12, R207.reuse, 0x4, R204 ;  /* 0x00000004cf0c7825 */ /* 0x040fe200078e02cc */
[----:B------:R-:W-:Y:S04]  /*55c70*/  STL.64 [R1+0x10a8], R200 ;  /* 0x0010a8c801007387 */ /* 0x000fe80000100a00 */
[----:B------:R2:W-:Y:S04]  /*55c80*/  STL.64 [R1+0x1098], R196 ;  /* 0x001098c401007387 */ /* 0x0005e80000100a00 */
[----:B------:R-:W-:Y:S04]  /*55c90*/  LDGSTS.E [R8+-0x5bff8], desc[UR60][R200.64], !P2 ;  /* 0xa4008000c8087fae */ /* 0x000fe8000d12187c */
[----:B------:R-:W-:Y:S04]  /*55ca0*/  LDGSTS.E [R5+-0x5fff4], desc[UR60][R196.64], !P4 ;  /* 0xa000c000c4057fae */ /* 0x000fe8000e12187c */
[----:B------:R3:W-:Y:S01]  /*55cb0*/  STL.64 [R1+0x1090], R12 ;  /* 0x0010900c01007387 */ /* 0x0007e20000100a00 */
[----:B----4-:R-:W-:-:S03]  /*55cc0*/  IMAD.WIDE R212, R207, 0x4, R210 ;  /* 0x00000004cfd47825 */ /* 0x010fc600078e02d2 */
[----:B--2---:R-:W2:Y:S04]  /*55cd0*/  LDL.LU.64 R196, [R1+0x1048] ;  /* 0x0010480001c47983 */ /* 0x004ea80000300a00 */
[----:B------:R-:W4:Y:S04]  /*55ce0*/  LDL.LU.64 R208, [R1+0x1040] ;  /* 0x0010400001d07983 */ /* 0x000f280000300a00 */
[----:B------:R-:W4:Y:S04]  /*55cf0*/  LDL.LU.64 R204, [R1+0x1038] ;  /* 0x0010380001cc7983 */ /* 0x000f280000300a00 */
[----:B------:R-:W4:Y:S01]  /*55d00*/  LDL.LU.64 R200, [R1+0x1030] ;  /* 0x0010300001c87983 */ /* 0x000f220000300a00 */
[----:B------:R-:W-:Y:S01]  /*55d10*/  VIADD R10, R244, 0xfffffe46 ;  /* 0xfffffe46f40a7836 */ /* 0x000fe20000000000 */
[----:B------:R-:W-:Y:S01]  /*55d20*/  ISETP.GE.U32.AND P5, PT, R15, 0x7ffffdc8, PT ;  /* 0x7ffffdc80f00780c */ /* 0x000fe20003fa6070 */
[----:B-1----:R-:W1:Y:S08]  /*55d30*/  LDC R7, c[0x0][0x230] ;  /* 0x00008c00ff077b82 */ /* 0x002e700000000800 */
[----:B------:R-:W1:Y:S01]  /*55d40*/  LDC R6, c[0x0][0x230] ;  /* 0x00008c00ff067b82 */ /* 0x000e620000000800 */
[----:B------:R3:W-:Y:S01]  /*55d50*/  LDGSTS.E [R3+-0x5bff4], desc[UR60][R12.64], !P4 ;  /* 0xa400c0000c037fae */ /* 0x0007e2000e12187c */
[----:B------:R-:W-:-:S06]  /*55d60*/  IMAD.WIDE R210, R207, 0x4, R202 ;  /* 0x00000004cfd27825 */ /* 0x000fcc00078e02ca */
[----:B------:R-:W4:Y:S01]  /*55d70*/  LDC R244, c[0x0][0x230] ;  /* 0x00008c00fff47b82 */ /* 0x000f220000000800 */
[----:B------:R-:W4:Y:S01]  /*55d80*/  LDL.LU.64 R202, [R1+0x1020] ;  /* 0x0010200001ca7983 */ /* 0x000f220000300a00 */
[----:B------:R-:W-:Y:S01]  /*55d90*/  ISETP.GE.U32.AND P2, PT, R10, 0x7ffffdc7, PT ;  /* 0x7ffffdc70a00780c */ /* 0x000fe20003f46070 */
[----:B------:R-:W-:Y:S02]  /*55da0*/  VIADD R10, R2, 0x200000 ;  /* 0x00200000020a7836 */ /* 0x000fe40000000000 */
[----:B------:R-:W-:Y:S04]  /*55db0*/  STL.64 [R1+0x10b8], R212 ;  /* 0x0010b8d401007387 */ /* 0x000fe80000100a00 */
[----:B------:R3:W-:Y:S04]  /*55dc0*/  LDGSTS.E [R10+-0x58000], desc[UR60][R212.64], !P5 ;  /* 0xa8000000d40a7fae */ /* 0x0007e8000e92187c */
[----:B------:R-:W-:Y:S04]  /*55dd0*/  LDGSTS.E [R8+-0x54000], desc[UR60][R210.64], !P5 ;  /* 0xac000000d2087fae */ /* 0x000fe8000e92187c */
[----:B------:R-:W-:Y:S01]  /*55de0*/  STL.64 [R1+0x10c0], R210 ;  /* 0x0010c0d201007387 */ /* 0x000fe20000100a00 */
[----:B---3--:R-:W-:-:S04]  /*55df0*/  IMAD.WIDE R198, R207, 0x4, R198 ;  /* 0x00000004cfc67825 */ /* 0x008fc800078e02c6 */
[----:B------:R-:W-:Y:S01]  /*55e00*/  IMAD.WIDE R12, R207, 0x4, R214 ;  /* 0x00000004cf0c7825 */ /* 0x000fe200078e02d6 */
[----:B------:R-:W-:Y:S01]  /*55e10*/  IADD3 R10, R206, -0x1bb, RZ ;  /* 0xfffffe45ce0a7810 */ /* 0x000fe20007ffe0ff */
[----:B------:R1:W-:Y:S04]  /*55e20*/  LDGSTS.E [R5+-0x57ffc], desc[UR60][R198.64], !P2 ;  /* 0xa8004000c6057fae */ /* 0x0003e8000d12187c */
[----:B------:R3:W-:Y:S01]  /*55e30*/  LDGSTS.E [R3+-0x53ffc], desc[UR60][R12.64], !P2 ;  /* 0xac0040000c037fae */ /* 0x0007e2000d12187c */
[----:B------:R-:W-:-:S03]  /*55e40*/  ISETP.GE.U32.AND P2, PT, R10, 0x7ffffdc6, PT ;  /* 0x7ffffdc60a00780c */ /* 0x000fc60003f46070 */
[----:B------:R1:W-:Y:S04]  /*55e50*/  STL.64 [R1+0x10d0], R198 ;  /* 0x0010d0c601007387 */ /* 0x0003e80000100a00 */
[----:B------:R3:W-:Y:S01]  /*55e60*/  STL.64 [R1+0x10d8], R12 ;  /* 0x0010d80c01007387 */ /* 0x0007e20000100a00 */
[----:B------:R-:W-:-:S03]  /*55e70*/  IADD3 R15, R2, 0x200000, RZ ;  /* 0x00200000020f7810 */ /* 0x000fc60007ffe0ff */
[----:B-1----:R-:W4:Y:S01]  /*55e80*/  LDL.LU.64 R198, [R1+0x1018] ;  /* 0x0010180001c67983 */ /* 0x002f220000300a00 */
[----:B------:R-:W-:Y:S02]  /*55e90*/  VIADD R5, R7, 0xfffffe44 ;  /* 0xfffffe4407057836 */ /* 0x000fe40000000000 */
[----:B---3--:R-:W-:Y:S01]  /*55ea0*/  VIADD R3, R6, 0xfffffe27 ;  /* 0xfffffe2706037836 */ /* 0x008fe20000000000 */
[----:B------:R-:W1:Y:S08]  /*55eb0*/  LDC R13, c[0x0][0x230] ;  /* 0x00008c00ff0d7b82 */ /* 0x000e700000000800 */
[----:B------:R-:W3:Y:S01]  /*55ec0*/  LDC R12, c[0x0][0x230] ;  /* 0x00008c00ff0c7b82 */ /* 0x000ee20000000800 */
[----:B--2---:R-:W-:-:S04]  /*55ed0*/  IMAD.WIDE R196, R207, 0x4, R196 ;  /* 0x00000004cfc47825 */ /* 0x004fc800078e02c4 */
[----:B----4-:R-:W-:-:S04]  /*55ee0*/  IMAD.WIDE R212, R207, 0x4, R208 ;  /* 0x00000004cfd47825 */ /* 0x010fc800078e02d0 */
[----:B------:R-:W-:-:S04]  /*55ef0*/  IMAD.WIDE R204, R207, 0x4, R204 ;  /* 0x00000004cfcc7825 */ /* 0x000fc800078e02cc */
[C---:B------:R-:W-:Y:S01]  /*55f00*/  IMAD.WIDE R200, R207.reuse, 0x4, R200 ;  /* 0x00000004cfc87825 */ /* 0x040fe200078e02c8 */
[----:B------:R2:W-:Y:S04]  /*55f10*/  STL.64 [R1+0x10e0], R196 ;  /* 0x0010e0c401007387 */ /* 0x0005e80000100a00 */
[----:B------:R-:W4:Y:S04]  /*55f20*/  LDL.LU.64 R210, [R1+0x1010] ;  /* 0x0010100001d27983 */ /* 0x000f280000300a00 */
[----:B------:R-:W-:Y:S04]  /*55f30*/  STL.64 [R1+0x10f0], R212 ;  /* 0x0010f0d401007387 */ /* 0x000fe80000100a00 */
[----:B------:R-:W4:Y:S04]  /*55f40*/  LDL.LU.64 R208, [R1+0x1000] ;  /* 0x0010000001d07983 */ /* 0x000f280000300a00 */
[----:B------:R-:W-:Y:S04]  /*55f50*/  STL.64 [R1+0x10f8], R204 ;  /* 0x0010f8cc01007387 */ /* 0x000fe80000100a00 */
[----:B------:R-:W-:Y:S04]  /*55f60*/  STL.64 [R1+0x1100], R200 ;  /* 0x001100c801007387 */ /* 0x000fe80000100a00 */
[----:B------:R-:W-:Y:S01]  /*55f70*/  LDGSTS.E [R15+-0x57ff8], desc[UR60][R196.64], !P2 ;  /* 0xa8008000c40f7fae */ /* 0x000fe2000d12187c */
[----:B------:R-:W-:-:S03]  /*55f80*/  IMAD.WIDE R6, R207, 0x4, R202 ;  /* 0x00000004cf067825 */ /* 0x000fc600078e02ca */
[----:B------:R-:W4:Y:S04]  /*55f90*/  LDL.LU.64 R202, [R1+0xff0] ;  /* 0x000ff00001ca7983 */ /* 0x000f280000300a00 */
[----:B--2---:R-:W2:Y:S04]  /*55fa0*/  LDL.LU.64 R196, [R1+0xfe0] ;  /* 0x000fe00001c47983 */ /* 0x004ea80000300a00 */
[----:B------:R3:W-:Y:S04]  /*55fb0*/  STL.64 [R1+0x13a8], R6 ;  /* 0x0013a80601007387 */ /* 0x0007e80000100a00 */
[----:B------:R-:W2:Y:S01]  /*55fc0*/  LDL.LU.64 R214, [R1+0xfd8] ;  /* 0x000fd80001d67983 */ /* 0x000ea20000300a00 */
[----:B------:R-:W-:-:S02]  /*55fd0*/  ISETP.GE.U32.AND P4, PT, R5, 0x7ffffdc5, PT ;  /* 0x7ffffdc50500780c */ /* 0x000fc40003f86070 */
[----:B------:R-:W-:Y:S01]  /*55fe0*/  ISETP.GE.U32.AND P5, PT, R3, 0x7ffffda8, PT ;  /* 0x7ffffda80300780c */ /* 0x000fe20003fa6070 */
[C---:B------:R-:W-:Y:S02]  /*55ff0*/  VIADD R10, R2.reuse, 0x200000 ;  /* 0x00200000020a7836 */ /* 0x040fe40000000000 */
[C---:B------:R-:W-:Y:S01]  /*56000*/  VIADD R5, R2.reuse, 0x200000 ;  /* 0x0020000002057836 */ /* 0x040fe20000000000 */
[----:B------:R-:W-:Y:S02]  /*56010*/  IADD3 R3, R2, 0x200000, RZ ;  /* 0x0020000002037810 */ /* 0x000fe40007ffe0ff */
[----:B------:R-:W-:Y:S05]  /*56020*/  LDGSTS.E [R10+-0x53ff8], desc[UR60][R212.64], !P2 ;  /* 0xac008000d40a7fae */ /* 0x000fea000d12187c */
[----:B------:R1:W-:Y:S04]  /*56030*/  LDGSTS.E [R8+-0x57ff4], desc[UR60][R204.64], !P4 ;  /* 0xa800c000cc087fae */ /* 0x0003e8000e12187c */
[----:B------:R3:W-:Y:S04]  /*56040*/  LDGSTS.E [R5+-0x53ff4], desc[UR60][R200.64], !P4 ;  /* 0xac00c000c8057fae */ /* 0x0007e8000e12187c */
[----:B------:R3:W-:Y:S01]  /*56050*/  LDGSTS.E [R3+-0x50000], desc[UR60][R6.64], !P5 ;  /* 0xb000000006037fae */ /* 0x0007e2000e92187c */
[----:B-1----:R-:W-:-:S02]  /*56060*/  VIADD R8, R244, 0xfffffe26 ;  /* 0xfffffe26f4087836 */ /* 0x002fc40000000000 */
[----:B---3--:R-:W-:Y:S02]  /*56070*/  VIADD R5, R13, 0xfffffe25 ;  /* 0xfffffe250d057836 */ /* 0x008fe40000000000 */
[----:B------:R-:W-:Y:S01]  /*56080*/  IMAD.WIDE R198, R207, 0x4, R198 ;  /* 0x00000004cfc67825 */ /* 0x000fe200078e02c6 */
[----:B------:R-:W1:Y:S08]  /*56090*/  LDC R7, c[0x0][0x230] ;  /* 0x00008c00ff077b82 */ /* 0x000e700000000800 */
[----:B------:R-:W3:Y:S01]  /*560a0*/  LDC R6, c[0x0][0x230] ;  /* 0x00008c00ff067b82 */ /* 0x000ee20000000800 */
[----:B------:R-:W-:-:S07]  /*560b0*/  ISETP.GE.U32.AND P4, PT, R8, 0x7ffffda7, PT ;  /* 0x7ffffda70800780c */ /* 0x000fce0003f86070 */
[----:B------:R-:W3:Y:S01]  /*560c0*/  LDC R244, c[0x0][0x230] ;  /* 0x00008c00fff47b82 */ /* 0x000ee20000000800 */
[----:B------:R1:W-:Y:S01]  /*560d0*/  LDGSTS.E [R3+-0x4c000], desc[UR60][R198.64], !P5 ;  /* 0xb4000000c6037fae */ /* 0x0003e2000e92187c */
[----:B------:R-:W-:-:S03]  /*560e0*/  ISETP.GE.U32.AND P5, PT, R5, 0x7ffffda6, PT ;  /* 0x7ffffda60500780c */ /* 0x000fc60003fa6070 */
[----:B------:R1:W-:Y:S04]  /*560f0*/  STL.64 [R1+0x13b0], R198 ;  /* 0x0013b0c601007387 */ /* 0x0003e80000100a00 */
[----:B------:R-:W3:Y:S01]  /*56100*/  LDL.LU.64 R200, [R1+0xfc8] ;  /* 0x000fc80001c87983 */ /* 0x000ee20000300a00 */
[----:B------:R-:W-:Y:S01]  /*56110*/  VIADD R8, R2, 0x200000 ;  /* 0x0020000002087836 */ /* 0x000fe20000000000 */
[----:B-1----:R-:W-:Y:S02]  /*56120*/  IADD3 R3, R12, -0x1dc, RZ ;  /* 0xfffffe240c037810 */ /* 0x002fe40007ffe0ff */
[----:B------:R-:W3:Y:S04]  /*56130*/  LDL.LU.64 R198, [R1+0xfb8] ;  /* 0x000fb80001c67983 */ /* 0x000ee80000300a00 */
[----:B------:R-:W3:Y:S01]  /*56140*/  LDL.LU.64 R204, [R1+0xfa8] ;  /* 0x000fa80001cc7983 */ /* 0x000ee20000300a00 */
[----:B----4-:R-:W-:-:S04]  /*56150*/  IMAD.WIDE R212, R207, 0x4, R210 ;  /* 0x00000004cfd47825 */ /* 0x010fc800078e02d2 */
[C---:B------:R-:W-:Y:S01]  /*56160*/  IMAD.WIDE R208, R207.reuse, 0x4, R208 ;  /* 0x00000004cfd07825 */ /* 0x040fe200078e02d0 */
[----:B------:R-:W4:Y:S04]  /*56170*/  LDL.LU.64 R210, [R1+0xf98] ;  /* 0x000f980001d27983 */ /* 0x000f280000300a00 */
[----:B------:R-:W-:Y:S04]  /*56180*/  STL.64 [R1+0x13c0], R212 ;  /* 0x0013c0d401007387 */ /* 0x000fe80000100a00 */
[----:B------:R-:W-:Y:S04]  /*56190*/  LDGSTS.E [R15+-0x4fffc], desc[UR60][R212.64], !P4 ;  /* 0xb0004000d40f7fae */ /* 0x000fe8000e12187c */
[----:B------:R1:W-:Y:S04]  /*561a0*/  STL.64 [R1+0x13c8], R208 ;  /* 0x0013c8d001007387 */ /* 0x0003e80000100a00 */
[----:B------:R-:W-:Y:S01]  /*561b0*/  LDGSTS.E [R10+-0x4bffc], desc[UR60][R208.64], !P4 ;  /* 0xb4004000d00a7fae */ /* 0x000fe2000e12187c */
[----:B------:R-:W-:-:S04]  /*561c0*/  IMAD.WIDE R202, R207, 0x4, R202 ;  /* 0x00000004cfca7825 */ /* 0x000fc800078e02ca */
[----:B--2---:R-:W-:-:S04]  /*561d0*/  IMAD.WIDE R196, R207, 0x4, R196 ;  /* 0x00000004cfc47825 */ /* 0x004fc800078e02c4 */
[----:B------:R-:W-:Y:S01]  /*561e0*/  IMAD.WIDE R12, R207, 0x4, R214 ;  /* 0x00000004cf0c7825 */ /* 0x000fe200078e02d6 */
[----:B------:R2:W-:Y:S04]  /*561f0*/  STL.64 [R1+0x1420], R202 ;  /* 0x001420ca01007387 */ /* 0x0005e80000100a00 */
[----:B------:R2:W-:Y:S04]  /*56200*/  STL.64 [R1+0x1430], R196 ;  /* 0x001430c401007387 */ /* 0x0005e80000100a00 */
[----:B------:R-:W-:Y:S04]  /*56210*/  LDGSTS.E [R8+-0x4fff8], desc[UR60][R202.64], !P5 ;  /* 0xb0008000ca087fae */ /* 0x000fe8000e92187c */
[----:B------:R4:W-:Y:S04]  /*56220*/  STL.64 [R1+0x1438], R12 ;  /* 0x0014380c01007387 */ /* 0x0009e80000100a00 */
[----:B-1----:R-:W4:Y:S04]  /*56230*/  LDL.LU.64 R208, [R1+0xf80] ;  /* 0x000f800001d07983 */ /* 0x002f280000300a00 */
[----:B--2---:R-:W2:Y:S01]  /*56240*/  LDL.LU.64 R202, [R1+0xf78] ;  /* 0x000f780001ca7983 */ /* 0x004ea20000300a00 */
[----:B------:R-:W-:Y:S01]  /*56250*/  ISETP.GE.U32.AND P2, PT, R3, 0x7ffffda5, PT ;  /* 0x7ffffda50300780c */ /* 0x000fe20003f46070 */
[C---:B------:R-:W-:Y:S01]  /*56260*/  VIADD R5, R2.reuse, 0x200000 ;  /* 0x0020000002057836 */ /* 0x040fe20000000000 */
[----:B------:R-:W-:-:S04]  /*56270*/  IADD3 R3, R2, 0x200000, RZ ;  /* 0x0020000002037810 */ /* 0x000fc80007ffe0ff */
[----:B------:R1:W-:Y:S07]  /*56280*/  LDGSTS.E [R5+-0x4bff8], desc[UR60][R196.64], !P5 ;  /* 0xb4008000c4057fae */ /* 0x0003ee000e92187c */
[----:B------:R3:W-:Y:S01]  /*56290*/  LDGSTS.E [R3+-0x4fff4], desc[UR60][R12.64], !P2 ;  /* 0xb000c0000c037fae */ /* 0x0007e2000d12187c */
[----:B-1----:R-:W-:Y:S01]  /*562a0*/  VIADD R5, R7, 0xfffffe07 ;  /* 0xfffffe0707057836 */ /* 0x002fe20000000000 */
[----:B------:R-:W1:Y:S08]  /*562b0*/  LDC R196, c[0x0][0x230] ;  /* 0x00008c00ffc47b82 */ /* 0x000e700000000800 */
[----:B------:R-:W2:Y:S01]  /*562c0*/  LDC R7, c[0x0][0x230] ;  /* 0x00008c00ff077b82 */ /* 0x000ea20000000800 */
[----:B---3--:R-:W-:Y:S01]  /*562d0*/  VIADD R3, R6, 0xfffffe06 ;  /* 0xfffffe0606037836 */ /* 0x008fe20000000000 */
[----:B------:R-:W-:Y:S01]  /*562e0*/  ISETP.GE.U32.AND P5, PT, R5, 0x7ffffd88, PT ;  /* 0x7ffffd880500780c */ /* 0x000fe20003fa6070 */
[----:B------:R-:W-:-:S05]  /*562f0*/  IMAD.WIDE R216, R207, 0x4, R200 ;  /* 0x00000004cfd87825 */ /* 0x000fca00078e02c8 */
[----:B------:R-:W3:Y:S01]  /*56300*/  LDC R6, c[0x0][0x230] ;  /* 0x00008c00ff067b82 */ /* 0x000ee20000000800 */
[----:B------:R-:W3:Y:S01]  /*56310*/  LDL.LU.64 R200, [R1+0xf68] ;  /* 0x000f680001c87983 */ /* 0x000ee20000300a00 */
[----:B------:R-:W-:Y:S01]  /*56320*/  ISETP.GE.U32.AND P6, PT, R3, 0x7ffffd87, PT ;  /* 0x7ffffd870300780c */ /* 0x000fe20003fc6070 */
[----:B------:R-:W-:-:S04]  /*56330*/  IMAD.WIDE R214, R207, 0x4, R198 ;  /* 0x00000004cfd67825 */ /* 0x000fc800078e02c6 */
[----:B------:R-:W-:Y:S01]  /*56340*/  VIADD R5, R2, 0x200000 ;  /* 0x0020000002057836 */ /* 0x000fe20000000000 */
[----:B------:R-:W3:Y:S01]  /*56350*/  LDL.LU.64 R198, [R1+0xf58] ;  /* 0x000f580001c67983 */ /* 0x000ee20000300a00 */
[----:B------:R-:W-:-:S04]  /*56360*/  IMAD.WIDE R212, R207, 0x4, R204 ;  /* 0x00000004cfd47825 */ /* 0x000fc800078e02cc */
[----:B------:R-:W-:Y:S01]  /*56370*/  VIADD R3, R2, 0x200000 ;  /* 0x0020000002037836 */ /* 0x000fe20000000000 */
[----:B------:R-:W-:Y:S04]  /*56380*/  STL.64 [R1+0x1440], R216 ;  /* 0x001440d801007387 */ /* 0x000fe80000100a00 */
[----:B------:R-:W-:Y:S04]  /*56390*/  STL.64 [R1+0x1ce0], R214 ;  /* 0x001ce0d601007387 */ /* 0x000fe80000100a00 */
[----:B------:R-:W3:Y:S04]  /*563a0*/  LDL.LU.64 R204, [R1+0xf48] ;  /* 0x000f480001cc7983 */ /* 0x000ee80000300a00 */
[----:B------:R1:W-:Y:S04]  /*563b0*/  LDGSTS.E [R10+-0x4bff4], desc[UR60][R216.64], !P2 ;  /* 0xb400c000d80a7fae */ /* 0x0003e8000d12187c */
[----:B------:R-:W-:Y:S04]  /*563c0*/  LDGSTS.E [R8+-0x48000], desc[UR60][R214.64], !P5 ;  /* 0xb8000000d6087fae */ /* 0x000fe8000e92187c */
[----:B------:R-:W-:Y:S01]  /*563d0*/  LDGSTS.E [R5+-0x44000], desc[UR60][R212.64], !P5 ;  /* 0xbc000000d4057fae */ /* 0x000fe2000e92187c */
[----:B-1----:R-:W-:Y:S01]  /*563e0*/  IADD3 R10, R196, -0x1fc, RZ ;  /* 0xfffffe04c40a7810 */ /* 0x002fe20007ffe0ff */
[----:B----4-:R-:W-:-:S02]  /*563f0*/  IMAD.WIDE R12, R207, 0x4, R210 ;  /* 0x00000004cf0c7825 */ /* 0x010fc400078e02d2 */
[----:B------:R-:W4:Y:S04]  /*56400*/  LDL.LU.64 R210, [R1+0xf38] ;  /* 0x000f380001d27983 */ /* 0x000f280000300a00 */
[----:B------:R-:W-:Y:S04]  /*56410*/  STL.64 [R1+0x1ce8], R212 ;  /* 0x001ce8d401007387 */ /* 0x000fe80000100a00 */
[----:B------:R2:W-:Y:S04]  /*56420*/  STL.64 [R1+0x1cf0], R12 ;  /* 0x001cf00c01007387 */ /* 0x0005e80000100a00 */
[----:B------:R2:W-:Y:S01]  /*56430*/  LDGSTS.E [R3+-0x47ffc], desc[UR60][R12.64], !P6 ;  /* 0xb80040000c037fae */ /* 0x0005e2000f12187c */
[----:B------:R-:W-:-:S05]  /*56440*/  IMAD.WIDE R208, R207, 0x4, R208 ;  /* 0x00000004cfd07825 */ /* 0x000fca00078e02d0 */
[----:B------:R-:W-:Y:S01]  /*56450*/  LDGSTS.E [R5+-0x43ffc], desc[UR60][R208.64], !P6 ;  /* 0xbc004000d0057fae */ /* 0x000fe2000f12187c */
[----:B--2---:R-:W-:-:S03]  /*56460*/  IMAD.WIDE R12, R207, 0x4, R202 ;  /* 0x00000004cf0c7825 */ /* 0x004fc600078e02ca */
[----:B------:R-:W2:Y:S04]  /*56470*/  LDL.LU.64 R202, [R1+0xf28] ;  /* 0x000f280001ca7983 */ /* 0x000ea80000300a00 */
[----:B------:R1:W-:Y:S04]  /*56480*/  STL.64 [R1+0x1cf8], R208 ;  /* 0x001cf8d001007387 */ /* 0x0003e80000100a00 */
[----:B------:R-:W-:Y:S04]  /*56490*/  STL.64 [R1+0x1d00], R12 ;  /* 0x001d000c01007387 */ /* 0x000fe80000100a00 */
[----:B------:R-:W2:Y:S04]  /*564a0*/  LDL.LU.64 R196, [R1+0xf20] ;  /* 0x000f200001c47983 */ /* 0x000ea80000300a00 */
[----:B-1----:R-:W2:Y:S01]  /*564b0*/  LDL.LU.64 R208, [R1+0xf08] ;  /* 0x000f080001d07983 */ /* 0x002ea20000300a00 */
[----:B------:R-:W-:Y:S01]  /*564c0*/  IADD3 R15, R244, -0x1fb, RZ ;  /* 0xfffffe05f40f7810 */ /* 0x000fe20007ffe0ff */
[----:B---3--:R-:W-:Y:S01]  /*564d0*/  VIADD R8, R6, 0xfffffe63 ;  /* 0xfffffe6306087836 */ /* 0x008fe20000000000 */
[----:B------:R-:W-:Y:S01]  /*564e0*/  ISETP.GE.U32.AND P2, PT, R10, 0x7ffffd85, PT ;  /* 0x7ffffd850a00780c */ /* 0x000fe20003f46070 */
[----:B------:R-:W1:Y:S01]  /*564f0*/  LDC R244, c[0x0][0x230] ;  /* 0x00008c00fff47b82 */ /* 0x000e620000000800 */
[----:B------:R-:W-:-:S07]  /*56500*/  ISETP.GE.U32.AND P4, PT, R15, 0x7ffffd86, PT ;  /* 0x7ffffd860f00780c */ /* 0x000fce0003f86070 */
[----:B------:R-:W3:Y:S01]  /*56510*/  LDC R6, c[0x0][0x230] ;  /* 0x00008c00ff067b82 */ /* 0x000ee20000000800 */
[----:B------:R-:W-:Y:S02]  /*56520*/  ISETP.GE.U32.AND P5, PT, R8, 0x7ffffde4, PT ;  /* 0x7ffffde40800780c */ /* 0x000fe40003fa6070 */
[----:B------:R-:W-:Y:S01]  /*56530*/  IADD3 R8, R2, 0x200000, RZ ;  /* 0x0020000002087810 */ /* 0x000fe20007ffe0ff */
[----:B------:R-:W-:Y:S02]  /*56540*/  VIADD R10, R7, 0xfffffe62 ;  /* 0xfffffe62070a7836 */ /* 0x000fe40000000000 */
[C---:B------:R-:W-:Y:S02]  /*56550*/  IMAD.WIDE R200, R207.reuse, 0x4, R200 ;  /* 0x00000004cfc87825 */ /* 0x040fe400078e02c8 */
[----:B------:R-:W1:Y:S01]  /*56560*/  LDC R15, c[0x0][0x230] ;  /* 0x00008c00ff0f7b82 */ /* 0x000e620000000800 */
[----:B------:R-:W-:Y:S01]  /*56570*/  LDGSTS.E [R3+-0x47ff8], desc[UR60][R12.64], !P4 ;  /* 0xb80080000c037fae */ /* 0x000fe2000e12187c */
[----:B------:R-:W-:-:S03]  /*56580*/  IMAD.WIDE R198, R207, 0x4, R198 ;  /* 0x00000004cfc67825 */ /* 0x000fc600078e02c6 */
[----:B------:R3:W-:Y:S04]  /*56590*/  STL.64 [R1+0x1d08], R200 ;  /* 0x001d08c801007387 */ /* 0x0007e80000100a00 */
[----:B------:R-:W-:Y:S01]  /*565a0*/  LDGSTS.E [R8+-0x43ff8], desc[UR60][R200.64], !P4 ;  /* 0xbc008000c8087fae */ /* 0x000fe2000e12187c */
[----:B------:R-:W-:Y:S01]  /*565b0*/  IMAD.WIDE R204, R207, 0x4, R204 ;  /* 0x00000004cfcc7825 */ /* 0x000fe200078e02cc */
[----:B------:R-:W-:Y:S02]  /*565c0*/  ISETP.GE.U32.AND P4, PT, R10, 0x7ffffde3, PT ;  /* 0x7ffffde30a00780c */ /* 0x000fe40003f86070 */
[----:B------:R4:W-:Y:S01]  /*565d0*/  STL.64 [R1+0x1d10], R198 ;  /* 0x001d10c601007387 */ /* 0x0009e20000100a00 */
[----:B------:R-:W-:-:S03]  /*565e0*/  VIADD R2, R0, 0x200000 ;  /* 0x0020000000027836 */ /* 0x000fc60000000000 */
[----:B------:R3:W-:Y:S04]  /*565f0*/  LDGSTS.E [R3+-0x47ff4], desc[UR60][R198.64], !P2 ;  /* 0xb800c000c6037fae */ /* 0x0007e8000d12187c */
[----:B------:R1:W-:Y:S01]  /*56600*/  LDGSTS.E [R5+-0x43ff4], desc[UR60][R204.64], !P2 ;  /* 0xbc00c000cc057fae */ /* 0x0003e2000d12187c */
[----:B------:R-:W2:Y:S03]  /*56610*/  LDC R10, c[0x0][0x230] ;  /* 0x00008c00ff0a7b82 */ /* 0x000ea60000000800 */
[----:B---3--:R-:W3:Y:S04]  /*56620*/  LDL.LU.64 R200, [R1+0xef8] ;  /* 0x000ef80001c87983 */ /* 0x008ee80000300a00 */
[----:B------:R2:W-:Y:S01]  /*56630*/  STL.64 [R1+0x1d18], R204 ;  /* 0x001d18cc01007387 */ /* 0x0005e20000100a00 */
[C---:B------:R-:W-:Y:S01]  /*56640*/  VIADD R3, R0.reuse, 0x200000 ;  /* 0x0020000000037836 */ /* 0x040fe20000000000 */
[----:B-1----:R-:W-:Y:S01]  /*56650*/  IADD3 R5, R0, 0x200000, RZ ;  /* 0x0020000000057810 */ /* 0x002fe20007ffe0ff */
[----:B----4-:R-:W-:-:S05]  /*56660*/  IMAD.WIDE R12, R207, 0x4, R210 ;  /* 0x00000004cf0c7825 */ /* 0x010fca00078e02d2 */
[----:B------:R1:W-:Y:S04]  /*56670*/  STL.64 [R1+0xf38], R12 ;  /* 0x000f380c01007387 */ /* 0x0003e80000100a00 */
[----:B------:R-:W4:Y:S04]  /*56680*/  LDL.LU.64 R198, [R1+0xee8] ;  /* 0x000ee80001c67983 */ /* 0x000f280000300a00 */
[----:B------:R-:W4:Y:S04]  /*56690*/  LDL.LU.64 R212, [R1+0xdf8] ;  /* 0x000df80001d47983 */ /* 0x000f280000300a00 */
[----:B------:R1:W-:Y:S01]  /*566a0*/  LDGSTS.E [R2+-0x60000], desc[UR60][R12.64], !P5 ;  /* 0xa00000000c027fae */ /* 0x0003e2000e92187c */
[----:B--2---:R-:W-:-:S04]  /*566b0*/  IMAD.WIDE R204, R207, 0x4, R202 ;  /* 0x00000004cfcc7825 */ /* 0x004fc800078e02ca */
[C---:B------:R-:W-:Y:S02]  /*566c0*/  IMAD.WIDE R202, R207.reuse, 0x4, R196 ;  /* 0x00000004cfca7825 */ /* 0x040fe400078e02c4 */
[----:B------:R-:W2:Y:S04]  /*566d0*/  LDL.LU.64 R196, [R1+0xdf0] ;  /* 0x000df00001c47983 */ /* 0x000ea80000300a00 */
[----:B------:R-:W-:Y:S04]  /*566e0*/  STL.64 [R1+0xf28], R204 ;  /* 0x000f28cc01007387 */ /* 0x000fe80000100a00 */
[----:B------:R1:W-:Y:S04]  /*566f0*/  STL.64 [R1+0xf20], R202 ;  /* 0x000f20ca01007387 */ /* 0x0003e80000100a00 */
[----:B------:R1:W-:Y:S04]  /*56700*/  LDGSTS.E [R5+-0x5c000], desc[UR60][R204.64], !P5 ;  /* 0xa4000000cc057fae */ /* 0x0003e8000e92187c */
[----:B------:R-:W-:Y:S01]  /*56710*/  LDGSTS.E [R3+-0x5fffc], desc[UR60][R202.64], !P4 ;  /* 0xa0004000ca037fae */ /* 0x000fe2000e12187c */
[----:B-1----:R-:W-:-:S05]  /*56720*/  IMAD.WIDE R12, R207, 0x4, R208 ;  /* 0x00000004cf0c7825 */ /* 0x002fca00078e02d0 */
[----:B------:R1:W-:Y:S04]  /*56730*/  STL.64 [R1+0xf08], R12 ;  /* 0x000f080c01007387 */ /* 0x0003e80000100a00 */
[----:B------:R-:W2:Y:S04]  /*56740*/  LDL.LU.64 R210, [R1+0xde8] ;  /* 0x000de80001d27983 */ /* 0x000ea80000300a00 */
[----:B------:R-:W2:Y:S01]  /*56750*/  LDL.LU.64 R202, [R1+0xde0] ;  /* 0x000de00001ca7983 */ /* 0x000ea20000300a00 */
[----:B------:R-:W-:Y:S02]  /*56760*/  VIADD R8, R15, 0xfffffe61 ;  /* 0xfffffe610f087836 */ /* 0x000fe40000000000 */
[----:B------:R-:W-:Y:S01]  /*56770*/  VIADD R5, R244, 0xfffffe60 ;  /* 0xfffffe60f4057836 */ /* 0x000fe20000000000 */
[----:B------:R1:W-:Y:S04]  /*56780*/  LDGSTS.E [R2+-0x5bffc], desc[UR60][R12.64], !P4 ;  /* 0xa40040000c027fae */ /* 0x0003e8000e12187c */
[----:B------:R-:W2:Y:S04]  /*56790*/  LDL.LU.64 R204, [R1+0xdd8] ;  /* 0x000dd80001cc7983 */ /* 0x000ea80000300a00 */
[----:B------:R-:W2:Y:S01]  /*567a0*/  LDL.LU.64 R208, [R1+0xdd0] ;  /* 0x000dd00001d07983 */ /* 0x000ea20000300a00 */
[----:B------:R-:W-:-:S02]  /*567b0*/  ISETP.GE.U32.AND P2, PT, R8, 0x7ffffde2, PT ;  /* 0x7ffffde20800780c */ /* 0x000fc40003f46070 */
[----:B------:R-:W-:Y:S02]  /*567c0*/  ISETP.GE.U32.AND P4, PT, R5, 0x7ffffde1, PT ;  /* 0x7ffffde10500780c */ /* 0x000fe40003f86070 */
[----:B------:R-:W-:Y:S01]  /*567d0*/  IADD3 R8, R6, -0x1bd, RZ ;  /* 0xfffffe4306087810 */ /* 0x000fe20007ffe0ff */
[----:B------:R-:W-:Y:S01]  /*567e0*/  VIADD R5, R0, 0x200000 ;  /* 0x0020000000057836 */ /* 0x000fe20000000000 */
[----:B------:R-:W2:Y:S08]  /*567f0*/  LDC R15, c[0x0][0x230] ;  /* 0x00008c00ff0f7b82 */ /* 0x000eb00000000800 */
[----:B------:R-:W2:Y:S08]  /*56800*/  LDC R244, c[0x0][0x230] ;  /* 0x00008c00fff47b82 */ /* 0x000eb00000000800 */
[----:B-1----:R-:W1:Y:S01]  /*56810*/  LDC R12, c[0x0][0x230] ;  /* 0x00008c00ff0c7b82 */ /* 0x002e620000000800 */
[----:B---3--:R-:W-:-:S05]  /*56820*/  IMAD.WIDE R200, R207, 0x4, R200 ;  /* 0x00000004cfc87825 */ /* 0x008fca00078e02c8 */
[----:B------:R3:W-:Y:S04]  /*56830*/  STL.64 [R1+0xef8], R200 ;  /* 0x000ef8c801007387 */ /* 0x0007e80000100a00 */
[----:B------:R-:W-:Y:S01]  /*56840*/  LDGSTS.E [R5+-0x5fff8], desc[UR60][R200.64], !P2 ;  /* 0xa0008000c8057fae */ /* 0x000fe2000d12187c */
[----:B----4-:R-:W-:-:S04]  /*56850*/  IMAD.WIDE R198, R207, 0x4, R198 ;  /* 0x00000004cfc67825 */ /* 0x010fc800078e02c6 */
[C---:B------:R-:W-:Y:S01]  /*56860*/  IMAD.WIDE R6, R207.reuse, 0x4, R212 ;  /* 0x00000004cf067825 */ /* 0x040fe200078e02d4 */
[----:B------:R4:W-:Y:S04]  /*56870*/  STL.64 [R1+0xee8], R198 ;  /* 0x000ee8c601007387 */ /* 0x0009e80000100a00 */
[----:B------:R1:W-:Y:S04]  /*56880*/  STL.64 [R1+0xf48], R6 ;  /* 0x000f480601007387 */ /* 0x0003e80000100a00 */
[----:B------:R-:W-:Y:S04]  /*56890*/  LDGSTS.E [R3+-0x5bff8], desc[UR60][R198.64], !P2 ;  /* 0xa4008000c6037fae */ /* 0x000fe8000d12187c */
[----:B------:R1:W-:Y:S01]  /*568a0*/  LDGSTS.E [R2+-0x5fff4], desc[UR60][R6.64], !P4 ;  /* 0xa000c00006027fae */ /* 0x0003e2000e12187c */
[----:B--2---:R-:W-:-:S03]  /*568b0*/  IMAD.WIDE R212, R207, 0x4, R196 ;  /* 0x00000004cfd47825 */ /* 0x004fc600078e02c4 */
[----:B------:R-:W2:Y:S04]  /*568c0*/  LDL.LU.64 R196, [R1+0xdc8] ;  /* 0x000dc80001c47983 */ /* 0x000ea80000300a00 */
[----:B---3--:R-:W3:Y:S04]  /*568d0*/  LDL.LU.64 R200, [R1+0xdc0] ;  /* 0x000dc00001c87983 */ /* 0x008ee80000300a00 */
[----:B----4-:R-:W4:Y:S04]  /*568e0*/  LDL.LU.64 R198, [R1+0xdb8] ;  /* 0x000db80001c67983 */ /* 0x010f280000300a00 */
[----:B------:R-:W-:Y:S01]  /*568f0*/  STL.64 [R1+0xf58], R212 ;  /* 0x000f58d401007387 */ /* 0x000fe20000100a00 */
[----:B------:R-:W-:Y:S01]  /*56900*/  ISETP.GE.U32.AND P2, PT, R8, 0x7ffffdc4, PT ;  /* 0x7ffffdc40800780c */ /* 0x000fe20003f46070 */
[----:B-1----:R-:W-:-:S04]  /*56910*/  IMAD.WIDE R6, R207, 0x4, R202 ;  /* 0x00000004cf067825 */ /* 0x002fc800078e02ca */
[----:B------:R-:W-:Y:S01]  /*56920*/  VIADD R5, R10, 0xfffffe42 ;  /* 0xfffffe420a057836 */ /* 0x000fe20000000000 */
[----:B------:R-:W4:Y:S01]  /*56930*/  LDL.LU.64 R202, [R1+0xdb0] ;  /* 0x000db00001ca7983 */ /* 0x000f220000300a00 */
[C---:B------:R-:W-:Y:S01]  /*56940*/  IADD3 R8, R0.reuse, 0x200000, RZ ;  /* 0x0020000000087810 */ /* 0x040fe20007ffe0ff */
[----:B------:R-:W-:Y:S02]  /*56950*/  IMAD.WIDE R210, R207, 0x4, R210 ;  /* 0x00000004cfd27825 */ /* 0x000fe400078e02d2 */
[----:B------:R-:W-:Y:S01]  /*56960*/  LDGSTS.E [R2+-0x5bff4], desc[UR60][R212.64], !P4 ;  /* 0xa400c000d4027fae */ /* 0x000fe2000e12187c */
[----:B------:R-:W-:Y:S01]  /*56970*/  ISETP.GE.U32.AND P5, PT, R5, 0x7ffffdc3, PT ;  /* 0x7ffffdc30500780c */ /* 0x000fe20003fa6070 */
[----:B------:R-:W-:Y:S02]  /*56980*/  VIADD R5, R0, 0x200000 ;  /* 0x0020000000057836 */ /* 0x000fe40000000000 */
[----:B------:R-:W-:Y:S01]  /*56990*/  IMAD.WIDE R204, R207, 0x4, R204 ;  /* 0x00000004cfcc7825 */ /* 0x000fe200078e02cc */
[----:B------:R1:W-:Y:S04]  /*569a0*/  LDGSTS.E [R8+-0x58000], desc[UR60][R210.64], !P2 ;  /* 0xa8000000d2087fae */ /* 0x0003e8000d12187c */
[----:B------:R-:W-:Y:S04]  /*569b0*/  STL.64 [R1+0x1000], R210 ;  /* 0x001000d201007387 */ /* 0x000fe80000100a00 */
[----:B------:R1:W-:Y:S04]  /*569c0*/  LDGSTS.E [R5+-0x54000], desc[UR60][R6.64], !P2 ;  /* 0xac00000006057fae */ /* 0x0003e8000d12187c */
[----:B------:R1:W-:Y:S01]  /*569d0*/  STL.64 [R1+0x1018], R6 ;  /* 0x0010180601007387 */ /* 0x0003e20000100a00 */
[----:B------:R-:W4:Y:S01]  /*569e0*/  LDC R10, c[0x0][0x230] ;  /* 0x00008c00ff0a7b82 */ /* 0x000f220000000800 */
[----:B-1----:R-:W-:-:S02]  /*569f0*/  VIADD R8, R15, 0xfffffe41 ;  /* 0xfffffe410f087836 */ /* 0x002fc40000000000 */
[----:B------:R1:W-:Y:S01]  /*56a00*/  LDGSTS.E [R3+-0x57ffc], desc[UR60][R204.64], !P5 ;  /* 0xa8004000cc037fae */ /* 0x0003e2000e92187c */
[----:B------:R-:W-:Y:S01]  /*56a10*/  IADD3 R5, R244, -0x1c0, RZ ;  /* 0xfffffe40f4057810 */ /* 0x000fe20007ffe0ff */
[----:B------:R-:W-:Y:S02]  /*56a20*/  IMAD.WIDE R6, R207, 0x4, R208 ;  /* 0x00000004cf067825 */ /* 0x000fe400078e02d0 */
[----:B------:R1:W-:Y:S01]  /*56a30*/  STL.64 [R1+0x1020], R204 ;  /* 0x001020cc01007387 */ /* 0x0003e20000100a00 */
[----:B------:R-:W-:-:S03]  /*56a40*/  ISETP.GE.U32.AND P2, PT, R8, 0x7ffffdc2, PT ;  /* 0x7ffffdc20800780c */ /* 0x000fc60003f46070 */
[----:B------:R-:W4:Y:S01]  /*56a50*/  LDL.LU.64 R208, [R1+0xda8] ;  /* 0x000da80001d07983 */ /* 0x000f220000300a00 */
[----:B------:R-:W-:-:S03]  /*56a60*/  ISETP.GE.U32.AND P4, PT, R5, 0x7ffffdc1, PT ;  /* 0x7ffffdc10500780c */ /* 0x000fc60003f86070 */
[----:B------:R4:W-:Y:S01]  /*56a70*/  STL.64 [R1+0x1030], R6 ;  /* 0x0010300601007387 */ /* 0x0009e20000100a00 */
[----:B------:R-:W-:-:S03]  /*56a80*/  IADD3 R8, R0, 0x200000, RZ ;  /* 0x0020000000087810 */ /* 0x000fc60007ffe0ff */
[----:B------:R4:W-:Y:S01]  /*56a90*/  LDGSTS.E [R2+-0x53ffc], desc[UR60][R6.64], !P5 ;  /* 0xac00400006027fae */ /* 0x0009e2000e92187c */
[----:B------:R-:W4:Y:S08]  /*56aa0*/  LDC R15, c[0x0][0x230] ;  /* 0x00008c00ff0f7b82 */ /* 0x000f300000000800 */
[----:B------:R-:W4:Y:S01]  /*56ab0*/  LDC R244, c[0x0][0x230] ;  /* 0x00008c00fff47b82 */ /* 0x000f220000000800 */
[----:B-1----:R-:W-:Y:S01]  /*56ac0*/  VIADD R3, R12, 0xfffffe23 ;  /* 0xfffffe230c037836 */ /* 0x002fe20000000000 */
[----:B------:R-:W4:Y:S04]  /*56ad0*/  LDL.LU.64 R204, [R1+0xda0] ;  /* 0x000da00001cc7983 */ /* 0x000f280000300a00 */
[----:B------:R-:W4:Y:S01]  /*56ae0*/  LDL.LU.64 R210, [R1+0xd98] ;  /* 0x000d980001d27983 */ /* 0x000f220000300a00 */
[----:B------:R-:W-:Y:S01]  /*56af0*/  ISETP.GE.U32.AND P5, PT, R3, 0x7ffffda4, PT ;  /* 0x7ffffda40300780c */ /* 0x000fe20003fa6070 */
[----:B------:R-:W-:-:S02]  /*56b00*/  VIADD R5, R0, 0x200000 ;  /* 0x0020000000057836 */ /* 0x000fc40000000000 */
[----:B------:R-:W-:Y:S02]  /*56b10*/  VIADD R3, R0, 0x200000 ;  /* 0x0020000000037836 */ /* 0x000fe40000000000 */
[----:B--2---:R-:W-:-:S04]  /*56b20*/  IMAD.WIDE R196, R207, 0x4, R196 ;  /* 0x00000004cfc47825 */ /* 0x004fc800078e02c4 */
[----:B---3--:R-:W-:-:S04]  /*56b30*/  IMAD.WIDE R200, R207, 0x4, R200 ;  /* 0x00000004cfc87825 */ /* 0x008fc800078e02c8 */
[----:B----4-:R-:W-:-:S04]  /*56b40*/  IMAD.WIDE R198, R207, 0x4, R198 ;  /* 0x00000004cfc67825 */ /* 0x010fc800078e02c6 */
[----:B------:R-:W-:Y:S01]  /*56b50*/  VIADD R10, R10, 0xfffffe22 ;  /* 0xfffffe220a0a7836 */ /* 0x000fe20000000000 */
[----:B------:R-:W1:Y:S01]  /*56b60*/  LDC R7, c[0x0][0x230] ;  /* 0x00008c00ff077b82 */ /* 0x000e620000000800 */
[----:B------:R2:W-:Y:S04]  /*56b70*/  STL.64 [R1+0x1040], R196 ;  /* 0x001040c401007387 */ /* 0x0005e80000100a00 */
[----:B------:R3:W-:Y:S04]  /*56b80*/  STL.64 [R1+0x1048], R200 ;  /* 0x001048c801007387 */ /* 0x0007e80000100a00 */
[----:B------:R-:W-:Y:S04]  /*56b90*/  LDGSTS.E [R8+-0x57ff8], desc[UR60][R196.64], !P2 ;  /* 0xa8008000c4087fae */ /* 0x000fe8000d12187c */
[----:B------:R4:W-:Y:S04]  /*56ba0*/  STL.64 [R1+0x1050], R198 ;  /* 0x001050c601007387 */ /* 0x0009e80000100a00 */
[----:B------:R-:W-:Y:S04]  /*56bb0*/  LDGSTS.E [R5+-0x53ff8], desc[UR60][R200.64], !P2 ;  /* 0xac008000c8057fae */ /* 0x000fe8000d12187c */
[----:B------:R-:W-:Y:S01]  /*56bc0*/  LDGSTS.E [R3+-0x57ff4], desc[UR60][R198.64], !P4 ;  /* 0xa800c000c6037fae */ /* 0x000fe2000e12187c */
[----:B------:R-:W1:Y:S01]  /*56bd0*/  LDC R6, c[0x0][0x230] ;  /* 0x00008c00ff067b82 */ /* 0x000e620000000800 */
[----:B------:R-:W-:-:S02]  /*56be0*/  IMAD.WIDE R12, R207, 0x4, R202 ;  /* 0x00000004cf0c7825 */ /* 0x000fc400078e02ca */
[----:B--2---:R-:W2:Y:S04]  /*56bf0*/  LDL.LU.64 R196, [R1+0xd60] ;  /* 0x000d600001c47983 */ /* 0x004ea80000300a00 */
[----:B------:R1:W-:Y:S04]  /*56c00*/  STL.64 [R1+0x1070], R12 ;  /* 0x0010700c01007387 */ /* 0x0003e80000100a00 */
[----:B------:R-:W2:Y:S04]  /*56c10*/  LDL.LU.64 R202, [R1+0xd58] ;  /* 0x000d580001ca7983 */ /* 0x000ea80000300a00 */
[----:B---3--:R-:W3:Y:S04]  /*56c20*/  LDL.LU.64 R200, [R1+0xd50] ;  /* 0x000d500001c87983 */ /* 0x008ee80000300a00 */
[----:B----4-:R-:W4:Y:S01]  /*56c30*/  LDL.LU.64 R198, [R1+0xd48] ;  /* 0x000d480001c67983 */ /* 0x010f220000300a00 */
[----:B------:R-:W-:-:S03]  /*56c40*/  ISETP.GE.U32.AND P2, PT, R10, 0x7ffffda3, PT ;  /* 0x7ffffda30a00780c */ /* 0x000fc60003f46070 */
[----:B------:R1:W-:Y:S01]  /*56c50*/  LDGSTS.E [R2+-0x53ff4], desc[UR60][R12.64], !P4 ;  /* 0xac00c0000c027fae */ /* 0x0003e2000e12187c */
[----:B------:R-:W-:-:S05]  /*56c60*/  IMAD.WIDE R208, R207, 0x4, R208 ;  /* 0x00000004cfd07825 */ /* 0x000fca00078e02d0 */
[----:B------:R1:W-:Y:S04]  /*56c70*/  STL.64 [R1+0x12d8], R208 ;  /* 0x0012d8d001007387 */ /* 0x0003e80000100a00 */
[----:B------:R-:W-:Y:S01]  /*56c80*/  LDGSTS.E [R5+-0x50000], desc[UR60][R208.64], !P5 ;  /* 0xb0000000d0057fae */ /* 0x000fe2000e92187c */
[----:B------:R-:W-:-:S04]  /*56c90*/  IMAD.WIDE R204, R207, 0x4, R204 ;  /* 0x00000004cfcc7825 */ /* 0x000fc800078e02cc */
[C---:B-1----:R-:W-:Y:S01]  /*56ca0*/  IMAD.WIDE R12, R207.reuse, 0x4, R210 ;  /* 0x00000004cf0c7825 */ /* 0x042fe200078e02d2 */
[----:B------:R-:W-:Y:S04]  /*56cb0*/  LDGSTS.E [R3+-0x4c000], desc[UR60][R204.64], !P5 ;  /* 0xb4000000cc037fae */ /* 0x000fe8000e92187c */
[----:B------:R-:W4:Y:S04]  /*56cc0*/  LDL.LU.64 R208, [R1+0xd40] ;  /* 0x000d400001d07983 */ /* 0x000f280000300a00 */
[----:B------:R-:W-:Y:S04]  /*56cd0*/  STL.64 [R1+0x12f0], R204 ;  /* 0x0012f0cc01007387 */ /* 0x000fe80000100a00 */
[----:B------:R-:W4:Y:S04]  /*56ce0*/  LDL.LU.64 R212, [R1+0xd38] ;  /* 0x000d380001d47983 */ /* 0x000f280000300a00 */
[----:B------:R4:W-:Y:S04]  /*56cf0*/  STL.64 [R1+0x12f8], R12 ;  /* 0x0012f80c01007387 */ /* 0x0009e80000100a00 */
[----:B------:R-:W4:Y:S04]  /*56d00*/  LDL.LU.64 R210, [R1+0xd30] ;  /* 0x000d300001d27983 */ /* 0x000f280000300a00 */
[----:B------:R4:W-:Y:S01]  /*56d10*/  LDGSTS.E [R2+-0x4fffc], desc[UR60][R12.64], !P2 ;  /* 0xb00040000c027fae */ /* 0x0009e2000d12187c */
[----:B--2---:R-:W-:-:S04]  /*56d20*/  IMAD.WIDE R196, R207, 0x4, R196 ;  /* 0x00000004cfc47825 */ /* 0x004fc800078e02c4 */
[----:B------:R-:W-:-:S04]  /*56d30*/  IMAD.WIDE R216, R207, 0x4, R202 ;  /* 0x00000004cfd87825 */ /* 0x000fc800078e02ca */
[----:B---3--:R-:W-:-:S04]  /*56d40*/  IMAD.WIDE R214, R207, 0x4, R200 ;  /* 0x00000004cfd67825 */ /* 0x008fc800078e02c8 */
[----:B----4-:R-:W-:Y:S01]  /*56d50*/  IMAD.WIDE R12, R207, 0x4, R198 ;  /* 0x00000004cf0c7825 */ /* 0x010fe200078e02c6 */
[----:B------:R1:W-:Y:S04]  /*56d60*/  STL.64 [R1+0x1350], R196 ;  /* 0x001350c401007387 */ /* 0x0003e80000100a00 */
[----:B------:R-:W2:Y:S04]  /*56d70*/  LDL.LU.64 R198, [R1+0xd28] ;  /* 0x000d280001c67983 */ /* 0x000ea80000300a00 */
[----:B------:R-:W-:Y:S04]  /*56d80*/  STL.64 [R1+0x1360], R216 ;  /* 0x001360d801007387 */ /* 0x000fe80000100a00 */
[----:B------:R-:W3:Y:S04]  /*56d90*/  LDL.LU.64 R204, [R1+0xd20] ;  /* 0x000d200001cc7983 */ /* 0x000ee80000300a00 */
[----:B------:R-:W-:Y:S04]  /*56da0*/  STL.64 [R1+0x1368], R214 ;  /* 0x001368d601007387 */ /* 0x000fe80000100a00 */
[----:B------:R-:W4:Y:S04]  /*56db0*/  LDL.LU.64 R202, [R1+0xd18] ;  /* 0x000d180001ca7983 */ /* 0x000f280000300a00 */
[----:B------:R1:W-:Y:S04]  /*56dc0*/  STL.64 [R1+0x1370], R12 ;  /* 0x0013700c01007387 */ /* 0x0003e80000100a00 */
[----:B------:R-:W4:Y:S01]  /*56dd0*/  LDL.LU.64 R200, [R1+0xd10] ;  /* 0x000d100001c87983 */ /* 0x000f220000300a00 */
[----:B------:R-:W-:Y:S01]  /*56de0*/  IADD3 R8, R15, -0x1df, RZ ;  /* 0xfffffe210f087810 */ /* 0x000fe20007ffe0ff */
[----:B------:R-:W-:Y:S01]  /*56df0*/  VIADD R5, R244, 0xfffffe20 ;  /* 0xfffffe20f4057836 */ /* 0x000fe20000000000 */
[----:B------:R-:W1:Y:S01]  /*56e00*/  LDC R15, c[0x0][0x230] ;  /* 0x00008c00ff0f7b82 */ /* 0x000e620000000800 */
[----:B------:R-:W-:Y:S01]  /*56e10*/  VIADD R10, R7, 0xfffffe03 ;  /* 0xfffffe03070a7836 */ /* 0x000fe20000000000 */
[----:B------:R-:W-:-:S06]  /*56e20*/  ISETP.GE.U32.AND P4, PT, R8, 0x7ffffda2, PT ;  /* 0x7ffffda20800780c */ /* 0x000fcc0003f86070 */
[----:B------:R-:W4:Y:S01]  /*56e30*/  LDC R244, c[0x0][0x230] ;  /* 0x00008c00fff47b82 */ /* 0x000f220000000800 */
[----:B------:R-:W-:Y:S02]  /*56e40*/  ISETP.GE.U32.AND P5, PT, R5, 0x7ffffda1, PT ;  /* 0x7ffffda10500780c */ /* 0x000fe40003fa6070 */
[C---:B------:R-:W-:Y:S01]  /*56e50*/  IADD3 R8, R0.reuse, 0x200000, RZ ;  /* 0x0020000000087810 */ /* 0x040fe20007ffe0ff */
[----:B------:R-:W-:-:S04]  /*56e60*/  VIADD R5, R0, 0x200000 ;  /* 0x0020000000057836 */ /* 0x000fc80000000000 */
[----:B------:R1:W-:Y:S01]  /*56e70*/  LDGSTS.E [R8+-0x4bffc], desc[UR60][R196.64], !P2 ;  /* 0xb4004000c4087fae */ /* 0x0003e2000d12187c */
[----:B------:R-:W-:-:S03]  /*56e80*/  ISETP.GE.U32.AND P2, PT, R10, 0x7ffffd84, PT ;  /* 0x7ffffd840a00780c */ /* 0x000fc60003f46070 */
[----:B------:R-:W-:Y:S04]  /*56e90*/  LDGSTS.E [R5+-0x4fff8], desc[UR60][R216.64], !P4 ;  /* 0xb0008000d8057fae */ /* 0x000fe8000e12187c */
[----:B------:R-:W-:Y:S04]  /*56ea0*/  LDGSTS.E [R3+-0x4bff8], desc[UR60][R214.64], !P4 ;  /* 0xb4008000d6037fae */ /* 0x000fe8000e12187c */
[----:B------:R1:W-:Y:S02]  /*56eb0*/  LDGSTS.E [R2+-0x4fff4], desc[UR60][R12.64], !P5 ;  /* 0xb000c0000c027fae */ /* 0x0003e4000e92187c */
[----:B-1----:R-:W-:-:S02]  /*56ec0*/  VIADD R8, R6, 0xfffffe02 ;  /* 0xfffffe0206087836 */ /* 0x002fc40000000000 */
[----:B------:R-:W4:Y:S01]  /*56ed0*/  LDL.LU.64 R196, [R1+0x2d50] ;  /* 0x002d500001c47983 */ /* 0x000f220000300a00 */
[----:B------:R-:W-:-:S04]  /*56ee0*/  IMAD.WIDE R208, R207, 0x4, R208 ;  /* 0x00000004cfd07825 */ /* 0x000fc800078e02d0 */
[----:B------:R-:W-:-:S04]  /*56ef0*/  IMAD.WIDE R12, R207, 0x4, R212 ;  /* 0x00000004cf0c7825 */ /* 0x000fc800078e02d4 */
[----:B------:R-:W-:Y:S01]  /*56f00*/  IMAD.WIDE R6, R207, 0x4, R210 ;  /* 0x00000004cf067825 */ /* 0x000fe200078e02d2 */
[----:B------:R1:W-:Y:S04]  /*56f10*/  STL.64 [R1+0x1380], R208 ;  /* 0x001380d001007387 */ /* 0x0003e80000100a00 */
[----:B------:R1:W-:Y:S04]  /*56f20*/  LDGSTS.E [R5+-0x4bff4], desc[UR60][R208.64], !P5 ;  /* 0xb400c000d0057fae */ /* 0x0003e8000e92187c */
[----:B------:R4:W-:Y:S01]  /*56f30*/  STL.64 [R1+0x1d20], R12 ;  /* 0x001d200c01007387 */ /* 0x0009e20000100a00 */
[----:B------:R-:W-:-:S03]  /*56f40*/  ISETP.GE.U32.AND P4, PT, R8, 0x7ffffd83, PT ;  /* 0x7ffffd830800780c */ /* 0x000fc60003f86070 */
[----:B------:R4:W-:Y:S04]  /*56f50*/  LDGSTS.E [R3+-0x48000], desc[UR60][R12.64], !P2 ;  /* 0xb80000000c037fae */ /* 0x0009e8000d12187c */
[----:B------:R4:W-:Y:S04]  /*56f60*/  LDGSTS.E [R2+-0x44000], desc[UR60][R6.64], !P2 ;  /* 0xbc00000006027fae */ /* 0x0009e8000d12187c */
[----:B-1----:R-:W4:Y:S04]  /*56f70*/  LDL.LU.64 R208, [R1+0xd08] ;  /* 0x000d080001d07983 */ /* 0x002f280000300a00 */
[----:B------:R-:W4:Y:S04]  /*56f80*/  LDL.LU.64 R216, [R1+0xd00] ;  /* 0x000d000001d87983 */ /* 0x000f280000300a00 */
[----:B------:R1:W-:Y:S04]  /*56f90*/  STL.64 [R1+0x1d28], R6 ;  /* 0x001d280601007387 */ /* 0x0003e80000100a00 */
[----:B------:R-:W4:Y:S04]  /*56fa0*/  LDL.LU.64 R214, [R1+0xcf8] ;  /* 0x000cf80001d67983 */ /* 0x000f280000300a00 */
[----:B------:R-:W4:Y:S01]  /*56fb0*/  LDL.LU.64 R212, [R1+0xc78] ;  /* 0x000c780001d47983 */ /* 0x000f220000300a00 */
[----:B------:R-:W-:Y:S01]  /*56fc0*/  IADD3 R5, R15, -0x1ff, RZ ;  /* 0xfffffe010f057810 */ /* 0x000fe20007ffe0ff */
[----:B------:R-:W-:-:S03]  /*56fd0*/  VIADD R8, R0, 0x200000 ;  /* 0x0020000000087836 */ /* 0x000fc60000000000 */
[----:B------:R-:W-:Y:S02]  /*56fe0*/  ISETP.GE.U32.AND P2, PT, R5, 0x7ffffd82, PT ;  /* 0x7ffffd820500780c */ /* 0x000fe40003f46070 */
[----:B------:R-:W-:Y:S01]  /*56ff0*/  IADD3 R5, R0, 0x200000, RZ ;  /* 0x0020000000057810 */ /* 0x000fe20007ffe0ff */
[----:B--2---:R-:W-:-:S04]  /*57000*/  IMAD.WIDE R198, R207, 0x4, R198 ;  /* 0x00000004cfc67825 */ /* 0x004fc800078e02c6 */
[----:B---3--:R-:W-:-:S04]  /*57010*/  IMAD.WIDE R204, R207, 0x4, R204 ;  /* 0x00000004cfcc7825 */ /* 0x008fc800078e02cc */
[C---:B----4-:R-:W-:Y:S01]  /*57020*/  IMAD.WIDE R12, R207.reuse, 0x4, R202 ;  /* 0x00000004cf0c7825 */ /* 0x050fe200078e02ca */
[----:B------:R2:W-:Y:S03]  /*57030*/  STL.64 [R1+0x1d30], R198 ;  /* 0x001d30c601007387 */ /* 0x0005e60000100a00 */
[----:B-1----:R-:W-:Y:S01]  /*57040*/  IMAD.WIDE R6, R207, 0x4, R200 ;  /* 0x00000004cf067825 */ /* 0x002fe200078e02c8 */
[----:B------:R1:W-:Y:S04]  /*57050*/  STL.64 [R1+0x1d38], R204 ;  /* 0x001d38cc01007387 */ /* 0x0003e80000100a00 */
[----:B------:R3:W-:Y:S04]  /*57060*/  STL.64 [R1+0x1d40], R12 ;  /* 0x001d400c01007387 */ /* 0x0007e80000100a00 */
[----:B------:R-:W4:Y:S04]  /*57070*/  LDL.LU.64 R202, [R1+0xc70] ;  /* 0x000c700001ca7983 */ /* 0x000f280000300a00 */
[----:B------:R3:W-:Y:S04]  /*57080*/  STL.64 [R1+0x1d48], R6 ;  /* 0x001d480601007387 */ /* 0x0007e80000100a00 */
[----:B------:R-:W-:Y:S04]  /*57090*/  LDGSTS.E [R8+-0x47ffc], desc[UR60][R198.64], !P4 ;  /* 0xb8004000c6087fae */ /* 0x000fe8000e12187c */
[----:B------:R-:W4:Y:S04]  /*570a0*/  LDL.LU.64 R200, [R1+0xc68] ;  /* 0x000c680001c87983 */ /* 0x000f280000300a00 */
[----:B------:R-:W-:Y:S01]  /*570b0*/  LDGSTS.E [R5+-0x43ffc], desc[UR60][R204.64], !P4 ;  /* 0xbc004000cc057fae */ /* 0x000fe2000e12187c */
[----:B------:R-:W-:Y:S01]  /*570c0*/  VIADD R10, R244, 0xfffffe00 ;  /* 0xfffffe00f40a7836 */ /* 0x000fe20000000000 */
[----:B------:R-:W-:-:S02]  /*570d0*/  SHF.L.U32 R4, R4, 0x7, RZ ;  /* 0x0000000704047819 */ /* 0x000fc400000006ff */
[----:B------:R3:W-:Y:S04]  /*570e0*/  LDGSTS.E [R3+-0x47ff8], desc[UR60][R12.64], !P2 ;  /* 0xb80080000c037fae */ /* 0x0007e8000d12187c */
[----:B------:R3:W-:Y:S04]  /*570f0*/  LDGSTS.E [R2+-0x43ff8], desc[UR60][R6.64], !P2 ;  /* 0xbc00800006027fae */ /* 0x0007e8000d12187c */
[----:B--2---:R-:W2:Y:S04]  /*57100*/  LDL.LU.64 R198, [R1+0xc60] ;  /* 0x000c600001c67983 */ /* 0x004ea80000300a00 */
[----:B------:R-:W2:Y:S04]  /*57110*/  LDL.LU.64 R210, [R1+0xc58] ;  /* 0x000c580001d27983 */ /* 0x000ea80000300a00 */
[----:B-1----:R-:W2:Y:S01]  /*57120*/  LDL.LU.64 R204, [R1+0xc50] ;  /* 0x000c500001cc7983 */ /* 0x002ea20000300a00 */
[----:B------:R-:W-:Y:S01]  /*57130*/  ISETP.GE.U32.AND P5, PT, R10, 0x7ffffd81, PT ;  /* 0x7ffffd810a00780c */ /* 0x000fe20003fa6070 */
[----:B---3--:R-:W-:-:S02]  /*57140*/  VIADD R3, R245, 0x100000 ;  /* 0x00100000f5037836 */ /* 0x008fc40000000000 */
[C---:B------:R-:W-:Y:S01]  /*57150*/  VIADD R0, R245.reuse, 0x100000 ;  /* 0x00100000f5007836 */ /* 0x040fe20000000000 */
[----:B------:R-:W-:Y:S01]  /*57160*/  IADD3 R8, R245, 0x100000, RZ ;  /* 0x00100000f5087810 */ /* 0x000fe20007ffe0ff */
[----:B------:R-:W-:-:S04]  /*57170*/  IMAD.WIDE R208, R207, 0x4, R208 ;  /* 0x00000004cfd07825 */ /* 0x000fc800078e02d0 */
[----:B------:R-:W-:-:S04]  /*57180*/  IMAD.WIDE R206, R207, 0x4, R216 ;  /* 0x00000004cfce7825 */ /* 0x000fc800078e02d8 */
[----:B------:R-:W-:-:S04]  /*57190*/  IMAD.WIDE R12, R4, 0x4, R214 ;  /* 0x00000004040c7825 */ /* 0x000fc800078e02d6 */
[----:B------:R-:W-:Y:S01]  /*571a0*/  IMAD.WIDE R6, R4, 0x4, R212 ;  /* 0x0000000404067825 */ /* 0x000fe200078e02d4 */
[----:B------:R1:W-:Y:S04]  /*571b0*/  STL.64 [R1+0x1d50], R208 ;  /* 0x001d50d001007387 */ /* 0x0003e80000100a00 */
[----:B------:R3:W-:Y:S04]  /*571c0*/  STL.64 [R1+0x1d58], R206 ;  /* 0x001d58ce01007387 */ /* 0x0007e80000100a00 */
[----:B------:R2:W-:Y:S04]  /*571d0*/  STL.64 [R1+0x1d60], R12 ;  /* 0x001d600c01007387 */ /* 0x0005e80000100a00 */
[----:B------:R2:W-:Y:S04]  /*571e0*/  STL.64 [R1+0x1da0], R6 ;  /* 0x001da00601007387 */ /* 0x0005e80000100a00 */
[----:B------:R-:W-:Y:S04]  /*571f0*/  LDGSTS.E [R2+-0x47ff4], desc[UR60][R208.64], !P5 ;  /* 0xb800c000d0027fae */ /* 0x000fe8000e92187c */
[----:B------:R-:W2:Y:S04]  /*57200*/  LDL.LU.64 R212, [R1+0xc48] ;  /* 0x000c480001d47983 */ /* 0x000ea80000300a00 */
[----:B------:R3:W-:Y:S04]  /*57210*/  LDGSTS.E [R5+-0x43ff4], desc[UR60][R206.64], !P5 ;  /* 0xbc00c000ce057fae */ /* 0x0007e8000e92187c */
[----:B------:R-:W0:Y:S04]  /*57220*/  LDGDEPBAR ;  /* 0x00000000000079af */ /* 0x000e280000000000 */
[----:B------:R2:W-:Y:S04]  /*57230*/  LDGSTS.E [R3+-0x40000], desc[UR60][R12.64], P0 ;  /* 0xc00000000c037fae */ /* 0x0005e8000812187c */
[----:B------:R2:W-:Y:S04]  /*57240*/  LDGSTS.E [R0+-0x3fc00], desc[UR60][R6.64], P0 ;  /* 0xc040000006007fae */ /* 0x0005e8000812187c */
[----:B-1----:R-:W2:Y:S04]  /*57250*/  LDL.LU.64 R208, [R1+0xc40] ;  /* 0x000c400001d07983 */ /* 0x002ea80000300a00 */
[----:B---3--:R-:W3:Y:S04]  /*57260*/  LDL.LU.64 R206, [R1+0xc38] ;  /* 0x000c380001ce7983 */ /* 0x008ee80000300a00 */
[----:B------:R-:W3:Y:S04]  /*57270*/  LDL.LU.64 R216, [R1+0xc30] ;  /* 0x000c300001d87983 */ /* 0x000ee80000300a00 */
[----:B------:R-:W3:Y:S01]  /*57280*/  LDL.LU.64 R214, [R1+0xc28] ;  /* 0x000c280001d67983 */ /* 0x000ee20000300a00 */
[----:B------:R-:W-:-:S02]  /*57290*/  VIADD R5, R245, 0x100000 ;  /* 0x00100000f5057836 */ /* 0x000fc40000000000 */
[----:B----4-:R-:W-:-:S04]  /*572a0*/  IMAD.WIDE R202, R4, 0x4, R202 ;  /* 0x0000000404ca7825 */ /* 0x010fc800078e02ca */
[C---:B------:R-:W-:Y:S01]  /*572b0*/  IMAD.WIDE R200, R4.reuse, 0x4, R200 ;  /* 0x0000000404c87825 */ /* 0x040fe200078e02c8 */
[----:B------:R1:W-:Y:S04]  /*572c0*/  STL.64 [R1+0x1de0], R202 ;  /* 0x001de0ca01007387 */ /* 0x0003e80000100a00 */
[----:B------:R4:W-:Y:S04]  /*572d0*/  STL.64 [R1+0x1e20], R200 ;  /* 0x001e20c801007387 */ /* 0x0009e80000100a00 */
[----:B------:R-:W-:Y:S04]  /*572e0*/  LDGSTS.E [R8+-0x3f800], desc[UR60][R202.64], P0 ;  /* 0xc0800000ca087fae */ /* 0x000fe8000812187c */
[----:B------:R-:W-:Y:S01]  /*572f0*/  LDGSTS.E [R5+-0x3f400], desc[UR60][R200.64], P0 ;  /* 0xc0c00000c8057fae */ /* 0x000fe2000812187c */
[----:B--2---:R-:W-:-:S04]  /*57300*/  IMAD.WIDE R198, R4, 0x4, R198 ;  /* 0x0000000404c67825 */ /* 0x004fc800078e02c6 */
[----:B------:R-:W-:-:S04]  /*57310*/  IMAD.WIDE R12, R4, 0x4, R210 ;  /* 0x00000004040c7825 */ /* 0x000fc800078e02d2 */
[----:B------:R-:W-:Y:S01]  /*57320*/  IMAD.WIDE R6, R4, 0x4, R204 ;  /* 0x0000000404067825 */ /* 0x000fe200078e02cc */
[----:B------:R2:W-:Y:S04]  /*57330*/  STL.64 [R1+0x1e60], R198 ;  /* 0x001e60c601007387 */ /* 0x0005e80000100a00 */
[----:B------:R3:W-:Y:S04]  /*57340*/  STL.64 [R1+0x1ea0], R12 ;  /* 0x001ea00c01007387 */ /* 0x0007e80000100a00 */
[----:B------:R3:W-:Y:S04]  /*57350*/  STL.64 [R1+0x1ee0], R6 ;  /* 0x001ee00601007387 */ /* 0x0007e80000100a00 */
[----:B-1----:R-:W3:Y:S04]  /*57360*/  LDL.LU.64 R202, [R1+0xc20] ;  /* 0x000c200001ca7983 */ /* 0x002ee80000300a00 */
[----:B------:R-:W-:Y:S04]  /*57370*/  LDGSTS.E [R3+-0x3f000], desc[UR60][R198.64], P0 ;  /* 0xc1000000c6037fae */ /* 0x000fe8000812187c */
[----:B----4-:R-:W4:Y:S04]  /*57380*/  LDL.LU.64 R200, [R1+0xc18] ;  /* 0x000c180001c87983 */ /* 0x010f280000300a00 */
[----:B--2---:R-:W2:Y:S04]  /*57390*/  LDL.LU.64 R198, [R1+0xc10] ;  /* 0x000c100001c67983 */ /* 0x004ea80000300a00 */
[----:B------:R-:W2:Y:S04]  /*573a0*/  LDL.LU.64 R210, [R1+0xc08] ;  /* 0x000c080001d27983 */ /* 0x000ea80000300a00 */
[----:B------:R-:W2:Y:S01]  /*573b0*/  LDL.LU.64 R204, [R1+0xc00] ;  /* 0x000c000001cc7983 */ /* 0x000ea20000300a00 */
[----:B------:R-:W-:-:S05]  /*573c0*/  VIADD R2, R245, 0x100000 ;  /* 0x00100000f5027836 */ /* 0x000fca0000000000 */
[----:B------:R1:W-:Y:S04]  /*573d0*/  LDGSTS.E [R2+-0x3ec00], desc[UR60][R12.64], P0 ;  /* 0xc14000000c027fae */ /* 0x0003e8000812187c */
[----:B------:R1:W-:Y:S01]  /*573e0*/  LDGSTS.E [R0+-0x3e800], desc[UR60][R6.64], P0 ;  /* 0xc180000006007fae */ /* 0x0003e2000812187c */
[----:B------:R-:W-:-:S05]  /*573f0*/  IMAD.WIDE R212, R4, 0x4, R212 ;  /* 0x0000000404d47825 */ /* 0x000fca00078e02d4 */
[----:B------:R1:W-:Y:S04]  /*57400*/  STL.64 [R1+0x1f20], R212 ;  /* 0x001f20d401007387 */ /* 0x0003e80000100a00 */
[----:B------:R-:W-:Y:S01]  /*57410*/  LDGSTS.E [R8+-0x3e400], desc[UR60][R212.64], P0 ;  /* 0xc1c00000d4087fae */ /* 0x000fe2000812187c */
[----:B------:R-:W-:-:S04]  /*57420*/  IMAD.WIDE R208, R4, 0x4, R208 ;  /* 0x0000000404d07825 */ /* 0x000fc800078e02d0 */
[----:B---3--:R-:W-:-:S04]  /*57430*/  IMAD.WIDE R206, R4, 0x4, R206 ;  /* 0x0000000404ce7825 */ /* 0x008fc800078e02ce */
[----:B-1----:R-:W-:-:S04]  /*57440*/  IMAD.WIDE R12, R4, 0x4, R216 ;  /* 0x00000004040c7825 */ /* 0x002fc800078e02d8 */
[C---:B------:R-:W-:Y:S01]  /*57450*/  IMAD.WIDE R6, R4.reuse, 0x4, R214 ;  /* 0x0000000404067825 */ /* 0x040fe200078e02d6 */
[----:B------:R1:W-:Y:S04]  /*57460*/  STL.64 [R1+0x1f60], R208 ;  /* 0x001f60d001007387 */ /* 0x0003e80000100a00 */
[----:B------:R3:W-:Y:S04]  /*57470*/  STL.64 [R1+0x1fa0], R206 ;  /* 0x001fa0ce01007387 */ /* 0x0007e80000100a00 */
[----:B------:R2:W-:Y:S04]  /*57480*/  STL.64 [R1+0x1fe0], R12 ;  /* 0x001fe00c01007387 */ /* 0x0005e80000100a00 */
[----:B------:R2:W-:Y:S04]  /*57490*/  STL.64 [R1+0x2020], R6 ;  /* 0x0020200601007387 */ /* 0x0005e80000100a00 */
[----:B------:R-:W-:Y:S04]  /*574a0*/  LDGSTS.E [R5+-0x3e000], desc[UR60][R208.64], P0 ;  /* 0xc2000000d0057fae */ /* 0x000fe8000812187c */
[----:B------:R-:W2:Y:S04]  /*574b0*/  LDL.LU.64 R212, [R1+0xbf8] ;  /* 0x000bf80001d47983 */ /* 0x000ea80000300a00 */
[----:B------:R-:W-:Y:S04]  /*574c0*/  LDGSTS.E [R3+-0x3dc00], desc[UR60][R206.64], P0 ;  /* 0xc2400000ce037fae */ /* 0x000fe8000812187c */
[----:B------:R2:W-:Y:S04]  /*574d0*/  LDGSTS.E [R2+-0x3d800], desc[UR60][R12.64], P0 ;  /* 0xc28000000c027fae */ /* 0x0005e8000812187c */
[----:B------:R2:W-:Y:S04]  /*574e0*/  LDGSTS.E [R0+-0x3d400], desc[UR60][R6.64], P0 ;  /* 0xc2c0000006007fae */ /* 0x0005e8000812187c */
[----:B-1----:R-:W2:Y:S04]  /*574f0*/  LDL.LU.64 R208, [R1+0xbf0] ;  /* 0x000bf00001d07983 */ /* 0x002ea80000300a00 */
[----:B---3--:R-:W3:Y:S04]  /*57500*/  LDL.LU.64 R206, [R1+0xbe8] ;  /* 0x000be80001ce7983 */ /* 0x008ee80000300a00 */
[----:B------:R-:W3:Y:S04]  /*57510*/  LDL.LU.64 R216, [R1+0xbe0] ;  /* 0x000be00001d87983 */ /* 0x000ee80000300a00 */
[----:B------:R-:W3:Y:S01]  /*57520*/  LDL.LU.64 R214, [R1+0xbd8] ;  /* 0x000bd80001d67983 */ /* 0x000ee20000300a00 */
[----:B------:R-:W-:-:S04]  /*57530*/  IMAD.WIDE R202, R4, 0x4, R202 ;  /* 0x0000000404ca7825 */ /* 0x000fc800078e02ca */
[C---:B----4-:R-:W-:Y:S01]  /*57540*/  IMAD.WIDE R200, R4.reuse, 0x4, R200 ;  /* 0x0000000404c87825 */ /* 0x050fe200078e02c8 */
[----:B------:R1:W-:Y:S04]  /*57550*/  STL.64 [R1+0x2060], R202 ;  /* 0x002060ca01007387 */ /* 0x0003e80000100a00 */
[----:B------:R4:W-:Y:S04]  /*57560*/  STL.64 [R1+0x20a0], R200 ;  /* 0x0020a0c801007387 */ /* 0x0009e80000100a00 */
[----:B------:R-:W-:Y:S04]  /*57570*/  LDGSTS.E [R8+-0x3d000], desc[UR60][R202.64], P0 ;  /* 0xc3000000ca087fae */ /* 0x000fe8000812187c */
[----:B------:R-:W-:Y:S01]  /*57580*/  LDGSTS.E [R5+-0x3cc00], desc[UR60][R200.64], P0 ;  /* 0xc3400000c8057fae */ /* 0x000fe2000812187c */
[----:B--2---:R-:W-:-:S04]  /*57590*/  IMAD.WIDE R198, R4, 0x4, R198 ;  /* 0x0000000404c67825 */ /* 0x004fc800078e02c6 */
[----:B------:R-:W-:-:S04]  /*575a0*/  IMAD.WIDE R12, R4, 0x4, R210 ;  /* 0x00000004040c7825 */ /* 0x000fc800078e02d2 */
[C---:B------:R-:W-:Y:S01]  /*575b0*/  IMAD.WIDE R6, R4.reuse, 0x4, R204 ;  /* 0x0000000404067825 */ /* 0x040fe200078e02cc */
[----:B------:R2:W-:Y:S04]  /*575c0*/  STL.64 [R1+0x20e0], R198 ;  /* 0x0020e0c601007387 */ /* 0x0005e80000100a00 */
[----:B------:R3:W-:Y:S04]  /*575d0*/  STL.64 [R1+0x2120], R12 ;  /* 0x0021200c01007387 */ /* 0x0007e80000100a00 */
[----:B------:R3:W-:Y:S04]  /*575e0*/  STL.64 [R1+0x2160], R6 ;  /* 0x0021600601007387 */ /* 0x0007e80000100a00 */
[----:B-1----:R-:W3:Y:S04]  /*575f0*/  LDL.LU.64 R202, [R1+0xbd0] ;  /* 0x000bd00001ca7983 */ /* 0x002ee80000300a00 */
[----:B------:R-:W-:Y:S04]  /*57600*/  LDGSTS.E [R3+-0x3c800], desc[UR60][R198.64], P0 ;  /* 0xc3800000c6037fae */ /* 0x000fe8000812187c */
[----:B----4-:R-:W4:Y:S04]  /*57610*/  LDL.LU.64 R200, [R1+0xbc8] ;  /* 0x000bc80001c87983 */ /* 0x010f280000300a00 */
[----:B------:R1:W-:Y:S04]  /*57620*/  LDGSTS.E [R2+-0x3c400], desc[UR60][R12.64], P0 ;  /* 0xc3c000000c027fae */ /* 0x0003e8000812187c */
[----:B------:R1:W-:Y:S04]  /*57630*/  LDGSTS.E [R0+-0x3c000], desc[UR60][R6.64], P0 ;  /* 0xc400000006007fae */ /* 0x0003e8000812187c */
[----:B--2---:R-:W2:Y:S04]  /*57640*/  LDL.LU.64 R198, [R1+0xbc0] ;  /* 0x000bc00001c67983 */ /* 0x004ea80000300a00 */
[----:B------:R-:W2:Y:S04]  /*57650*/  LDL.LU.64 R210, [R1+0xbb8] ;  /* 0x000bb80001d27983 */ /* 0x000ea80000300a00 */
[----:B------:R-:W2:Y:S01]  /*57660*/  LDL.LU.64 R204, [R1+0xbb0] ;  /* 0x000bb00001cc7983 */ /* 0x000ea20000300a00 */
        /* <DEDUP_REMOVED lines=160> */
[----:B------:R-:W-:Y:S01]  /*58070*/  IADD3 R245, R245, 0x100000, RZ ;  /* 0x00100000f5f57810 */ /* 0x000fe20007ffe0ff */
[----:B------:R-:W-:-:S05]  /*58080*/  IMAD.WIDE R212, R4, 0x4, R212 ;  /* 0x0000000404d47825 */ /* 0x000fca00078e02d4 */
[----:B------:R1:W-:Y:S04]  /*58090*/  STL.64 [R1+0x2be8], R212 ;  /* 0x002be8d401007387 */ /* 0x0003e80000100a00 */
[----:B------:R-:W-:Y:S01]  /*580a0*/  LDGSTS.E [R8+-0x19c00], desc[UR60][R212.64], P0 ;  /* 0xe6400000d4087fae */ /* 0x000fe2000812187c */
[----:B------:R-:W-:-:S04]  /*580b0*/  IMAD.WIDE R208, R4, 0x4, R208 ;  /* 0x0000000404d07825 */ /* 0x000fc800078e02d0 */
[----:B---3--:R-:W-:-:S04]  /*580c0*/  IMAD.WIDE R206, R4, 0x4, R206 ;  /* 0x0000000404ce7825 */ /* 0x008fc800078e02ce */
[----:B-1----:R-:W-:-:S04]  /*580d0*/  IMAD.WIDE R12, R4, 0x4, R216 ;  /* 0x00000004040c7825 */ /* 0x002fc800078e02d8 */
[----:B------:R-:W-:Y:S01]  /*580e0*/  IMAD.WIDE R6, R4, 0x4, R214 ;  /* 0x0000000404067825 */ /* 0x000fe200078e02d6 */
[----:B------:R1:W-:Y:S04]  /*580f0*/  STL.64 [R1+0x2be0], R208 ;  /* 0x002be0d001007387 */ /* 0x0003e80000100a00 */
[----:B------:R3:W-:Y:S04]  /*58100*/  STL.64 [R1+0x2bd8], R206 ;  /* 0x002bd8ce01007387 */ /* 0x0007e80000100a00 */
[----:B------:R2:W-:Y:S04]  /*58110*/  STL.64 [R1+0x2bd0], R12 ;  /* 0x002bd00c01007387 */ /* 0x0005e80000100a00 */
[----:B------:R2:W-:Y:S04]  /*58120*/  STL.64 [R1+0x2bc8], R6 ;  /* 0x002bc80601007387 */ /* 0x0005e80000100a00 */
[----:B------:R-:W-:Y:S04]  /*58130*/  LDGSTS.E [R5+-0x19800], desc[UR60][R208.64], P0 ;  /* 0xe6800000d0057fae */ /* 0x000fe8000812187c */
[----:B------:R-:W2:Y:S04]  /*58140*/  LDL.LU.64 R212, [R1+0xa58] ;  /* 0x000a580001d47983 */ /* 0x000ea80000300a00 */
[----:B------:R3:W-:Y:S04]  /*58150*/  LDGSTS.E [R3+-0x19400], desc[UR60][R206.64], P0 ;  /* 0xe6c00000ce037fae */ /* 0x0007e8000812187c */
[----:B------:R2:W-:Y:S04]  /*58160*/  LDGSTS.E [R2+-0x19000], desc[UR60][R12.64], P0 ;  /* 0xe70000000c027fae */ /* 0x0005e8000812187c */
[----:B------:R2:W-:Y:S04]  /*58170*/  LDGSTS.E [R0+-0x18c00], desc[UR60][R6.64], P0 ;  /* 0xe740000006007fae */ /* 0x0005e8000812187c */
[----:B-1----:R-:W2:Y:S04]  /*58180*/  LDL.LU.64 R208, [R1+0xa50] ;  /* 0x000a500001d07983 */ /* 0x002ea80000300a00 */
[----:B---3--:R-:W3:Y:S04]  /*58190*/  LDL.LU.64 R206, [R1+0xa48] ;  /* 0x000a480001ce7983 */ /* 0x008ee80000300a00 */
[----:B------:R-:W3:Y:S04]  /*581a0*/  LDL.LU.64 R216, [R1+0xa40] ;  /* 0x000a400001d87983 */ /* 0x000ee80000300a00 */
[----:B------:R-:W3:Y:S01]  /*581b0*/  LDL.LU.64 R214, [R1+0xa38] ;  /* 0x000a380001d67983 */ /* 0x000ee20000300a00 */
[----:B------:R-:W-:-:S02]  /*581c0*/  VIADD R3, R246, 0x100000 ;  /* 0x00100000f6037836 */ /* 0x000fc40000000000 */
[----:B------:R-:W-:-:S04]  /*581d0*/  IMAD.WIDE R202, R4, 0x4, R202 ;  /* 0x0000000404ca7825 */ /* 0x000fc800078e02ca */
[C---:B----4-:R-:W-:Y:S01]  /*581e0*/  IMAD.WIDE R200, R4.reuse, 0x4, R200 ;  /* 0x0000000404c87825 */ /* 0x050fe200078e02c8 */
[----:B------:R1:W-:Y:S04]  /*581f0*/  STL.64 [R1+0x2bc0], R202 ;  /* 0x002bc0ca01007387 */ /* 0x0003e80000100a00 */
[----:B------:R4:W-:Y:S04]  /*58200*/  STL.64 [R1+0x2bb8], R200 ;  /* 0x002bb8c801007387 */ /* 0x0009e80000100a00 */
[----:B------:R-:W-:Y:S04]  /*58210*/  LDGSTS.E [R245+-0x18800], desc[UR60][R202.64], P0 ;  /* 0xe7800000caf57fae */ /* 0x000fe8000812187c */
[----:B------:R4:W-:Y:S01]  /*58220*/  LDGSTS.E [R5+-0x18400], desc[UR60][R200.64], P0 ;  /* 0xe7c00000c8057fae */ /* 0x0009e2000812187c */
        /* <DEDUP_REMOVED lines=12> */
[C---:B------:R-:W-:Y:S01]  /*582f0*/  VIADD R2, R246.reuse, 0x100000 ;  /* 0x00100000f6027836 */ /* 0x040fe20000000000 */
[C---:B------:R-:W-:Y:S01]  /*58300*/  IADD3 R0, R246.reuse, 0x100000, RZ ;  /* 0x00100000f6007810 */ /* 0x040fe20007ffe0ff */
[----:B------:R-:W-:-:S03]  /*58310*/  VIADD R8, R246, 0x100000 ;  /* 0x00100000f6087836 */ /* 0x000fc60000000000 */
[----:B------:R1:W-:Y:S04]  /*58320*/  LDGSTS.E [R2+-0x3fb80], desc[UR60][R12.64], P0 ;  /* 0xc04800000c027fae */ /* 0x0003e8000812187c */
[----:B------:R1:W-:Y:S01]  /*58330*/  LDGSTS.E [R0+-0x3f780], desc[UR60][R6.64], P0 ;  /* 0xc088000006007fae */ /* 0x0003e2000812187c */
[----:B------:R-:W-:Y:S02]  /*58340*/  VIADD R5, R246, 0x100000 ;  /* 0x00100000f6057836 */ /* 0x000fe40000000000 */
        /* <DEDUP_REMOVED lines=233> */
[----:B------:R1:W-:Y:S04]  /*591e0*/  LDGSTS.E [R3+-0x18f80], desc[UR60][R198.64], P0 ;  /* 0xe7080000c6037fae */ /* 0x0003e8000812187c */
[----:B----4-:R-:W4:Y:S04]  /*591f0*/  LDL.LU.64 R200, [R1+0x848] ;  /* 0x0008480001c87983 */ /* 0x010f280000300a00 */
[----:B------:R1:W-:Y:S04]  /*59200*/  LDGSTS.E [R2+-0x18b80], desc[UR60][R12.64], P0 ;  /* 0xe74800000c027fae */ /* 0x0003e8000812187c */
[----:B------:R1:W-:Y:S04]  /*59210*/  LDGSTS.E [R0+-0x18780], desc[UR60][R6.64], P0 ;  /* 0xe788000006007fae */ /* 0x0003e8000812187c */
[----:B--2---:R-:W2:Y:S04]  /*59220*/  LDL.LU.64 R198, [R1+0x840] ;  /* 0x0008400001c67983 */ /* 0x004ea80000300a00 */
[----:B------:R-:W2:Y:S04]  /*59230*/  LDL.LU.64 R210, [R1+0x838] ;  /* 0x0008380001d27983 */ /* 0x000ea80000300a00 */
[----:B------:R-:W2:Y:S01]  /*59240*/  LDL.LU.64 R204, [R1+0x830] ;  /* 0x0008300001cc7983 */ /* 0x000ea20000300a00 */
[----:B------:R-:W-:Y:S01]  /*59250*/  IADD3 R246, R246, 0x100000, RZ ;  /* 0x00100000f6f67810 */ /* 0x000fe20007ffe0ff */
[----:B------:R-:W-:-:S02]  /*59260*/  VIADD R5, R247, 0x100000 ;  /* 0x00100000f7057836 */ /* 0x000fc40000000000 */
[C---:B-1----:R-:W-:Y:S01]  /*59270*/  VIADD R3, R247.reuse, 0x100000 ;  /* 0x00100000f7037836 */ /* 0x042fe20000000000 */
[C---:B------:R-:W-:Y:S01]  /*59280*/  IADD3 R2, R247.reuse, 0x100000, RZ ;  /* 0x00100000f7027810 */ /* 0x040fe20007ffe0ff */
[----:B------:R-:W-:Y:S02]  /*59290*/  VIADD R0, R247, 0x100000 ;  /* 0x00100000f7007836 */ /* 0x000fe40000000000 */
[----:B------:R-:W-:-:S05]  /*592a0*/  IMAD.WIDE R212, R4, 0x4, R212 ;  /* 0x0000000404d47825 */ /* 0x000fca00078e02d4 */
[----:B------:R1:W-:Y:S04]  /*592b0*/  STL.64 [R1+0x2ab8], R212 ;  /* 0x002ab8d401007387 */ /* 0x0003e80000100a00 */
[----:B------:R-:W-:Y:S01]  /*592c0*/  LDGSTS.E [R246+-0x18380], desc[UR60][R212.64], P0 ;  /* 0xe7c80000d4f67fae */ /* 0x000fe2000812187c */
[----:B------:R-:W-:-:S04]  /*592d0*/  IMAD.WIDE R208, R4, 0x4, R208 ;  /* 0x0000000404d07825 */ /* 0x000fc800078e02d0 */
[----:B---3--:R-:W-:-:S04]  /*592e0*/  IMAD.WIDE R206, R4, 0x4, R206 ;  /* 0x0000000404ce7825 */ /* 0x008fc800078e02ce */
[----:B------:R-:W-:-:S04]  /*592f0*/  IMAD.WIDE R12, R4, 0x4, R216 ;  /* 0x00000004040c7825 */ /* 0x000fc800078e02d8 */
[----:B------:R-:W-:Y:S01]  /*59300*/  IMAD.WIDE R6, R4, 0x4, R214 ;  /* 0x0000000404067825 */ /* 0x000fe200078e02d6 */
[----:B------:R3:W-:Y:S04]  /*59310*/  STL.64 [R1+0x12e8], R208 ;  /* 0x0012e8d001007387 */ /* 0x0007e80000100a00 */
[----:B------:R3:W-:Y:S04]  /*59320*/  STL.64 [R1+0x13a0], R206 ;  /* 0x0013a0ce01007387 */ /* 0x0007e80000100a00 */
[----:B------:R2:W-:Y:S04]  /*59330*/  STL.64 [R1+0x1468], R12 ;  /* 0x0014680c01007387 */ /* 0x0005e80000100a00 */
[----:B------:R2:W-:Y:S04]  /*59340*/  STL.64 [R1+0x14d8], R6 ;  /* 0x0014d80601007387 */ /* 0x0005e80000100a00 */
[----:B------:R-:W-:Y:S04]  /*59350*/  LDGSTS.E [R5+-0x3ff00], desc[UR60][R208.64], P0 ;  /* 0xc0100000d0057fae */ /* 0x000fe8000812187c */
[----:B-1----:R-:W2:Y:S04]  /*59360*/  LDL.LU.64 R212, [R1+0x828] ;  /* 0x0008280001d47983 */ /* 0x002ea80000300a00 */
[----:B------:R-:W-:Y:S04]  /*59370*/  LDGSTS.E [R3+-0x3fb00], desc[UR60][R206.64], P0 ;  /* 0xc0500000ce037fae */ /* 0x000fe8000812187c */
[----:B------:R1:W-:Y:S04]  /*59380*/  LDGSTS.E [R2+-0x3f700], desc[UR60][R12.64], P0 ;  /* 0xc09000000c027fae */ /* 0x0003e8000812187c */
[----:B------:R1:W-:Y:S01]  /*59390*/  LDGSTS.E [R0+-0x3f300], desc[UR60][R6.64], P0 ;  /* 0xc0d0000006007fae */ /* 0x0003e2000812187c */
[----:B------:R-:W-:-:S03]  /*593a0*/  VIADD R8, R247, 0x100000 ;  /* 0x00100000f7087836 */ /* 0x000fc60000000000 */
[----:B---3--:R-:W3:Y:S04]  /*593b0*/  LDL.LU.64 R208, [R1+0x820] ;  /* 0x0008200001d07983 */ /* 0x008ee80000300a00 */
[----:B------:R-:W3:Y:S04]  /*593c0*/  LDL.LU.64 R206, [R1+0x818] ;  /* 0x0008180001ce7983 */ /* 0x000ee80000300a00 */
        /* <DEDUP_REMOVED lines=9> */
[----:B-1----:R-:W-:-:S04]  /*59460*/  IMAD.WIDE R12, R4, 0x4, R210 ;  /* 0x00000004040c7825 */ /* 0x002fc800078e02d2 */
[C---:B------:R-:W-:Y:S01]  /*59470*/  IMAD.WIDE R6, R4.reuse, 0x4, R204 ;  /* 0x0000000404067825 */ /* 0x040fe200078e02cc */
[----:B------:R1:W-:Y:S04]  /*59480*/  STL.64 [R1+0x1ef0], R198 ;  /* 0x001ef0c601007387 */ /* 0x0003e80000100a00 */
[----:B------:R2:W-:Y:S04]  /*59490*/  STL.64 [R1+0x1f30], R12 ;  /* 0x001f300c01007387 */ /* 0x0005e80000100a00 */
[----:B------:R2:W-:Y:S04]  /*594a0*/  STL.64 [R1+0x1f70], R6 ;  /* 0x001f700601007387 */ /* 0x0005e80000100a00 */
[----:B----4-:R-:W4:Y:S04]  /*594b0*/  LDL.LU.64 R202, [R1+0x800] ;  /* 0x0008000001ca7983 */ /* 0x010f280000300a00 */
[----:B------:R-:W-:Y:S04]  /*594c0*/  LDGSTS.E [R3+-0x3e700], desc[UR60][R198.64], P0 ;  /* 0xc1900000c6037fae */ /* 0x000fe8000812187c */
[----:B------:R-:W4:Y:S04]  /*594d0*/  LDL.LU.64 R200, [R1+0x7f8] ;  /* 0x0007f80001c87983 */ /* 0x000f280000300a00 */
[----:B------:R2:W-:Y:S04]  /*594e0*/  LDGSTS.E [R2+-0x3e300], desc[UR60][R12.64], P0 ;  /* 0xc1d000000c027fae */ /* 0x0005e8000812187c */
[----:B------:R2:W-:Y:S04]  /*594f0*/  LDGSTS.E [R0+-0x3df00], desc[UR60][R6.64], P0 ;  /* 0xc210000006007fae */ /* 0x0005e8000812187c */
[----:B-1----:R-:W4:Y:S04]  /*59500*/  LDL.LU.64 R198, [R1+0x7f0] ;  /* 0x0007f00001c67983 */ /* 0x002f280000300a00 */
[----:B------:R-:W4:Y:S04]  /*59510*/  LDL.LU.64 R210, [R1+0x7e8] ;  /* 0x0007e80001d27983 */ /* 0x000f280000300a00 */
[----:B------:R-:W4:Y:S01]  /*59520*/  LDL.LU.64 R204, [R1+0x7e0] ;  /* 0x0007e00001cc7983 */ /* 0x000f220000300a00 */
[----:B------:R-:W-:-:S05]  /*59530*/  IMAD.WIDE R212, R4, 0x4, R212 ;  /* 0x0000000404d47825 */ /* 0x000fca00078e02d4 */
[----:B------:R1:W-:Y:S04]  /*59540*/  STL.64 [R1+0x1fb0], R212 ;  /* 0x001fb0d401007387 */ /* 0x0003e80000100a00 */
[----:B------:R-:W-:Y:S01]  /*59550*/  LDGSTS.E [R8+-0x3db00], desc[UR60][R212.64], P0 ;  /* 0xc2500000d4087fae */ /* 0x000fe2000812187c */
[----:B---3--:R-:W-:-:S04]  /*59560*/  IMAD.WIDE R208, R4, 0x4, R208 ;  /* 0x0000000404d07825 */ /* 0x008fc800078e02d0 */
[----:B------:R-:W-:-:S04]  /*59570*/  IMAD.WIDE R206, R4, 0x4, R206 ;  /* 0x0000000404ce7825 */ /* 0x000fc800078e02ce */
[----:B--2---:R-:W-:-:S04]  /*59580*/  IMAD.WIDE R12, R4, 0x4, R216 ;  /* 0x00000004040c7825 */ /* 0x004fc800078e02d8 */
[C---:B------:R-:W-:Y:S01]  /*59590*/  IMAD.WIDE R6, R4.reuse, 0x4, R214 ;  /* 0x0000000404067825 */ /* 0x040fe200078e02d6 */
[----:B------:R2:W-:Y:S04]  /*595a0*/  STL.64 [R1+0x1ff0], R208 ;  /* 0x001ff0d001007387 */ /* 0x0005e80000100a00 */
[----:B------:R3:W-:Y:S04]  /*595b0*/  STL.64 [R1+0x2030], R206 ;  /* 0x002030ce01007387 */ /* 0x0007e80000100a00 */
[----:B------:R4:W-:Y:S04]  /*595c0*/  STL.64 [R1+0x2070], R12 ;  /* 0x0020700c01007387 */ /* 0x0009e80000100a00 */
[----:B------:R4:W-:Y:S04]  /*595d0*/  STL.64 [R1+0x20b0], R6 ;  /* 0x0020b00601007387 */ /* 0x0009e80000100a00 */
[----:B------:R-:W-:Y:S04]  /*595e0*/  LDGSTS.E [R5+-0x3d700], desc[UR60][R208.64], P0 ;  /* 0xc2900000d0057fae */ /* 0x000fe8000812187c */
[----:B-1----:R-:W4:Y:S04]  /*595f0*/  LDL.LU.64 R212, [R1+0x7d8] ;  /* 0x0007d80001d47983 */ /* 0x002f280000300a00 */
[----:B------:R-:W-:Y:S04]  /*59600*/  LDGSTS.E [R3+-0x3d300], desc[UR60][R206.64], P0 ;  /* 0xc2d00000ce037fae */ /* 0x000fe8000812187c */
[----:B------:R1:W-:Y:S04]  /*59610*/  LDGSTS.E [R2+-0x3cf00], desc[UR60][R12.64], P0 ;  /* 0xc31000000c027fae */ /* 0x0003e8000812187c */
[----:B------:R1:W-:Y:S04]  /*59620*/  LDGSTS.E [R0+-0x3cb00], desc[UR60][R6.64], P0 ;  /* 0xc350000006007fae */ /* 0x0003e8000812187c */
[----:B--2---:R-:W2:Y:S04]  /*59630*/  LDL.LU.64 R208, [R1+0x7d0] ;  /* 0x0007d00001d07983 */ /* 0x004ea80000300a00 */
[----:B---3--:R-:W3:Y:S04]  /*59640*/  LDL.LU.64 R206, [R1+0x7c8] ;  /* 0x0007c80001ce7983 */ /* 0x008ee80000300a00 */
[----:B------:R-:W3:Y:S04]  /*59650*/  LDL.LU.64 R216, [R1+0x7c0] ;  /* 0x0007c00001d87983 */ /* 0x000ee80000300a00 */
[----:B------:R-:W3:Y:S01]  /*59660*/  LDL.LU.64 R214, [R1+0x7b8] ;  /* 0x0007b80001d67983 */ /* 0x000ee20000300a00 */
[----:B----4-:R-:W-:-:S04]  /*59670*/  IMAD.WIDE R202, R4, 0x4, R202 ;  /* 0x0000000404ca7825 */ /* 0x010fc800078e02ca */
[C---:B------:R-:W-:Y:S01]  /*59680*/  IMAD.WIDE R200, R4.reuse, 0x4, R200 ;  /* 0x0000000404c87825 */ /* 0x040fe200078e02c8 */
[----:B------:R4:W-:Y:S04]  /*59690*/  STL.64 [R1+0x20f0], R202 ;  /* 0x0020f0ca01007387 */ /* 0x0009e80000100a00 */
[----:B------:R4:W-:Y:S04]  /*596a0*/  STL.64 [R1+0x2130], R200 ;  /* 0x002130c801007387 */ /* 0x0009e80000100a00 */
[----:B------:R-:W-:Y:S04]  /*596b0*/  LDGSTS.E [R8+-0x3c700], desc[UR60][R202.64], P0 ;  /* 0xc3900000ca087fae */ /* 0x000fe8000812187c */
[----:B------:R-:W-:Y:S01]  /*596c0*/  LDGSTS.E [R5+-0x3c300], desc[UR60][R200.64], P0 ;  /* 0xc3d00000c8057fae */ /* 0x000fe2000812187c */
[----:B------:R-:W-:-:S04]  /*596d0*/  IMAD.WIDE R198, R4, 0x4, R198 ;  /* 0x0000000404c67825 */ /* 0x000fc800078e02c6 */
        /* <DEDUP_REMOVED lines=16> */
[----:B--2---:R-:W-:-:S04]  /*597e0*/  IMAD.WIDE R208, R4, 0x4, R208 ;  /* 0x0000000404d07825 */ /* 0x004fc800078e02d0 */
[----:B---3--:R-:W-:-:S04]  /*597f0*/  IMAD.WIDE R206, R4, 0x4, R206 ;  /* 0x0000000404ce7825 */ /* 0x008fc800078e02ce */
[----:B------:R-:W-:-:S04]  /*59800*/  IMAD.WIDE R12, R4, 0x4, R216 ;  /* 0x00000004040c7825 */ /* 0x000fc800078e02d8 */
        /* <DEDUP_REMOVED lines=154> */
[----:B------:R-:W-:Y:S01]  /*5a1b0*/  IADD3 R247, R247, 0x100000, RZ ;  /* 0x00100000f7f77810 */ /* 0x000fe20007ffe0ff */
[----:B------:R-:W-:-:S05]  /*5a1c0*/  IMAD.WIDE R212, R4, 0x4, R212 ;  /* 0x0000000404d47825 */ /* 0x000fca00078e02d4 */
[----:B------:R1:W-:Y:S04]  /*5a1d0*/  STL.64 [R1+0x29e0], R212 ;  /* 0x0029e0d401007387 */ /* 0x0003e80000100a00 */
[----:B------:R1:W-:Y:S01]  /*5a1e0*/  LDGSTS.E [R5+-0x19300], desc[UR60][R212.64], P0 ;  /* 0xe6d00000d4057fae */ /* 0x0003e2000812187c */
[----:B--2---:R-:W-:-:S04]  /*5a1f0*/  IMAD.WIDE R208, R4, 0x4, R208 ;  /* 0x0000000404d07825 */ /* 0x004fc800078e02d0 */
[----:B---3--:R-:W-:-:S04]  /*5a200*/  IMAD.WIDE R206, R4, 0x4, R206 ;  /* 0x0000000404ce7825 */ /* 0x008fc800078e02ce */
[----:B------:R-:W-:-:S04]  /*5a210*/  IMAD.WIDE R12, R4, 0x4, R216 ;  /* 0x00000004040c7825 */ /* 0x000fc800078e02d8 */
[----:B------:R-:W-:Y:S01]  /*5a220*/  IMAD.WIDE R6, R4, 0x4, R214 ;  /* 0x0000000404067825 */ /* 0x000fe200078e02d6 */
[----:B------:R2:W-:Y:S04]  /*5a230*/  STL.64 [R1+0x29d8], R208 ;  /* 0x0029d8d001007387 */ /* 0x0005e80000100a00 */
[----:B------:R3:W-:Y:S04]  /*5a240*/  STL.64 [R1+0x29d0], R206 ;  /* 0x0029d0ce01007387 */ /* 0x0007e80000100a00 */
[----:B------:R4:W-:Y:S04]  /*5a250*/  STL.64 [R1+0x29c8], R12 ;  /* 0x0029c80c01007387 */ /* 0x0009e80000100a00 */
[----:B------:R4:W-:Y:S04]  /*5a260*/  STL.64 [R1+0x29c0], R6 ;  /* 0x0029c00601007387 */ /* 0x0009e80000100a00 */
[----:B------:R3:W-:Y:S04]  /*5a270*/  LDGSTS.E [R3+-0x18f00], desc[UR60][R208.64], P0 ;  /* 0xe7100000d0037fae */ /* 0x0007e8000812187c */
[----:B-1----:R-:W4:Y:S04]  /*5a280*/  LDL.LU.64 R212, [R1+0x648] ;  /* 0x0006480001d47983 */ /* 0x002f280000300a00 */
[----:B------:R-:W-:Y:S04]  /*5a290*/  LDGSTS.E [R2+-0x18b00], desc[UR60][R206.64], P0 ;  /* 0xe7500000ce027fae */ /* 0x000fe8000812187c */
[----:B------:R1:W-:Y:S04]  /*5a2a0*/  LDGSTS.E [R247+-0x18700], desc[UR60][R12.64], P0 ;  /* 0xe79000000cf77fae */ /* 0x0003e8000812187c */
[----:B------:R1:W-:Y:S01]  /*5a2b0*/  LDGSTS.E [R0+-0x18300], desc[UR60][R6.64], P0 ;  /* 0xe7d0000006007fae */ /* 0x0003e2000812187c */
[----:B------:R-:W-:-:S02]  /*5a2c0*/  VIADD R8, R248, 0x100000 ;  /* 0x00100000f8087836 */ /* 0x000fc40000000000 */
[C---:B------:R-:W-:Y:S01]  /*5a2d0*/  VIADD R5, R248.reuse, 0x100000 ;  /* 0x00100000f8057836 */ /* 0x040fe20000000000 */
[----:B--2---:R-:W2:Y:S04]  /*5a2e0*/  LDL.LU.64 R208, [R1+0x640] ;  /* 0x0006400001d07983 */ /* 0x004ea80000300a00 */
[----:B---3--:R-:W3:Y:S04]  /*5a2f0*/  LDL.LU.64 R206, [R1+0x638] ;  /* 0x0006380001ce7983 */ /* 0x008ee80000300a00 */
[----:B------:R-:W3:Y:S04]  /*5a300*/  LDL.LU.64 R216, [R1+0x630] ;  /* 0x0006300001d87983 */ /* 0x000ee80000300a00 */
[----:B------:R-:W3:Y:S01]  /*5a310*/  LDL.LU.64 R214, [R1+0x628] ;  /* 0x0006280001d67983 */ /* 0x000ee20000300a00 */
[----:B------:R-:W-:Y:S01]  /*5a320*/  IADD3 R3, R248, 0x100000, RZ ;  /* 0x00100000f8037810 */ /* 0x000fe20007ffe0ff */
        /* <DEDUP_REMOVED lines=8> */
[----:B------:R-:W-:Y:S01]  /*5a3b0*/  IMAD.WIDE R6, R4, 0x4, R204 ;  /* 0x0000000404067825 */ /* 0x000fe200078e02cc */
[----:B------:R1:W-:Y:S04]  /*5a3c0*/  STL.64 [R1+0x1220], R198 ;  /* 0x001220c601007387 */ /* 0x0003e80000100a00 */
[----:B------:R3:W-:Y:S04]  /*5a3d0*/  STL.64 [R1+0x1258], R12 ;  /* 0x0012580c01007387 */ /* 0x0007e80000100a00 */
[----:B------:R3:W-:Y:S04]  /*5a3e0*/  STL.64 [R1+0x12d0], R6 ;  /* 0x0012d00601007387 */ /* 0x0007e80000100a00 */
[----:B----4-:R-:W4:Y:S04]  /*5a3f0*/  LDL.LU.64 R202, [R1+0x620] ;  /* 0x0006200001ca7983 */ /* 0x010f280000300a00 */
[----:B------:R-:W-:Y:S04]  /*5a400*/  LDGSTS.E [R3+-0x3f680], desc[UR60][R198.64], P0 ;  /* 0xc0980000c6037fae */ /* 0x000fe8000812187c */
[----:B------:R-:W4:Y:S04]  /*5a410*/  LDL.LU.64 R200, [R1+0x618] ;  /* 0x0006180001c87983 */ /* 0x000f280000300a00 */
[----:B-1----:R-:W4:Y:S04]  /*5a420*/  LDL.LU.64 R198, [R1+0x610] ;  /* 0x0006100001c67983 */ /* 0x002f280000300a00 */
[----:B------:R-:W4:Y:S04]  /*5a430*/  LDL.LU.64 R210, [R1+0x608] ;  /* 0x0006080001d27983 */ /* 0x000f280000300a00 */
[----:B------:R-:W4:Y:S01]  /*5a440*/  LDL.LU.64 R204, [R1+0x600] ;  /* 0x0006000001cc7983 */ /* 0x000f220000300a00 */
[----:B------:R-:W-:-:S02]  /*5a450*/  VIADD R2, R248, 0x100000 ;  /* 0x00100000f8027836 */ /* 0x000fc40000000000 */
[----:B------:R-:W-:-:S03]  /*5a460*/  VIADD R0, R248, 0x100000 ;  /* 0x00100000f8007836 */ /* 0x000fc60000000000 */
[----:B------:R1:W-:Y:S04]  /*5a470*/  LDGSTS.E [R2+-0x3f280], desc[UR60][R12.64], P0 ;  /* 0xc0d800000c027fae */ /* 0x0003e8000812187c */
[----:B------:R1:W-:Y:S01]  /*5a480*/  LDGSTS.E [R0+-0x3ee80], desc[UR60][R6.64], P0 ;  /* 0xc118000006007fae */ /* 0x0003e2000812187c */
[----:B------:R-:W-:-:S05]  /*5a490*/  IMAD.WIDE R212, R4, 0x4, R212 ;  /* 0x0000000404d47825 */ /* 0x000fca00078e02d4 */
[----:B------:R1:W-:Y:S04]  /*5a4a0*/  STL.64 [R1+0x1390], R212 ;  /* 0x001390d401007387 */ /* 0x0003e80000100a00 */
[----:B------:R-:W-:Y:S01]  /*5a4b0*/  LDGSTS.E [R8+-0x3ea80], desc[UR60][R212.64], P0 ;  /* 0xc1580000d4087fae */ /* 0x000fe2000812187c */
[----:B--2---:R-:W-:-:S04]  /*5a4c0*/  IMAD.WIDE R208, R4, 0x4, R208 ;  /* 0x0000000404d07825 */ /* 0x004fc800078e02d0 */
        /* <DEDUP_REMOVED lines=8> */
[----:B------:R-:W3:Y:S04]  /*5a550*/  LDL.LU.64 R212, [R1+0x5f8] ;  /* 0x0005f80001d47983 */ /* 0x000ee80000300a00 */
[----:B------:R-:W-:Y:S04]  /*5a560*/  LDGSTS.E [R3+-0x3e280], desc[UR60][R206.64], P0 ;  /* 0xc1d80000ce037fae */ /* 0x000fe8000812187c */
[----:B------:R3:W-:Y:S04]  /*5a570*/  LDGSTS.E [R2+-0x3de80], desc[UR60][R12.64], P0 ;  /* 0xc21800000c027fae */ /* 0x0007e8000812187c */
[----:B------:R3:W-:Y:S04]  /*5a580*/  LDGSTS.E [R0+-0x3da80], desc[UR60][R6.64], P0 ;  /* 0xc258000006007fae */ /* 0x0007e8000812187c */
[----:B-1----:R-:W3:Y:S04]  /*5a590*/  LDL.LU.64 R208, [R1+0x5f0] ;  /* 0x0005f00001d07983 */ /* 0x002ee80000300a00 */
[----:B--2---:R-:W2:Y:S04]  /*5a5a0*/  LDL.LU.64 R206, [R1+0x5e8] ;  /* 0x0005e80001ce7983 */ /* 0x004ea80000300a00 */
[----:B------:R-:W2:Y:S04]  /*5a5b0*/  LDL.LU.64 R216, [R1+0x5e0] ;  /* 0x0005e00001d87983 */ /* 0x000ea80000300a00 */
[----:B------:R-:W2:Y:S01]  /*5a5c0*/  LDL.LU.64 R214, [R1+0x5d8] ;  /* 0x0005d80001d67983 */ /* 0x000ea20000300a00 */
[----:B----4-:R-:W-:-:S04]  /*5a5d0*/  IMAD.WIDE R202, R4, 0x4, R202 ;  /* 0x0000000404ca7825 */ /* 0x010fc800078e02ca */
[C---:B------:R-:W-:Y:S01]  /*5a5e0*/  IMAD.WIDE R200, R4.reuse, 0x4, R200 ;  /* 0x0000000404c87825 */ /* 0x040fe200078e02c8 */
[----:B------:R1:W-:Y:S04]  /*5a5f0*/  STL.64 [R1+0x1ff8], R202 ;  /* 0x001ff8ca01007387 */ /* 0x0003e80000100a00 */
[----:B------:R4:W-:Y:S04]  /*5a600*/  STL.64 [R1+0x2038], R200 ;  /* 0x002038c801007387 */ /* 0x0009e80000100a00 */
[----:B------:R-:W-:Y:S04]  /*5a610*/  LDGSTS.E [R8+-0x3d680], desc[UR60][R202.64], P0 ;  /* 0xc2980000ca087fae */ /* 0x000fe8000812187c */
[----:B------:R-:W-:Y:S01]  /*5a620*/  LDGSTS.E [R5+-0x3d280], desc[UR60][R200.64], P0 ;  /* 0xc2d80000c8057fae */ /* 0x000fe2000812187c */
[----:B------:R-:W-:-:S04]  /*5a630*/  IMAD.WIDE R198, R4, 0x4, R198 ;  /* 0x0000000404c67825 */ /* 0x000fc800078e02c6 */
[----:B---3--:R-:W-:-:S04]  /*5a640*/  IMAD.WIDE R12, R4, 0x4, R210 ;  /* 0x00000004040c7825 */ /* 0x008fc800078e02d2 */
[C---:B------:R-:W-:Y:S01]  /*5a650*/  IMAD.WIDE R6, R4.reuse, 0x4, R204 ;  /* 0x0000000404067825 */ /* 0x040fe200078e02cc */
[----:B------:R3:W-:Y:S04]  /*5a660*/  STL.64 [R1+0x2078], R198 ;  /* 0x002078c601007387 */ /* 0x0007e80000100a00 */
[----:B------:R2:W-:Y:S04]  /*5a670*/  STL.64 [R1+0x20b8], R12 ;  /* 0x0020b80c01007387 */ /* 0x0005e80000100a00 */
[----:B------:R2:W-:Y:S04]  /*5a680*/  STL.64 [R1+0x20f8], R6 ;  /* 0x0020f80601007387 */ /* 0x0005e80000100a00 */
[----:B-1----:R-:W2:Y:S04]  /*5a690*/  LDL.LU.64 R202, [R1+0x5d0] ;  /* 0x0005d00001ca7983 */ /* 0x002ea80000300a00 */
[----:B------:R-:W-:Y:S04]  /*5a6a0*/  LDGSTS.E [R3+-0x3ce80], desc[UR60][R198.64], P0 ;  /* 0xc3180000c6037fae */ /* 0x000fe8000812187c */
[----:B----4-:R-:W4:Y:S04]  /*5a6b0*/  LDL.LU.64 R200, [R1+0x5c8] ;  /* 0x0005c80001c87983 */ /* 0x010f280000300a00 */
[----:B------:R1:W-:Y:S04]  /*5a6c0*/  LDGSTS.E [R2+-0x3ca80], desc[UR60][R12.64], P0 ;  /* 0xc35800000c027fae */ /* 0x0003e8000812187c */
[----:B------:R1:W-:Y:S04]  /*5a6d0*/  LDGSTS.E [R0+-0x3c680], desc[UR60][R6.64], P0 ;  /* 0xc398000006007fae */ /* 0x0003e8000812187c */
[----:B---3--:R-:W3:Y:S04]  /*5a6e0*/  LDL.LU.64 R198, [R1+0x5c0] ;  /* 0x0005c00001c67983 */ /* 0x008ee80000300a00 */
[----:B------:R-:W3:Y:S04]  /*5a6f0*/  LDL.LU.64 R210, [R1+0x5b8] ;  /* 0x0005b80001d27983 */ /* 0x000ee80000300a00 */
[----:B------:R-:W3:Y:S01]  /*5a700*/  LDL.LU.64 R204, [R1+0x5b0] ;  /* 0x0005b00001cc7983 */ /* 0x000ee20000300a00 */
[----:B------:R-:W-:-:S05]  /*5a710*/  IMAD.WIDE R212, R4, 0x4, R212 ;  /* 0x0000000404d47825 */ /* 0x000fca00078e02d4 */
[----:B------:R1:W-:Y:S04]  /*5a720*/  STL.64 [R1+0x2138], R212 ;  /* 0x002138d401007387 */ /* 0x0003e80000100a00 */
[----:B------:R-:W-:Y:S01]  /*5a730*/  LDGSTS.E [R8+-0x3c280], desc[UR60][R212.64], P0 ;  /* 0xc3d80000d4087fae */ /* 0x000fe2000812187c */
[----:B------:R-:W-:-:S04]  /*5a740*/  IMAD.WIDE R208, R4, 0x4, R208 ;  /* 0x0000000404d07825 */ /* 0x000fc800078e02d0 */
[----:B--2---:R-:W-:-:S04]  /*5a750*/  IMAD.WIDE R206, R4, 0x4, R206 ;  /* 0x0000000404ce7825 */ /* 0x004fc800078e02ce */
        /* <DEDUP_REMOVED lines=15> */
[----:B------:R-:W-:-:S04]  /*5a850*/  IMAD.WIDE R202, R4, 0x4, R202 ;  /* 0x0000000404ca7825 */ /* 0x000fc800078e02ca */
[C---:B----4-:R-:W-:Y:S01]  /*5a860*/  IMAD.WIDE R200, R4.reuse, 0x4, R200 ;  /* 0x0000000404c87825 */ /* 0x050fe200078e02c8 */
[----:B------:R1:W-:Y:S04]  /*5a870*/  STL.64 [R1+0x2278], R202 ;  /* 0x002278ca01007387 */ /* 0x0003e80000100a00 */
[----:B------:R4:W-:Y:S04]  /*5a880*/  STL.64 [R1+0x22b8], R200 ;  /* 0x0022b8c801007387 */ /* 0x0009e80000100a00 */
[----:B------:R-:W-:Y:S04]  /*5a890*/  LDGSTS.E [R8+-0x3ae80], desc[UR60][R202.64], P0 ;  /* 0xc5180000ca087fae */ /* 0x000fe8000812187c */
[----:B------:R-:W-:Y:S01]  /*5a8a0*/  LDGSTS.E [R5+-0x3aa80], desc[UR60][R200.64], P0 ;  /* 0xc5580000c8057fae */ /* 0x000fe2000812187c */
[----:B---3--:R-:W-:-:S04]  /*5a8b0*/  IMAD.WIDE R198, R4, 0x4, R198 ;  /* 0x0000000404c67825 */ /* 0x008fc800078e02c6 */
[----:B------:R-:W-:-:S04]  /*5a8c0*/  IMAD.WIDE R12, R4, 0x4, R210 ;  /* 0x00000004040c7825 */ /* 0x000fc800078e02d2 */
        /* <DEDUP_REMOVED lines=138> */
[----:B------:R-:W-:Y:S01]  /*5b170*/  IMAD.WIDE R6, R4, 0x4, R214 ;  /* 0x0000000404067825 */ /* 0x000fe200078e02d6 */
        /* <DEDUP_REMOVED lines=8> */
[----:B------:R3:W-:Y:S01]  /*5b200*/  LDGSTS.E [R0+-0x19280], desc[UR60][R6.64], P0 ;  /* 0xe6d8000006007fae */ /* 0x0007e2000812187c */
[----:B------:R-:W-:-:S03]  /*5b210*/  IADD3 R248, R248, 0x100000, RZ ;  /* 0x00100000f8f87810 */ /* 0x000fc60007ffe0ff */
        /* <DEDUP_REMOVED lines=8> */
[----:B------:R4:W-:Y:S04]  /*5b2a0*/  LDGSTS.E [R5+-0x18e80], desc[UR60][R202.64], P0 ;  /* 0xe7180000ca057fae */ /* 0x0009e8000812187c */
[----:B------:R4:W-:Y:S01]  /*5b2b0*/  LDGSTS.E [R3+-0x18a80], desc[UR60][R200.64], P0 ;  /* 0xe7580000c8037fae */ /* 0x0009e2000812187c */
[----:B---3--:R-:W-:-:S04]  /*5b2c0*/  IMAD.WIDE R198, R4, 0x4, R198 ;  /* 0x0000000404c67825 */ /* 0x008fc800078e02c6 */
[----:B------:R-:W-:-:S04]  /*5b2d0*/  IMAD.WIDE R12, R4, 0x4, R210 ;  /* 0x00000004040c7825 */ /* 0x000fc800078e02d2 */
[----:B------:R-:W-:Y:S01]  /*5b2e0*/  IMAD.WIDE R6, R4, 0x4, R204 ;  /* 0x0000000404067825 */ /* 0x000fe200078e02cc */
[----:B------:R3:W-:Y:S04]  /*5b2f0*/  STL.64 [R1+0x28e8], R198 ;  /* 0x0028e8c601007387 */ /* 0x0007e80000100a00 */
[----:B------:R2:W-:Y:S04]  /*5b300*/  STL.64 [R1+0x28e0], R12 ;  /* 0x0028e00c01007387 */ /* 0x0005e80000100a00 */
[----:B------:R2:W-:Y:S04]  /*5b310*/  STL.64 [R1+0xff0], R6 ;  /* 0x000ff00601007387 */ /* 0x0005e80000100a00 */
[----:B-1----:R-:W2:Y:S04]  /*5b320*/  LDL.LU.64 R202, [R1+0x440] ;  /* 0x0004400001ca7983 */ /* 0x002ea80000300a00 */
[----:B------:R-:W-:Y:S04]  /*5b330*/  LDGSTS.E [R248+-0x18680], desc[UR60][R198.64], P0 ;  /* 0xe7980000c6f87fae */ /* 0x000fe8000812187c */
[----:B----4-:R-:W4:Y:S01]  /*5b340*/  LDL.LU.64 R200, [R1+0x438] ;  /* 0x0004380001c87983 */ /* 0x010f220000300a00 */
[----:B------:R-:W-:-:S03]  /*5b350*/  VIADD R0, R249, 0x100000 ;  /* 0x00100000f9007836 */ /* 0x000fc60000000000 */
[----:B------:R1:W-:Y:S01]  /*5b360*/  LDGSTS.E [R2+-0x18280], desc[UR60][R12.64], P0 ;  /* 0xe7d800000c027fae */ /* 0x0003e2000812187c */
[C---:B------:R-:W-:Y:S01]  /*5b370*/  VIADD R8, R249.reuse, 0x100000 ;  /* 0x00100000f9087836 */ /* 0x040fe20000000000 */
[C---:B------:R-:W-:Y:S02]  /*5b380*/  IADD3 R5, R249.reuse, 0x100000, RZ ;  /* 0x00100000f9057810 */ /* 0x040fe40007ffe0ff */
[----:B------:R2:W-:Y:S04]  /*5b390*/  LDGSTS.E [R0+-0x3fe00], desc[UR60][R6.64], P0 ;  /* 0xc020000006007fae */ /* 0x0005e8000812187c */
[----:B---3--:R-:W3:Y:S04]  /*5b3a0*/  LDL.LU.64 R198, [R1+0x430] ;  /* 0x0004300001c67983 */ /* 0x008ee80000300a00 */
[----:B------:R-:W3:Y:S04]  /*5b3b0*/  LDL.LU.64 R210, [R1+0x428] ;  /* 0x0004280001d27983 */ /* 0x000ee80000300a00 */
[----:B------:R-:W3:Y:S01]  /*5b3c0*/  LDL.LU.64 R204, [R1+0x420] ;  /* 0x0004200001cc7983 */ /* 0x000ee20000300a00 */
[----:B------:R-:W-:-:S02]  /*5b3d0*/  VIADD R3, R249, 0x100000 ;  /* 0x00100000f9037836 */ /* 0x000fc40000000000 */
[----:B-1----:R-:W-:Y:S02]  /*5b3e0*/  VIADD R2, R249, 0x100000 ;  /* 0x00100000f9027836 */ /* 0x002fe40000000000 */
[----:B------:R-:W-:-:S05]  /*5b3f0*/  IMAD.WIDE R212, R4, 0x4, R212 ;  /* 0x0000000404d47825 */ /* 0x000fca00078e02d4 */
[----:B------:R1:W-:Y:S04]  /*5b400*/  STL.64 [R1+0x1080], R212 ;  /* 0x001080d401007387 */ /* 0x0003e80000100a00 */
[----:B------:R-:W-:Y:S01]  /*5b410*/  LDGSTS.E [R8+-0x3fa00], desc[UR60][R212.64], P0 ;  /* 0xc0600000d4087fae */ /* 0x000fe2000812187c */
[----:B------:R-:W-:-:S04]  /*5b420*/  IMAD.WIDE R208, R4, 0x4, R208 ;  /* 0x0000000404d07825 */ /* 0x000fc800078e02d0 */
[----:B--2---:R-:W-:-:S04]  /*5b430*/  IMAD.WIDE R206, R4, 0x4, R206 ;  /* 0x0000000404ce7825 */ /* 0x004fc800078e02ce */
[----:B------:R-:W-:-:S04]  /*5b440*/  IMAD.WIDE R12, R4, 0x4, R216 ;  /* 0x00000004040c7825 */ /* 0x000fc800078e02d8 */
[C---:B------:R-:W-:Y:S01]  /*5b450*/  IMAD.WIDE R6, R4.reuse, 0x4, R214 ;  /* 0x0000000404067825 */ /* 0x040fe200078e02d6 */
[----:B------:R2:W-:Y:S04]  /*5b460*/  STL.64 [R1+0x1108], R208 ;  /* 0x001108d001007387 */ /* 0x0005e80000100a00 */
[----:B------:R2:W-:Y:S04]  /*5b470*/  STL.64 [R1+0x1128], R206 ;  /* 0x001128ce01007387 */ /* 0x0005e80000100a00 */
[----:B------:R3:W-:Y:S04]  /*5b480*/  STL.64 [R1+0x1190], R12 ;  /* 0x0011900c01007387 */ /* 0x0007e80000100a00 */
[----:B------:R3:W-:Y:S04]  /*5b490*/  STL.64 [R1+0x11c8], R6 ;  /* 0x0011c80601007387 */ /* 0x0007e80000100a00 */
[----:B------:R-:W-:Y:S04]  /*5b4a0*/  LDGSTS.E [R5+-0x3f600], desc[UR60][R208.64], P0 ;  /* 0xc0a00000d0057fae */ /* 0x000fe8000812187c */
[----:B-1----:R-:W3:Y:S04]  /*5b4b0*/  LDL.LU.64 R212, [R1+0x418] ;  /* 0x0004180001d47983 */ /* 0x002ee80000300a00 */
[----:B------:R-:W-:Y:S04]  /*5b4c0*/  LDGSTS.E [R3+-0x3f200], desc[UR60][R206.64], P0 ;  /* 0xc0e00000ce037fae */ /* 0x000fe8000812187c */
[----:B------:R1:W-:Y:S04]  /*5b4d0*/  LDGSTS.E [R2+-0x3ee00], desc[UR60][R12.64], P0 ;  /* 0xc12000000c027fae */ /* 0x0003e8000812187c */
[----:B------:R1:W-:Y:S04]  /*5b4e0*/  LDGSTS.E [R0+-0x3ea00], desc[UR60][R6.64], P0 ;  /* 0xc160000006007fae */ /* 0x0003e8000812187c */
[----:B--2---:R-:W2:Y:S04]  /*5b4f0*/  LDL.LU.64 R208, [R1+0x410] ;  /* 0x0004100001d07983 */ /* 0x004ea80000300a00 */
[----:B------:R-:W2:Y:S04]  /*5b500*/  LDL.LU.64 R206, [R1+0x408] ;  /* 0x0004080001ce7983 */ /* 0x000ea80000300a00 */
        /* <DEDUP_REMOVED lines=26> */
[----:B------:R-:W-:-:S04]  /*5b6b0*/  IMAD.WIDE R206, R4, 0x4, R206 ;  /* 0x0000000404ce7825 */ /* 0x000fc800078e02ce */
[----:B---3--:R-:W-:-:S04]  /*5b6c0*/  IMAD.WIDE R12, R4, 0x4, R216 ;  /* 0x00000004040c7825 */ /* 0x008fc800078e02d8 */
        /* <DEDUP_REMOVED lines=155> */
[----:B------:R-:W-:Y:S04]  /*5c080*/  STL.64 [R1+0x2878], R212 ;  /* 0x002878d401007387 */ /* 0x000fe80000100a00 */
        /* <DEDUP_REMOVED lines=8> */
[----:B------:R-:W-:Y:S04]  /*5c110*/  LDGSTS.E [R5+-0x1ae00], desc[UR60][R208.64], P0 ;  /* 0xe5200000d0057fae */ /* 0x000fe8000812187c */
[----:B------:R3:W-:Y:S04]  /*5c120*/  STL.64 [R1+0x2858], R6 ;  /* 0x0028580601007387 */ /* 0x0007e80000100a00 */
        /* <DEDUP_REMOVED lines=9> */
[----:B------:R-:W-:Y:S04]  /*5c1c0*/  STL.64 [R1+0x2850], R202 ;  /* 0x002850ca01007387 */ /* 0x000fe80000100a00 */
        /* <DEDUP_REMOVED lines=9> */
[----:B------:R-:W-:Y:S04]  /*5c260*/  LDGSTS.E [R3+-0x19600], desc[UR60][R198.64], P0 ;  /* 0xe6a00000c6037fae */ /* 0x000fe8000812187c */
[----:B-1----:R-:W2:Y:S04]  /*5c270*/  LDL.LU.64 R200, [R1+0x240] ;  /* 0x0002400001c87983 */ /* 0x002ea80000300a00 */
[----:B------:R4:W-:Y:S04]  /*5c280*/  LDGSTS.E [R2+-0x19200], desc[UR60][R12.64], P0 ;  /* 0xe6e000000c027fae */ /* 0x0009e8000812187c */
[----:B------:R1:W-:Y:S04]  /*5c290*/  LDGSTS.E [R0+-0x18e00], desc[UR60][R6.64], P0 ;  /* 0xe720000006007fae */ /* 0x0003e8000812187c */
[----:B---3--:R-:W3:Y:S04]  /*5c2a0*/  LDL.LU.64 R198, [R1+0x228] ;  /* 0x0002280001c67983 */ /* 0x008ee80000300a00 */
[----:B------:R-:W3:Y:S04]  /*5c2b0*/  LDL.LU.64 R210, [R1+0x210] ;  /* 0x0002100001d27983 */ /* 0x000ee80000300a00 */
[----:B------:R-:W3:Y:S04]  /*5c2c0*/  LDL.LU.64 R204, [R1+0x1f8] ;  /* 0x0001f80001cc7983 */ /* 0x000ee80000300a00 */
[----:B------:R-:W3:Y:S01]  /*5c2d0*/  LDL.LU.64 R202, [R1+0x1e0] ;  /* 0x0001e00001ca7983 */ /* 0x000ee20000300a00 */
[----:B----4-:R-:W-:Y:S01]  /*5c2e0*/  IMAD.WIDE R12, R4, 0x4, R82 ;  /* 0x00000004040c7825 */ /* 0x010fe200078e0252 */
[----:B------:R-:W-:-:S03]  /*5c2f0*/  IADD3 R249, R249, 0x100000, RZ ;  /* 0x00100000f9f97810 */ /* 0x000fc60007ffe0ff */
[C---:B------:R-:W-:Y:S02]  /*5c300*/  VIADD R2, R250.reuse, 0x100000 ;  /* 0x00100000fa027836 */ /* 0x040fe40000000000 */
[C---:B-1----:R-:W-:Y:S01]  /*5c310*/  VIADD R0, R250.reuse, 0x100000 ;  /* 0x00100000fa007836 */ /* 0x042fe20000000000 */
[----:B------:R-:W-:Y:S01]  /*5c320*/  IADD3 R8, R250, 0x100000, RZ ;  /* 0x00100000fa087810 */ /* 0x000fe20007ffe0ff */
[----:B------:R-:W-:-:S04]  /*5c330*/  IMAD.WIDE R208, R4, 0x4, R208 ;  /* 0x0000000404d07825 */ /* 0x000fc800078e02d0 */
[----:B--2---:R-:W-:-:S04]  /*5c340*/  IMAD.WIDE R206, R4, 0x4, R206 ;  /* 0x0000000404ce7825 */ /* 0x004fc800078e02ce */
[C---:B------:R-:W-:Y:S01]  /*5c350*/  IMAD.WIDE R6, R4.reuse, 0x4, R212 ;  /* 0x0000000404067825 */ /* 0x040fe200078e02d4 */
[----:B------:R1:W-:Y:S04]  /*5c360*/  STL.64 [R1+0x2828], R208 ;  /* 0x002828d001007387 */ /* 0x0003e80000100a00 */
[----:B------:R2:W-:Y:S04]  /*5c370*/  STL.64 [R1+0x2820], R206 ;  /* 0x002820ce01007387 */ /* 0x0005e80000100a00 */
[----:B------:R4:W-:Y:S04]  /*5c380*/  STL.64 [R1+0x2818], R12 ;  /* 0x0028180c01007387 */ /* 0x0009e80000100a00 */
[----:B------:R4:W-:Y:S04]  /*5c390*/  LDGSTS.E [R5+-0x18a00], desc[UR60][R208.64], P0 ;  /* 0xe7600000d0057fae */ /* 0x0009e8000812187c */
[----:B------:R3:W-:Y:S01]  /*5c3a0*/  STL.64 [R1+0xf68], R6 ;  /* 0x000f680601007387 */ /* 0x0007e20000100a00 */
[----:B------:R-:W-:-:S03]  /*5c3b0*/  IMAD.WIDE R246, R4, 0x4, R214 ;  /* 0x0000000404f67825 */ /* 0x000fc600078e02d6 */
[----:B------:R-:W-:Y:S04]  /*5c3c0*/  LDGSTS.E [R249+-0x18600], desc[UR60][R206.64], P0 ;  /* 0xe7a00000cef97fae */ /* 0x000fe8000812187c */
[----:B------:R3:W-:Y:S04]  /*5c3d0*/  LDGSTS.E [R3+-0x18200], desc[UR60][R12.64], P0 ;  /* 0xe7e000000c037fae */ /* 0x0007e8000812187c */
[----:B------:R-:W-:Y:S04]  /*5c3e0*/  LDGSTS.E [R2+-0x3fd80], desc[UR60][R246.64], P0 ;  /* 0xc0280000f6027fae */ /* 0x000fe8000812187c */
[----:B------:R3:W-:Y:S04]  /*5c3f0*/  LDGSTS.E [R0+-0x3f980], desc[UR60][R6.64], P0 ;  /* 0xc068000006007fae */ /* 0x0007e8000812187c */
[----:B-1----:R-:W3:Y:S04]  /*5c400*/  LDL.LU.64 R208, [R1+0x1c8] ;  /* 0x0001c80001d07983 */ /* 0x002ee80000300a00 */
[----:B--2---:R-:W2:Y:S04]  /*5c410*/  LDL.LU.64 R206, [R1+0x1b0] ;  /* 0x0001b00001ce7983 */ /* 0x004ea80000300a00 */
[----:B------:R-:W2:Y:S04]  /*5c420*/  LDL.LU.64 R216, [R1+0x198] ;  /* 0x0001980001d87983 */ /* 0x000ea80000300a00 */
[----:B------:R-:W2:Y:S04]  /*5c430*/  LDL.LU.64 R214, [R1+0x180] ;  /* 0x0001800001d67983 */ /* 0x000ea80000300a00 */
[----:B------:R-:W2:Y:S01]  /*5c440*/  LDL.LU.64 R212, [R1+0x168] ;  /* 0x0001680001d47983 */ /* 0x000ea20000300a00 */
[----:B----4-:R-:W-:-:S02]  /*5c450*/  VIADD R5, R250, 0x100000 ;  /* 0x00100000fa057836 */ /* 0x010fc40000000000 */
[----:B------:R-:W-:-:S05]  /*5c460*/  IMAD.WIDE R200, R4, 0x4, R200 ;  /* 0x0000000404c87825 */ /* 0x000fca00078e02c8 */
[----:B------:R-:W-:Y:S04]  /*5c470*/  STL.64 [R1+0xf80], R200 ;  /* 0x000f80c801007387 */ /* 0x000fe80000100a00 */
[----:B------:R-:W-:Y:S01]  /*5c480*/  LDGSTS.E [R8+-0x3f580], desc[UR60][R200.64], P0 ;  /* 0xc0a80000c8087fae */ /* 0x000fe2000812187c */
[----:B---3--:R-:W-:-:S04]  /*5c490*/  IMAD.WIDE R198, R4, 0x4, R198 ;  /* 0x0000000404c67825 */ /* 0x008fc800078e02c6 */
[----:B------:R-:W-:-:S04]  /*5c4a0*/  IMAD.WIDE R82, R4, 0x4, R210 ;  /* 0x0000000404527825 */ /* 0x000fc800078e02d2 */
[----:B------:R-:W-:-:S04]  /*5c4b0*/  IMAD.WIDE R12, R4, 0x4, R204 ;  /* 0x00000004040c7825 */ /* 0x000fc800078e02cc */
[----:B------:R-:W-:Y:S01]  /*5c4c0*/  IMAD.WIDE R6, R4, 0x4, R202 ;  /* 0x0000000404067825 */ /* 0x000fe200078e02ca */
[----:B------:R1:W-:Y:S04]  /*5c4d0*/  STL.64 [R1+0xfb8], R198 ;  /* 0x000fb8c601007387 */ /* 0x0003e80000100a00 */
[----:B------:R3:W-:Y:S04]  /*5c4e0*/  STL.64 [R1+0xfe0], R82 ;  /* 0x000fe05201007387 */ /* 0x0007e80000100a00 */
[----:B------:R4:W-:Y:S04]  /*5c4f0*/  STL.64 [R1+0x1068], R12 ;  /* 0x0010680c01007387 */ /* 0x0009e80000100a00 */
[----:B------:R-:W-:Y:S04]  /*5c500*/  LDGSTS.E [R5+-0x3f180], desc[UR60][R198.64], P0 ;  /* 0xc0e80000c6057fae */ /* 0x000fe8000812187c */
[----:B------:R4:W-:Y:S04]  /*5c510*/  STL.64 [R1+0x10e8], R6 ;  /* 0x0010e80601007387 */ /* 0x0009e80000100a00 */
[----:B-1----:R-:W4:Y:S04]  /*5c520*/  LDL.LU.64 R198, [R1+0x150] ;  /* 0x0001500001c67983 */ /* 0x002f280000300a00 */
[----:B------:R-:W4:Y:S04]  /*5c530*/  LDL.LU.64 R200, [R1+0x138] ;  /* 0x0001380001c87983 */ /* 0x000f280000300a00 */
[----:B------:R-:W4:Y:S04]  /*5c540*/  LDL.LU.64 R202, [R1+0x120] ;  /* 0x0001200001ca7983 */ /* 0x000f280000300a00 */
[----:B------:R-:W4:Y:S01]  /*5c550*/  LDL.LU.64 R204, [R1+0x108] ;  /* 0x0001080001cc7983 */ /* 0x000f220000300a00 */
[----:B------:R-:W-:-:S05]  /*5c560*/  VIADD R3, R250, 0x100000 ;  /* 0x00100000fa037836 */ /* 0x000fca0000000000 */
[----:B------:R3:W-:Y:S04]  /*5c570*/  LDGSTS.E [R3+-0x3ed80], desc[UR60][R82.64], P0 ;  /* 0xc128000052037fae */ /* 0x0007e8000812187c */
[----:B------:R4:W-:Y:S04]  /*5c580*/  LDGSTS.E [R2+-0x3e980], desc[UR60][R12.64], P0 ;  /* 0xc16800000c027fae */ /* 0x0009e8000812187c */
[----:B------:R1:W-:Y:S01]  /*5c590*/  LDGSTS.E [R0+-0x3e580], desc[UR60][R6.64], P0 ;  /* 0xc1a8000006007fae */ /* 0x0003e2000812187c */
[----:B------:R-:W-:-:S04]  /*5c5a0*/  IMAD.WIDE R210, R4, 0x4, R208 ;  /* 0x0000000404d27825 */ /* 0x000fc800078e02d0 */
[----:B--2---:R-:W-:-:S04]  /*5c5b0*/  IMAD.WIDE R208, R4, 0x4, R206 ;  /* 0x0000000404d07825 */ /* 0x004fc800078e02ce */
[----:B---3--:R-:W-:-:S04]  /*5c5c0*/  IMAD.WIDE R82, R4, 0x4, R216 ;  /* 0x0000000404527825 */ /* 0x008fc800078e02d8 */
[C---:B----4-:R-:W-:Y:S01]  /*5c5d0*/  IMAD.WIDE R12, R4.reuse, 0x4, R214 ;  /* 0x00000004040c7825 */ /* 0x050fe200078e02d6 */
[----:B------:R-:W2:Y:S03]  /*5c5e0*/  LDL.LU.64 R206, [R1+0xf0] ;  /* 0x0000f00001ce7983 */ /* 0x000ea60000300a00 */
[C---:B-1----:R-:W-:Y:S01]  /*5c5f0*/  IMAD.WIDE R6, R4.reuse, 0x4, R212 ;  /* 0x0000000404067825 */ /* 0x042fe200078e02d4 */
[----:B------:R-:W-:Y:S04]  /*5c600*/  STL.64 [R1+0x1120], R210 ;  /* 0x001120d201007387 */ /* 0x000fe80000100a00 */
[----:B------:R1:W-:Y:S04]  /*5c610*/  STL.64 [R1+0x1188], R208 ;  /* 0x001188d001007387 */ /* 0x0003e80000100a00 */
[----:B------:R-:W-:Y:S04]  /*5c620*/  STL.64 [R1+0x11b8], R82 ;  /* 0x0011b85201007387 */ /* 0x000fe80000100a00 */
[----:B------:R-:W-:Y:S04]  /*5c630*/  LDGSTS.E [R8+-0x3e180], desc[UR60][R210.64], P0 ;  /* 0xc1e80000d2087fae */ /* 0x000fe8000812187c */
[----:B------:R3:W-:Y:S04]  /*5c640*/  STL.64 [R1+0x1200], R12 ;  /* 0x0012000c01007387 */ /* 0x0007e80000100a00 */
[----:B------:R4:W-:Y:S04]  /*5c650*/  LDGSTS.E [R5+-0x3dd80], desc[UR60][R208.64], P0 ;  /* 0xc2280000d0057fae */ /* 0x0009e8000812187c */
[----:B------:R3:W-:Y:S04]  /*5c660*/  STL.64 [R1+0x1248], R6 ;  /* 0x0012480601007387 */ /* 0x0007e80000100a00 */
[----:B------:R-:W-:Y:S04]  /*5c670*/  LDGSTS.E [R3+-0x3d980], desc[UR60][R82.64], P0 ;  /* 0xc268000052037fae */ /* 0x000fe8000812187c */
[----:B------:R4:W-:Y:S04]  /*5c680*/  LDGSTS.E [R2+-0x3d580], desc[UR60][R12.64], P0 ;  /* 0xc2a800000c027fae */ /* 0x0009e8000812187c */
[----:B------:R4:W-:Y:S04]  /*5c690*/  LDGSTS.E [R0+-0x3d180], desc[UR60][R6.64], P0 ;  /* 0xc2e8000006007fae */ /* 0x0009e8000812187c */
[----:B-1----:R-:W4:Y:S04]  /*5c6a0*/  LDL.LU.64 R208, [R1+0xd8] ;  /* 0x0000d80001d07983 */ /* 0x002f280000300a00 */
[----:B------:R-:W4:Y:S04]  /*5c6b0*/  LDL.LU.64 R210, [R1+0xc0] ;  /* 0x0000c00001d27983 */ /* 0x000f280000300a00 */
[----:B------:R-:W4:Y:S04]  /*5c6c0*/  LDL.LU.64 R212, [R1+0xa8] ;  /* 0x0000a80001d47983 */ /* 0x000f280000300a00 */
[----:B------:R-:W4:Y:S04]  /*5c6d0*/  LDL.LU.64 R214, [R1+0x90] ;  /* 0x0000900001d67983 */ /* 0x000f280000300a00 */
[----:B------:R-:W4:Y:S01]  /*5c6e0*/  LDL.LU.64 R216, [R1+0x78] ;  /* 0x0000780001d87983 */ /* 0x000f220000300a00 */
[----:B------:R-:W-:-:S04]  /*5c6f0*/  IMAD.WIDE R198, R4, 0x4, R198 ;  /* 0x0000000404c67825 */ /* 0x000fc800078e02c6 */
[----:B------:R-:W-:-:S04]  /*5c700*/  IMAD.WIDE R200, R4, 0x4, R200 ;  /* 0x0000000404c87825 */ /* 0x000fc800078e02c8 */
[----:B------:R-:W-:-:S04]  /*5c710*/  IMAD.WIDE R202, R4, 0x4, R202 ;  /* 0x0000000404ca7825 */ /* 0x000fc800078e02ca */
[C---:B------:R-:W-:Y:S01]  /*5c720*/  IMAD.WIDE R204, R4.reuse, 0x4, R204 ;  /* 0x0000000404cc7825 */ /* 0x040fe200078e02cc */
[----:B------:R1:W-:Y:S04]  /*5c730*/  STL.64 [R1+0x12c0], R198 ;  /* 0x0012c0c601007387 */ /* 0x0003e80000100a00 */
[----:B---3--:R-:W3:Y:S04]  /*5c740*/  LDL.LU.64 R12, [R1+0x60] ;  /* 0x00006000010c7983 */ /* 0x008ee80000300a00 */
[----:B------:R1:W-:Y:S04]  /*5c750*/  STL.64 [R1+0x1378], R200 ;  /* 0x001378c801007387 */ /* 0x0003e80000100a00 */
[----:B------:R-:W3:Y:S04]  /*5c760*/  LDL.LU.64 R6, [R1+0x48] ;  /* 0x0000480001067983 */ /* 0x000ee80000300a00 */
[----:B------:R2:W-:Y:S04]  /*5c770*/  STL.64 [R1+0x1428], R202 ;  /* 0x001428ca01007387 */ /* 0x0005e80000100a00 */
[----:B------:R-:W3:Y:S04]  /*5c780*/  LDL.LU.64 R248, [R1+0x30] ;  /* 0x0000300001f87983 */ /* 0x000ee80000300a00 */
[----:B------:R2:W-:Y:S04]  /*5c790*/  STL.64 [R1+0x1490], R204 ;  /* 0x001490cc01007387 */ /* 0x0005e80000100a00 */
[----:B------:R-:W3:Y:S04]  /*5c7a0*/  LDL.LU.64 R244, [R1+0x18] ;  /* 0x0000180001f47983 */ /* 0x000ee80000300a00 */
[----:B------:R-:W3:Y:S04]  /*5c7b0*/  LDL.LU.64 R82, [R1] ;  /* 0x0000000001527983 */ /* 0x000ee80000300a00 */
[----:B------:R-:W-:Y:S04]  /*5c7c0*/  LDGSTS.E [R8+-0x3cd80], desc[UR60][R198.64], P0 ;  /* 0xc3280000c6087fae */ /* 0x000fe8000812187c */
[----:B------:R-:W-:Y:S04]  /*5c7d0*/  LDGSTS.E [R5+-0x3c980], desc[UR60][R200.64], P0 ;  /* 0xc3680000c8057fae */ /* 0x000fe8000812187c */
[----:B------:R-:W-:Y:S04]  /*5c7e0*/  LDGSTS.E [R3+-0x3c580], desc[UR60][R202.64], P0 ;  /* 0xc3a80000ca037fae */ /* 0x000fe8000812187c */
[----:B------:R-:W-:Y:S04]  /*5c7f0*/  LDGSTS.E [R2+-0x3c180], desc[UR60][R204.64], P0 ;  /* 0xc3e80000cc027fae */ /* 0x000fe8000812187c */
[----:B-1----:R-:W3:Y:S04]  /*5c800*/  LDL.LU.64 R198, [R1+0x2d48] ;  /* 0x002d480001c67983 */ /* 0x002ee80000300a00 */
[----:B------:R-:W3:Y:S01]  /*5c810*/  LDL.LU.64 R200, [R1+0x2d40] ;  /* 0x002d400001c87983 */ /* 0x000ee20000300a00 */
[----:B--2---:R-:W-:-:S05]  /*5c820*/  IMAD.WIDE R206, R4, 0x4, R206 ;  /* 0x0000000404ce7825 */ /* 0x004fca00078e02ce */
[----:B------:R1:W-:Y:S04]  /*5c830*/  STL.64 [R1+0x14f0], R206 ;  /* 0x0014f0ce01007387 */ /* 0x0003e80000100a00 */
[----:B------:R-:W2:Y:S04]  /*5c840*/  LDL.LU.64 R202, [R1+0x2d38] ;  /* 0x002d380001ca7983 */ /* 0x000ea80000300a00 */
[----:B------:R-:W2:Y:S04]  /*5c850*/  LDL.LU.64 R204, [R1+0x2d30] ;  /* 0x002d300001cc7983 */ /* 0x000ea80000300a00 */
[----:B------:R-:W-:Y:S01]  /*5c860*/  LDGSTS.E [R0+-0x3bd80], desc[UR60][R206.64], P0 ;  /* 0xc4280000ce007fae */ /* 0x000fe2000812187c */
[----:B----4-:R-:W-:-:S04]  /*5c870*/  IMAD.WIDE R208, R4, 0x4, R208 ;  /* 0x0000000404d07825 */ /* 0x010fc800078e02d0 */
[----:B------:R-:W-:-:S04]  /*5c880*/  IMAD.WIDE R210, R4, 0x4, R210 ;  /* 0x0000000404d27825 */ /* 0x000fc800078e02d2 */
[C---:B------:R-:W-:Y:S01]  /*5c890*/  IMAD.WIDE R212, R4.reuse, 0x4, R212 ;  /* 0x0000000404d47825 */ /* 0x040fe200078e02d4 */
[----:B-1----:R-:W4:Y:S03]  /*5c8a0*/  LDL.LU.64 R206, [R1+0x2d28] ;  /* 0x002d280001ce7983 */ /* 0x002f260000300a00 */
[C---:B------:R-:W-:Y:S01]  /*5c8b0*/  IMAD.WIDE R214, R4.reuse, 0x4, R214 ;  /* 0x0000000404d67825 */ /* 0x040fe200078e02d6 */
[----:B------:R1:W-:Y:S04]  /*5c8c0*/  STL.64 [R1+0x21c8], R208 ;  /* 0x0021c8d001007387 */ /* 0x0003e80000100a00 */
[----:B------:R1:W-:Y:S04]  /*5c8d0*/  STL.64 [R1+0x2208], R210 ;  /* 0x002208d201007387 */ /* 0x0003e80000100a00 */
[----:B------:R-:W-:Y:S01]  /*5c8e0*/  LDGSTS.E [R8+-0x3b980], desc[UR60][R208.64], P0 ;  /* 0xc4680000d0087fae */ /* 0x000fe2000812187c */
[----:B------:R-:W-:-:S03]  /*5c8f0*/  IMAD.WIDE R216, R4, 0x4, R216 ;  /* 0x0000000404d87825 */ /* 0x000fc600078e02d8 */
[----:B------:R-:W-:Y:S04]  /*5c900*/  LDGSTS.E [R5+-0x3b580], desc[UR60][R210.64], P0 ;  /* 0xc4a80000d2057fae */ /* 0x000fe8000812187c */
[----:B------:R-:W-:Y:S04]  /*5c910*/  LDGSTS.E [R3+-0x3b180], desc[UR60][R212.64], P0 ;  /* 0xc4e80000d4037fae */ /* 0x000fe8000812187c */
[----:B------:R-:W-:Y:S04]  /*5c920*/  LDGSTS.E [R2+-0x3ad80], desc[UR60][R214.64], P0 ;  /* 0xc5280000d6027fae */ /* 0x000fe8000812187c */
[----:B------:R-:W-:Y:S04]  /*5c930*/  LDGSTS.E [R0+-0x3a980], desc[UR60][R216.64], P0 ;  /* 0xc5680000d8007fae */ /* 0x000fe8000812187c */
[----:B-1----:R-:W4:Y:S04]  /*5c940*/  LDL.LU.64 R208, [R1+0x2d20] ;  /* 0x002d200001d07983 */ /* 0x002f280000300a00 */
[----:B------:R1:W-:Y:S04]  /*5c950*/  STL.64 [R1+0x2248], R212 ;  /* 0x002248d401007387 */ /* 0x0003e80000100a00 */
[----:B------:R-:W4:Y:S04]  /*5c960*/  LDL.LU.64 R210, [R1+0x2d18] ;  /* 0x002d180001d27983 */ /* 0x000f280000300a00 */
[----:B------:R1:W-:Y:S01]  /*5c970*/  STL.64 [R1+0x2288], R214 ;  /* 0x002288d601007387 */ /* 0x0003e20000100a00 */
[----:B------:R-:W-:-:S03]  /*5c980*/  IMAD.WIDE R238, R4, 0x4, R238 ;  /* 0x0000000404ee7825 */ /* 0x000fc600078e02ee */
[----:B-1----:R-:W4:Y:S04]  /*5c990*/  LDL.LU.64 R212, [R1+0x2d10] ;  /* 0x002d100001d47983 */ /* 0x002f280000300a00 */
[----:B------:R1:W-:Y:S04]  /*5c9a0*/  STL.64 [R1+0x22c8], R216 ;  /* 0x0022c8d801007387 */ /* 0x0003e80000100a00 */
[----:B------:R-:W4:Y:S01]  /*5c9b0*/  LDL.LU.64 R214, [R1+0x2d08] ;  /* 0x002d080001d67983 */ /* 0x000f220000300a00 */
[----:B------:R-:W-:-:S04]  /*5c9c0*/  IMAD.WIDE R232, R4, 0x4, R232 ;  /* 0x0000000404e87825 */ /* 0x000fc800078e02e8 */
[C---:B------:R-:W-:Y:S01]  /*5c9d0*/  IMAD.WIDE R226, R4.reuse, 0x4, R226 ;  /* 0x0000000404e27825 */ /* 0x040fe200078e02e2 */
[----:B-1----:R-:W4:Y:S03]  /*5c9e0*/  LDL.LU.64 R216, [R1+0x2d00] ;  /* 0x002d000001d87983 */ /* 0x002f260000300a00 */
        /* <DEDUP_REMOVED lines=31> */
[----:B---3--:R-:W-:-:S04]  /*5cbe0*/  IMAD.WIDE R12, R4, 0x4, R12 ;  /* 0x00000004040c7825 */ /* 0x008fc800078e020c */
[----:B------:R-:W-:-:S04]  /*5cbf0*/  IMAD.WIDE R6, R4, 0x4, R6 ;  /* 0x0000000404067825 */ /* 0x000fc800078e0206 */
[C---:B------:R-:W-:Y:S01]  /*5cc00*/  IMAD.WIDE R248, R4.reuse, 0x4, R248 ;  /* 0x0000000404f87825 */ /* 0x040fe200078e02f8 */
[----:B------:R1:W-:Y:S03]  /*5cc10*/  STL.64 [R1+0x2308], R12 ;  /* 0x0023080c01007387 */ /* 0x0003e60000100a00 */
[----:B------:R-:W-:-:S04]  /*5cc20*/  IMAD.WIDE R244, R4, 0x4, R244 ;  /* 0x0000000404f47825 */ /* 0x000fc800078e02f4 */
[C---:B------:R-:W-:Y:S01]  /*5cc30*/  IMAD.WIDE R82, R4.reuse, 0x4, R82 ;  /* 0x0000000404527825 */ /* 0x040fe200078e0252 */
[----:B------:R3:W-:Y:S04]  /*5cc40*/  STL.64 [R1+0x2348], R6 ;  /* 0x0023480601007387 */ /* 0x0007e80000100a00 */
[----:B------:R-:W-:Y:S04]  /*5cc50*/  LDGSTS.E [R8+-0x3a580], desc[UR60][R12.64], P0 ;  /* 0xc5a800000c087fae */ /* 0x000fe8000812187c */
[----:B------:R-:W-:Y:S04]  /*5cc60*/  LDGSTS.E [R5+-0x3a180], desc[UR60][R6.64], P0 ;  /* 0xc5e8000006057fae */ /* 0x000fe8000812187c */
[----:B------:R-:W-:Y:S04]  /*5cc70*/  LDGSTS.E [R3+-0x39d80], desc[UR60][R248.64], P0 ;  /* 0xc6280000f8037fae */ /* 0x000fe8000812187c */
[----:B------:R-:W-:Y:S04]  /*5cc80*/  LDGSTS.E [R2+-0x39980], desc[UR60][R244.64], P0 ;  /* 0xc6680000f4027fae */ /* 0x000fe8000812187c */
[----:B------:R2:W-:Y:S04]  /*5cc90*/  LDGSTS.E [R0+-0x39580], desc[UR60][R82.64], P0 ;  /* 0xc6a8000052007fae */ /* 0x0005e8000812187c */
[----:B------:R-:W-:Y:S04]  /*5cca0*/  LDGSTS.E [R8+-0x39180], desc[UR60][R238.64], P0 ;  /* 0xc6e80000ee087fae */ /* 0x000fe8000812187c */
[----:B------:R-:W-:Y:S04]  /*5ccb0*/  LDGSTS.E [R5+-0x38d80], desc[UR60][R232.64], P0 ;  /* 0xc7280000e8057fae */ /* 0x000fe8000812187c */
[----:B------:R-:W-:Y:S04]  /*5ccc0*/  LDGSTS.E [R3+-0x38980], desc[UR60][R226.64], P0 ;  /* 0xc7680000e2037fae */ /* 0x000fe8000812187c */
[----:B-1----:R-:W4:Y:S04]  /*5ccd0*/  LDL.LU.64 R12, [R1+0x2cf8] ;  /* 0x002cf800010c7983 */ /* 0x002f280000300a00 */
[----:B------:R-:W-:Y:S04]  /*5cce0*/  STL.64 [R1+0x2388], R248 ;  /* 0x002388f801007387 */ /* 0x000fe80000100a00 */
[----:B---3--:R-:W5:Y:S04]  /*5ccf0*/  LDL.LU.64 R6, [R1+0x2cf0] ;  /* 0x002cf00001067983 */ /* 0x008f680000300a00 */
[----:B------:R-:W-:Y:S04]  /*5cd00*/  STL.64 [R1+0x23f8], R244 ;  /* 0x0023f8f401007387 */ /* 0x000fe80000100a00 */
[----:B------:R2:W-:Y:S04]  /*5cd10*/  STL.64 [R1+0x2430], R82 ;  /* 0x0024305201007387 */ /* 0x0005e80000100a00 */
[----:B------:R-:W-:Y:S04]  /*5cd20*/  STL.64 [R1+0x2468], R238 ;  /* 0x002468ee01007387 */ /* 0x000fe80000100a00 */
[----:B------:R-:W-:Y:S04]  /*5cd30*/  STL.64 [R1+0x24a0], R232 ;  /* 0x0024a0e801007387 */ /* 0x000fe80000100a00 */
[----:B------:R1:W-:Y:S01]  /*5cd40*/  STL.64 [R1+0x24e8], R226 ;  /* 0x0024e8e201007387 */ /* 0x0003e20000100a00 */
[----:B--2---:R-:W-:-:S05]  /*5cd50*/  IMAD.WIDE R82, R4, 0x4, R220 ;  /* 0x0000000404527825 */ /* 0x004fca00078e02dc */
[----:B------:R-:W-:Y:S04]  /*5cd60*/  STL.64 [R1+0x2518], R82 ;  /* 0x0025185201007387 */ /* 0x000fe80000100a00 */
[----:B------:R2:W-:Y:S04]  /*5cd70*/  STL.64 [R1+0x2548], R80 ;  /* 0x0025485001007387 */ /* 0x0005e80000100a00 */
        /* <DEDUP_REMOVED lines=25> */
[----:B------:R-:W4:Y:S04]  /*5cf10*/  LDL.LU.64 R220, [R1+0x268] ;  /* 0x0002680001dc7983 */ /* 0x000f280000300a00 */
[----:B-1----:R-:W4:Y:S04]  /*5cf20*/  LDL.LU.64 R226, [R1+0x250] ;  /* 0x0002500001e27983 */ /* 0x002f280000300a00 */
[----:B------:R-:W4:Y:S04]  /*5cf30*/  LDL.LU.64 R232, [R1+0x238] ;  /* 0x0002380001e87983 */ /* 0x000f280000300a00 */
[----:B------:R-:W-:Y:S04]  /*5cf40*/  STL.64 [R1+0x27a0], R28 ;  /* 0x0027a01c01007387 */ /* 0x000fe80000100a00 */
[----:B------:R-:W-:Y:S04]  /*5cf50*/  STL.64 [R1+0x2798], R26 ;  /* 0x0027981a01007387 */ /* 0x000fe80000100a00 */
[----:B------:R-:W-:Y:S04]  /*5cf60*/  STL.64 [R1+0x2790], R24 ;  /* 0x0027901801007387 */ /* 0x000fe80000100a00 */
[----:B------:R-:W-:Y:S04]  /*5cf70*/  STL.64 [R1+0x2788], R22 ;  /* 0x0027881601007387 */ /* 0x000fe80000100a00 */
[----:B------:R-:W-:Y:S04]  /*5cf80*/  STL.64 [R1+0x2780], R20 ;  /* 0x0027801401007387 */ /* 0x000fe80000100a00 */
[----:B------:R-:W4:Y:S04]  /*5cf90*/  LDL.LU.64 R238, [R1+0x220] ;  /* 0x0002200001ee7983 */ /* 0x000f280000300a00 */
[----:B------:R-:W-:Y:S04]  /*5cfa0*/  LDGSTS.E [R2+-0x38580], desc[UR60][R82.64], P0 ;  /* 0xc7a8000052027fae */ /* 0x000fe8000812187c */
[----:B------:R-:W4:Y:S04]  /*5cfb0*/  LDL.LU.64 R244, [R1+0x208] ;  /* 0x0002080001f47983 */ /* 0x000f280000300a00 */
[----:B------:R-:W-:Y:S04]  /*5cfc0*/  LDGSTS.E [R0+-0x38180], desc[UR60][R80.64], P0 ;  /* 0xc7e8000050007fae */ /* 0x000fe8000812187c */
[----:B------:R-:W4:Y:S04]  /*5cfd0*/  LDL.LU.64 R248, [R1+0x1f0] ;  /* 0x0001f00001f87983 */ /* 0x000f280000300a00 */
        /* <DEDUP_REMOVED lines=10> */
[----:B--2---:R-:W2:Y:S04]  /*5d080*/  LDL.LU.64 R80, [R1+0x1d8] ;  /* 0x0001d80001507983 */ /* 0x004ea80000300a00 */
        /* <DEDUP_REMOVED lines=12> */
[----:B------:R-:W-:Y:S01]  /*5d150*/  LDGSTS.E [R8+-0x1ad80], desc[UR60][R38.64], P0 ;  /* 0xe528000026087fae */ /* 0x000fe2000812187c */
[----:B------:R-:W-:-:S03]  /*5d160*/  IMAD.WIDE R16, R4, 0x4, R16 ;  /* 0x0000000404107825 */ /* 0x000fc600078e0210 */
[----:B------:R-:W-:Y:S04]  /*5d170*/  LDGSTS.E [R5+-0x1a980], desc[UR60][R36.64], P0 ;  /* 0xe568000024057fae */ /* 0x000fe8000812187c */
[----:B------:R-:W-:Y:S04]  /*5d180*/  LDGSTS.E [R3+-0x1a580], desc[UR60][R34.64], P0 ;  /* 0xe5a8000022037fae */ /* 0x000fe8000812187c */
[----:B------:R-:W-:Y:S04]  /*5d190*/  LDGSTS.E [R2+-0x1a180], desc[UR60][R32.64], P0 ;  /* 0xe5e8000020027fae */ /* 0x000fe8000812187c */
[----:B------:R-:W-:Y:S04]  /*5d1a0*/  LDGSTS.E [R0+-0x19d80], desc[UR60][R30.64], P0 ;  /* 0xe62800001e007fae */ /* 0x000fe8000812187c */
[----:B------:R2:W-:Y:S04]  /*5d1b0*/  STL.64 [R1+0x2778], R18 ;  /* 0x0027781201007387 */ /* 0x0005e80000100a00 */
[----:B------:R-:W-:Y:S01]  /*5d1c0*/  LDGSTS.E [R8+-0x19980], desc[UR60][R28.64], P0 ;  /* 0xe66800001c087fae */ /* 0x000fe2000812187c */
[----:B------:R-:W-:-:S03]  /*5d1d0*/  IADD3 R250, R250, 0x100000, RZ ;  /* 0x00100000fafa7810 */ /* 0x000fc60007ffe0ff */
[----:B------:R4:W-:Y:S04]  /*5d1e0*/  STL.64 [R1+0x2770], R16 ;  /* 0x0027701001007387 */ /* 0x0009e80000100a00 */
[----:B------:R-:W-:Y:S04]  /*5d1f0*/  LDGSTS.E [R5+-0x19580], desc[UR60][R26.64], P0 ;  /* 0xe6a800001a057fae */ /* 0x000fe8000812187c */
[----:B---3--:R-:W3:Y:S04]  /*5d200*/  LDL.LU.64 R70, [R1+0x1a8] ;  /* 0x0001a80001467983 */ /* 0x008ee80000300a00 */
[----:B------:R-:W-:Y:S04]  /*5d210*/  LDGSTS.E [R3+-0x19180], desc[UR60][R24.64], P0 ;  /* 0xe6e8000018037fae */ /* 0x000fe8000812187c */
[----:B------:R-:W3:Y:S04]  /*5d220*/  LDL.LU.64 R72, [R1+0x190] ;  /* 0x0001900001487983 */ /* 0x000ee80000300a00 */
[----:B------:R-:W-:Y:S04]  /*5d230*/  LDGSTS.E [R2+-0x18d80], desc[UR60][R22.64], P0 ;  /* 0xe728000016027fae */ /* 0x000fe8000812187c */
[----:B------:R-:W3:Y:S04]  /*5d240*/  LDL.LU.64 R74, [R1+0x178] ;  /* 0x00017800014a7983 */ /* 0x000ee80000300a00 */
[----:B------:R-:W-:Y:S04]  /*5d250*/  LDGSTS.E [R0+-0x18980], desc[UR60][R20.64], P0 ;  /* 0xe768000014007fae */ /* 0x000fe8000812187c */
[----:B------:R-:W3:Y:S04]  /*5d260*/  LDL.LU.64 R76, [R1+0x160] ;  /* 0x00016000014c7983 */ /* 0x000ee80000300a00 */
[----:B------:R2:W-:Y:S04]  /*5d270*/  LDGSTS.E [R250+-0x18580], desc[UR60][R18.64], P0 ;  /* 0xe7a8000012fa7fae */ /* 0x0005e8000812187c */
[----:B------:R4:W-:Y:S04]  /*5d280*/  LDGSTS.E [R5+-0x18180], desc[UR60][R16.64], P0 ;  /* 0xe7e8000010057fae */ /* 0x0009e8000812187c */
[----:B------:R-:W3:Y:S01]  /*5d290*/  LDL.LU.64 R78, [R1+0x148] ;  /* 0x00014800014e7983 */ /* 0x000ee20000300a00 */
[----:B--2---:R-:W-:-:S04]  /*5d2a0*/  IMAD.WIDE R18, R4, 0x4, R80 ;  /* 0x0000000404127825 */ /* 0x004fc800078e0250 */
[----:B----4-:R-:W-:Y:S01]  /*5d2b0*/  IMAD.WIDE R16, R4, 0x4, R82 ;  /* 0x0000000404107825 */ /* 0x010fe200078e0252 */
[----:B------:R1:W-:Y:S04]  /*5d2c0*/  STL.64 [R1+0xf78], R18 ;  /* 0x000f781201007387 */ /* 0x0003e80000100a00 */
[----:B------:R2:W-:Y:S04]  /*5d2d0*/  STL.64 [R1+0xfa8], R16 ;  /* 0x000fa81001007387 */ /* 0x0005e80000100a00 */
[----:B------:R-:W4:Y:S04]  /*5d2e0*/  LDL.LU.64 R80, [R1+0x130] ;  /* 0x0001300001507983 */ /* 0x000f280000300a00 */
[----:B------:R-:W4:Y:S01]  /*5d2f0*/  LDL.LU.64 R82, [R1+0x118] ;  /* 0x0001180001527983 */ /* 0x000f220000300a00 */
[----:B------:R-:W-:-:S02]  /*5d300*/  VIADD R3, R251, 0x100000 ;  /* 0x00100000fb037836 */ /* 0x000fc40000000000 */
[----:B------:R-:W-:-:S04]  /*5d310*/  IMAD.WIDE R220, R4, 0x4, R220 ;  /* 0x0000000404dc7825 */ /* 0x000fc800078e02dc */
[C---:B------:R-:W-:Y:S02]  /*5d320*/  VIADD R2, R251.reuse, 0x100000 ;  /* 0x00100000fb027836 */ /* 0x040fe40000000000 */
[----:B------:R-:W-:Y:S01]  /*5d330*/  IMAD.WIDE R226, R4, 0x4, R226 ;  /* 0x0000000404e27825 */ /* 0x000fe200078e02e2 */
[----:B------:R-:W-:-:S03]  /*5d340*/  IADD3 R0, R251, 0x100000, RZ ;  /* 0x00100000fb007810 */ /* 0x000fc60007ffe0ff */
[----:B------:R-:W-:-:S04]  /*5d350*/  IMAD.WIDE R232, R4, 0x4, R232 ;  /* 0x0000000404e87825 */ /* 0x000fc800078e02e8 */
[----:B------:R-:W-:Y:S02]  /*5d360*/  VIADD R8, R251, 0x100000 ;  /* 0x00100000fb087836 */ /* 0x000fe40000000000 */
[----:B------:R-:W-:-:S04]  /*5d370*/  IMAD.WIDE R238, R4, 0x4, R238 ;  /* 0x0000000404ee7825 */ /* 0x000fc800078e02ee */
[----:B------:R-:W-:Y:S02]  /*5d380*/  VIADD R5, R251, 0x100000 ;  /* 0x00100000fb057836 */ /* 0x000fe40000000000 */
[C---:B------:R-:W-:Y:S01]  /*5d390*/  IMAD.WIDE R244, R4.reuse, 0x4, R244 ;  /* 0x0000000404f47825 */ /* 0x040fe200078e02f4 */
[----:B------:R-:W-:Y:S03]  /*5d3a0*/  LDGSTS.E [R3+-0x3fd00], desc[UR60][R220.64], P0 ;  /* 0xc0300000dc037fae */ /* 0x000fe6000812187c */
[C---:B------:R-:W-:Y:S01]  /*5d3b0*/  IMAD.WIDE R248, R4.reuse, 0x4, R248 ;  /* 0x0000000404f87825 */ /* 0x040fe200078e02f8 */
[----:B------:R-:W-:Y:S04]  /*5d3c0*/  LDGSTS.E [R2+-0x3f900], desc[UR60][R226.64], P0 ;  /* 0xc0700000e2027fae */ /* 0x000fe8000812187c */
[----:B------:R-:W-:Y:S04]  /*5d3d0*/  LDGSTS.E [R0+-0x3f500], desc[UR60][R232.64], P0 ;  /* 0xc0b00000e8007fae */ /* 0x000fe8000812187c */
[----:B------:R-:W-:Y:S04]  /*5d3e0*/  LDGSTS.E [R8+-0x3f100], desc[UR60][R238.64], P0 ;  /* 0xc0f00000ee087fae */ /* 0x000fe8000812187c */
[----:B------:R-:W-:Y:S01]  /*5d3f0*/  LDGSTS.E [R5+-0x3ed00], desc[UR60][R244.64], P0 ;  /* 0xc1300000f4057fae */ /* 0x000fe2000812187c */
[----:B---3--:R-:W-:-:S03]  /*5d400*/  IMAD.WIDE R24, R4, 0x4, R70 ;  /* 0x0000000404187825 */ /* 0x008fc600078e0246 */
[----:B------:R-:W-:Y:S01]  /*5d410*/  LDGSTS.E [R3+-0x3e900], desc[UR60][R248.64], P0 ;  /* 0xc1700000f8037fae */ /* 0x000fe2000812187c */
[----:B------:R-:W-:-:S03]  /*5d420*/  IMAD.WIDE R22, R4, 0x4, R72 ;  /* 0x0000000404167825 */ /* 0x000fc600078e0248 */
[----:B------:R1:W-:Y:S04]  /*5d430*/  LDGSTS.E [R2+-0x3e500], desc[UR60][R18.64], P0 ;  /* 0xc1b0000012027fae */ /* 0x0003e8000812187c */
[----:B------:R-:W3:Y:S01]  /*5d440*/  LDL.LU.64 R62, [R1+0x100] ;  /* 0x00010000013e7983 */ /* 0x000ee20000300a00 */
[----:B------:R-:W-:-:S03]  /*5d450*/  IMAD.WIDE R20, R4, 0x4, R74 ;  /* 0x0000000404147825 */ /* 0x000fc600078e024a */
[----:B------:R-:W3:Y:S04]  /*5d460*/  LDL.LU.64 R64, [R1+0xe8] ;  /* 0x0000e80001407983 */ /* 0x000ee80000300a00 */
[----:B------:R2:W-:Y:S04]  /*5d470*/  LDGSTS.E [R0+-0x3e100], desc[UR60][R16.64], P0 ;  /* 0xc1f0000010007fae */ /* 0x0005e8000812187c */
[----:B------:R-:W3:Y:S04]  /*5d480*/  LDL.LU.64 R66, [R1+0xd0] ;  /* 0x0000d00001427983 */ /* 0x000ee80000300a00 */
[----:B------:R4:W-:Y:S04]  /*5d490*/  STL.64 [R1+0xfd8], R24 ;  /* 0x000fd81801007387 */ /* 0x0009e80000100a00 */
[----:B------:R4:W-:Y:S04]  /*5d4a0*/  STL.64 [R1+0x1038], R22 ;  /* 0x0010381601007387 */ /* 0x0009e80000100a00 */
[----:B------:R3:W-:Y:S04]  /*5d4b0*/  STL.64 [R1+0x10c8], R20 ;  /* 0x0010c81401007387 */ /* 0x0007e80000100a00 */
[----:B------:R4:W-:Y:S04]  /*5d4c0*/  LDGSTS.E [R8+-0x3dd00], desc[UR60][R24.64], P0 ;  /* 0xc230000018087fae */ /* 0x0009e8000812187c */
[----:B------:R4:W-:Y:S01]  /*5d4d0*/  LDGSTS.E [R5+-0x3d900], desc[UR60][R22.64], P0 ;  /* 0xc270000016057fae */ /* 0x0009e2000812187c */
[----:B-1----:R-:W-:-:S03]  /*5d4e0*/  IMAD.WIDE R18, R4, 0x4, R76 ;  /* 0x0000000404127825 */ /* 0x002fc600078e024c */
[----:B------:R3:W-:Y:S01]  /*5d4f0*/  LDGSTS.E [R3+-0x3d500], desc[UR60][R20.64], P0 ;  /* 0xc2b0000014037fae */ /* 0x0007e2000812187c */
[----:B--2---:R-:W-:-:S03]  /*5d500*/  IMAD.WIDE R16, R4, 0x4, R78 ;  /* 0x0000000404107825 */ /* 0x004fc600078e024e */
[----:B------:R1:W-:Y:S04]  /*5d510*/  STL.64 [R1+0x1118], R18 ;  /* 0x0011181201007387 */ /* 0x0003e80000100a00 */
[----:B------:R-:W2:Y:S04]  /*5d520*/  LDL.LU.64 R68, [R1+0xb8] ;  /* 0x0000b80001447983 */ /* 0x000ea80000300a00 */
[----:B------:R1:W-:Y:S04]  /*5d530*/  LDGSTS.E [R2+-0x3d100], desc[UR60][R18.64], P0 ;  /* 0xc2f0000012027fae */ /* 0x0003e8000812187c */
[----:B------:R1:W-:Y:S04]  /*5d540*/  STL.64 [R1+0x1180], R16 ;  /* 0x0011801001007387 */ /* 0x0003e80000100a00 */
[----:B------:R-:W2:Y:S04]  /*5d550*/  LDL.LU.64 R70, [R1+0xa0] ;  /* 0x0000a00001467983 */ /* 0x000ea80000300a00 */
[----:B------:R-:W2:Y:S04]  /*5d560*/  LDL.LU.64 R72, [R1+0x88] ;  /* 0x0000880001487983 */ /* 0x000ea80000300a00 */
[----:B------:R-:W2:Y:S04]  /*5d570*/  LDL.LU.64 R74, [R1+0x70] ;  /* 0x00007000014a7983 */ /* 0x000ea80000300a00 */
[----:B------:R-:W2:Y:S04]  /*5d580*/  LDL.LU.64 R76, [R1+0x58] ;  /* 0x00005800014c7983 */ /* 0x000ea80000300a00 */
[----:B------:R-:W2:Y:S04]  /*5d590*/  LDL.LU.64 R78, [R1+0x40] ;  /* 0x00004000014e7983 */ /* 0x000ea80000300a00 */
[----:B------:R1:W-:Y:S01]  /*5d5a0*/  LDGSTS.E [R0+-0x3cd00], desc[UR60][R16.64], P0 ;  /* 0xc330000010007fae */ /* 0x0003e2000812187c */
[----:B----4-:R-:W-:-:S04]  /*5d5b0*/  IMAD.WIDE R24, R4, 0x4, R80 ;  /* 0x0000000404187825 */ /* 0x010fc800078e0250 */
[C---:B------:R-:W-:Y:S01]  /*5d5c0*/  IMAD.WIDE R22, R4.reuse, 0x4, R82 ;  /* 0x0000000404167825 */ /* 0x040fe200078e0252 */
[----:B------:R-:W4:Y:S04]  /*5d5d0*/  LDL.LU.64 R80, [R1+0x28] ;  /* 0x0000280001507983 */ /* 0x000f280000300a00 */
[----:B------:R2:W-:Y:S04]  /*5d5e0*/  STL.64 [R1+0x11b0], R24 ;  /* 0x0011b01801007387 */ /* 0x0005e80000100a00 */
[----:B------:R-:W4:Y:S04]  /*5d5f0*/  LDL.LU.64 R82, [R1+0x10] ;  /* 0x0000100001527983 */ /* 0x000f280000300a00 */
[----:B------:R2:W-:Y:S04]  /*5d600*/  LDGSTS.E [R8+-0x3c900], desc[UR60][R24.64], P0 ;  /* 0xc370000018087fae */ /* 0x0005e8000812187c */
[----:B------:R2:W-:Y:S04]  /*5d610*/  STL.64 [R1+0x11f8], R22 ;  /* 0x0011f81601007387 */ /* 0x0005e80000100a00 */
[----:B------:R2:W-:Y:S01]  /*5d620*/  LDGSTS.E [R5+-0x3c500], desc[UR60][R22.64], P0 ;  /* 0xc3b0000016057fae */ /* 0x0005e2000812187c */
[----:B---3--:R-:W-:-:S04]  /*5d630*/  IMAD.WIDE R20, R4, 0x4, R62 ;  /* 0x0000000404147825 */ /* 0x008fc800078e023e */
[----:B-1----:R-:W-:-:S04]  /*5d640*/  IMAD.WIDE R18, R4, 0x4, R64 ;  /* 0x0000000404127825 */ /* 0x002fc800078e0240 */
[C---:B------:R-:W-:Y:S01]  /*5d650*/  IMAD.WIDE R16, R4.reuse, 0x4, R66 ;  /* 0x0000000404107825 */ /* 0x040fe200078e0242 */
[----:B------:R1:W-:Y:S04]  /*5d660*/  STL.64 [R1+0x1238], R20 ;  /* 0x0012381401007387 */ /* 0x0003e80000100a00 */
[----:B------:R1:W-:Y:S04]  /*5d670*/  LDGSTS.E [R3+-0x3c100], desc[UR60][R20.64], P0 ;  /* 0xc3f0000014037fae */ /* 0x0003e8000812187c */
[----:B------:R3:W-:Y:S04]  /*5d680*/  STL.64 [R1+0x1270], R18 ;  /* 0x0012701201007387 */ /* 0x0007e80000100a00 */
[----:B------:R3:W-:Y:S04]  /*5d690*/  LDGSTS.E [R2+-0x3bd00], desc[UR60][R18.64], P0 ;  /* 0xc430000012027fae */ /* 0x0007e8000812187c */
[----:B------:R3:W-:Y:S04]  /*5d6a0*/  STL.64 [R1+0x1358], R16 ;  /* 0x0013581001007387 */ /* 0x0007e80000100a00 */
[----:B------:R3:W-:Y:S01]  /*5d6b0*/  LDGSTS.E [R0+-0x3b900], desc[UR60][R16.64], P0 ;  /* 0xc470000010007fae */ /* 0x0007e2000812187c */
[----:B--2---:R-:W-:-:S04]  /*5d6c0*/  IMAD.WIDE R24, R4, 0x4, R68 ;  /* 0x0000000404187825 */ /* 0x004fc800078e0244 */
[----:B------:R-:W-:-:S04]  /*5d6d0*/  IMAD.WIDE R22, R4, 0x4, R70 ;  /* 0x0000000404167825 */ /* 0x000fc800078e0246 */
[----:B-1----:R-:W-:-:S04]  /*5d6e0*/  IMAD.WIDE R20, R4, 0x4, R72 ;  /* 0x0000000404147825 */ /* 0x002fc800078e0248 */
[----:B---3--:R-:W-:-:S04]  /*5d6f0*/  IMAD.WIDE R18, R4, 0x4, R74 ;  /* 0x0000000404127825 */ /* 0x008fc800078e024a */
[C---:B------:R-:W-:Y:S01]  /*5d700*/  IMAD.WIDE R16, R4.reuse, 0x4, R76 ;  /* 0x0000000404107825 */ /* 0x040fe200078e024c */
[----:B------:R1:W-:Y:S04]  /*5d710*/  STL.64 [R1+0x13b8], R24 ;  /* 0x0013b81801007387 */ /* 0x0003e80000100a00 */
[----:B------:R1:W-:Y:S04]  /*5d720*/  LDGSTS.E [R8+-0x3b500], desc[UR60][R24.64], P0 ;  /* 0xc4b0000018087fae */ /* 0x0003e8000812187c */
        /* <DEDUP_REMOVED lines=8> */
[----:B-1----:R-:W-:-:S04]  /*5d7b0*/  IMAD.WIDE R24, R4, 0x4, R78 ;  /* 0x0000000404187825 */ /* 0x002fc800078e024e */
[----:B--2---:R-:W-:-:S04]  /*5d7c0*/  IMAD.WIDE R18, R4, 0x4, R242 ;  /* 0x0000000404127825 */ /* 0x004fc800078e02f2 */
[C---:B---3--:R-:W-:Y:S01]  /*5d7d0*/  IMAD.WIDE R16, R4.reuse, 0x4, R236 ;  /* 0x0000000404107825 */ /* 0x048fe200078e02ec */
[----:B------:R1:W-:Y:S04]  /*5d7e0*/  STL.64 [R1+0x2350], R24 ;  /* 0x0023501801007387 */ /* 0x0003e80000100a00 */
[----:B------:R1:W-:Y:S02]  /*5d7f0*/  LDGSTS.E [R8+-0x3a100], desc[UR60][R24.64], P0 ;  /* 0xc5f0000018087fae */ /* 0x0003e4000812187c */
[----:B-1----:R-:W-:-:S04]  /*5d800*/  IMAD.WIDE R24, R4, 0x4, R230 ;  /* 0x0000000404187825 */ /* 0x002fc800078e02e6 */
[----:B----4-:R-:W-:-:S04]  /*5d810*/  IMAD.WIDE R22, R4, 0x4, R80 ;  /* 0x0000000404167825 */ /* 0x010fc800078e0250 */
[C---:B------:R-:W-:Y:S01]  /*5d820*/  IMAD.WIDE R20, R4.reuse, 0x4, R82 ;  /* 0x0000000404147825 */ /* 0x040fe200078e0252 */
[----:B------:R1:W-:Y:S04]  /*5d830*/  STL.64 [R1+0x2390], R22 ;  /* 0x0023901601007387 */ /* 0x0003e80000100a00 */
[----:B------:R1:W-:Y:S04]  /*5d840*/  LDGSTS.E [R5+-0x39d00], desc[UR60][R22.64], P0 ;  /* 0xc630000016057fae */ /* 0x0003e8000812187c */
[----:B------:R2:W-:Y:S04]  /*5d850*/  STL.64 [R1+0x2400], R20 ;  /* 0x0024001401007387 */ /* 0x0005e80000100a00 */
[----:B------:R2:W-:Y:S04]  /*5d860*/  LDGSTS.E [R3+-0x39900], desc[UR60][R20.64], P0 ;  /* 0xc670000014037fae */ /* 0x0005e8000812187c */
[----:B------:R3:W-:Y:S04]  /*5d870*/  STL.64 [R1+0x2438], R18 ;  /* 0x0024381201007387 */ /* 0x0007e80000100a00 */
[----:B------:R3:W-:Y:S04]  /*5d880*/  LDGSTS.E [R2+-0x39500], desc[UR60][R18.64], P0 ;  /* 0xc6b0000012027fae */ /* 0x0007e8000812187c */
[----:B------:R4:W-:Y:S04]  /*5d890*/  STL.64 [R1+0x2470], R16 ;  /* 0x0024701001007387 */ /* 0x0009e80000100a00 */
[----:B------:R4:W-:Y:S04]  /*5d8a0*/  LDGSTS.E [R0+-0x39100], desc[UR60][R16.64], P0 ;  /* 0xc6f0000010007fae */ /* 0x0009e8000812187c */
[----:B------:R4:W-:Y:S04]  /*5d8b0*/  STL.64 [R1+0x24c0], R24 ;  /* 0x0024c01801007387 */ /* 0x0009e80000100a00 */
[----:B------:R4:W-:Y:S01]  /*5d8c0*/  LDGSTS.E [R8+-0x38d00], desc[UR60][R24.64], P0 ;  /* 0xc730000018087fae */ /* 0x0009e2000812187c */
[----:B-1----:R-:W-:-:S04]  /*5d8d0*/  IMAD.WIDE R22, R4, 0x4, R224 ;  /* 0x0000000404167825 */ /* 0x002fc800078e02e0 */
[----:B--2---:R-:W-:-:S04]  /*5d8e0*/  IMAD.WIDE R20, R4, 0x4, R218 ;  /* 0x0000000404147825 */ /* 0x004fc800078e02da */
[----:B---3--:R-:W-:-:S04]  /*5d8f0*/  IMAD.WIDE R18, R4, 0x4, R84 ;  /* 0x0000000404127825 */ /* 0x008fc800078e0254 */
[C---:B----4-:R-:W-:Y:S01]  /*5d900*/  IMAD.WIDE R16, R4.reuse, 0x4, R86 ;  /* 0x0000000404107825 */ /* 0x050fe200078e0256 */
[----:B------:R1:W-:Y:S04]  /*5d910*/  STL.64 [R1+0x24f0], R22 ;  /* 0x0024f01601007387 */ /* 0x0003e80000100a00 */
[----:B------:R1:W-:Y:S01]  /*5d920*/  LDGSTS.E [R5+-0x38900], desc[UR60][R22.64], P0 ;  /* 0xc770000016057fae */ /* 0x0003e2000812187c */
[----:B------:R-:W-:-:S03]  /*5d930*/  IMAD.WIDE R24, R4, 0x4, R88 ;  /* 0x0000000404187825 */ /* 0x000fc600078e0258 */
        /* <DEDUP_REMOVED lines=73> */
[----:B------:R2:W-:Y:S04]  /*5ddd0*/  STL.64 [R1+0x26b8], R20 ;  /* 0x0026b81401007387 */ /* 0x0005e80000100a00 */
[----:B------:R3:W-:Y:S04]  /*5dde0*/  STL.64 [R1+0x26f8], R18 ;  /* 0x0026f81201007387 */ /* 0x0007e80000100a00 */
[----:B------:R1:W-:Y:S04]  /*5ddf0*/  LDGSTS.E [R5+-0x1a500], desc[UR60][R22.64], P0 ;  /* 0xe5b0000016057fae */ /* 0x0003e8000812187c */
[----:B------:R4:W-:Y:S04]  /*5de00*/  STL.64 [R1+0x26f0], R16 ;  /* 0x0026f01001007387 */ /* 0x0009e80000100a00 */
[----:B------:R-:W4:Y:S04]  /*5de10*/  LDL.LU.64 R74, [R1+0x260] ;  /* 0x00026000014a7983 */ /* 0x000f280000300a00 */
[----:B------:R-:W4:Y:S04]  /*5de20*/  LDL.LU.64 R76, [R1+0x248] ;  /* 0x00024800014c7983 */ /* 0x000f280000300a00 */
[----:B------:R-:W4:Y:S01]  /*5de30*/  LDL.LU.64 R78, [R1+0x230] ;  /* 0x00023000014e7983 */ /* 0x000f220000300a00 */
[----:B------:R-:W-:-:S03]  /*5de40*/  IMAD.WIDE R24, R4, 0x4, R138 ;  /* 0x0000000404187825 */ /* 0x000fc600078e028a */
[----:B------:R2:W-:Y:S04]  /*5de50*/  LDGSTS.E [R3+-0x1a100], desc[UR60][R20.64], P0 ;  /* 0xe5f0000014037fae */ /* 0x0005e8000812187c */
[----:B------:R3:W-:Y:S04]  /*5de60*/  LDGSTS.E [R2+-0x19d00], desc[UR60][R18.64], P0 ;  /* 0xe630000012027fae */ /* 0x0007e8000812187c */
[----:B------:R-:W4:Y:S04]  /*5de70*/  LDL.LU.64 R80, [R1+0x218] ;  /* 0x0002180001507983 */ /* 0x000f280000300a00 */
[----:B------:R4:W-:Y:S01]  /*5de80*/  LDGSTS.E [R0+-0x19900], desc[UR60][R16.64], P0 ;  /* 0xe670000010007fae */ /* 0x0009e2000812187c */
[----:B-1----:R-:W-:-:S03]  /*5de90*/  IMAD.WIDE R22, R4, 0x4, R140 ;  /* 0x0000000404167825 */ /* 0x002fc600078e028c */
[----:B------:R-:W-:Y:S04]  /*5dea0*/  STL.64 [R1+0x26e8], R24 ;  /* 0x0026e81801007387 */ /* 0x000fe80000100a00 */
[----:B------:R-:W-:Y:S04]  /*5deb0*/  LDGSTS.E [R8+-0x19500], desc[UR60][R24.64], P0 ;  /* 0xe6b0000018087fae */ /* 0x000fe8000812187c */
[----:B------:R1:W-:Y:S04]  /*5dec0*/  STL.64 [R1+0x26e0], R22 ;  /* 0x0026e01601007387 */ /* 0x0003e80000100a00 */
[----:B------:R1:W-:Y:S01]  /*5ded0*/  LDGSTS.E [R5+-0x19100], desc[UR60][R22.64], P0 ;  /* 0xe6f0000016057fae */ /* 0x0003e2000812187c */
[----:B--2---:R-:W-:-:S04]  /*5dee0*/  IMAD.WIDE R20, R4, 0x4, R142 ;  /* 0x0000000404147825 */ /* 0x004fc800078e028e */
[----:B---3--:R-:W-:-:S04]  /*5def0*/  IMAD.WIDE R18, R4, 0x4, R144 ;  /* 0x0000000404127825 */ /* 0x008fc800078e0290 */
[C---:B----4-:R-:W-:Y:S01]  /*5df00*/  IMAD.WIDE R16, R4.reuse, 0x4, R146 ;  /* 0x0000000404107825 */ /* 0x050fe200078e0292 */
[----:B------:R-:W-:Y:S04]  /*5df10*/  STL.64 [R1+0x26d8], R20 ;  /* 0x0026d81401007387 */ /* 0x000fe80000100a00 */
[----:B------:R-:W-:Y:S04]  /*5df20*/  STL.64 [R1+0x26d0], R18 ;  /* 0x0026d01201007387 */ /* 0x000fe80000100a00 */
[----:B------:R2:W-:Y:S04]  /*5df30*/  STL.64 [R1+0x26c8], R16 ;  /* 0x0026c81001007387 */ /* 0x0005e80000100a00 */
[----:B------:R-:W3:Y:S04]  /*5df40*/  LDL.LU.64 R64, [R1+0x200] ;  /* 0x0002000001407983 */ /* 0x000ee80000300a00 */
[----:B------:R-:W4:Y:S04]  /*5df50*/  LDL.LU.64 R66, [R1+0x1e8] ;  /* 0x0001e80001427983 */ /* 0x000f280000300a00 */
[----:B------:R-:W3:Y:S04]  /*5df60*/  LDL.LU.64 R68, [R1+0x1d0] ;  /* 0x0001d00001447983 */ /* 0x000ee80000300a00 */
[----:B------:R-:W3:Y:S04]  /*5df70*/  LDL.LU.64 R70, [R1+0x1b8] ;  /* 0x0001b80001467983 */ /* 0x000ee80000300a00 */
[----:B------:R-:W4:Y:S01]  /*5df80*/  LDL.LU.64 R82, [R1+0x1a0] ;  /* 0x0001a00001527983 */ /* 0x000f220000300a00 */
[----:B-1----:R-:W-:-:S03]  /*5df90*/  IMAD.WIDE R22, R4, 0x4, R148 ;  /* 0x0000000404167825 */ /* 0x002fc600078e0294 */
[----:B------:R-:W-:Y:S04]  /*5dfa0*/  LDGSTS.E [R3+-0x18d00], desc[UR60][R20.64], P0 ;  /* 0xe730000014037fae */ /* 0x000fe8000812187c */
[----:B------:R1:W-:Y:S04]  /*5dfb0*/  LDGSTS.E [R2+-0x18900], desc[UR60][R18.64], P0 ;  /* 0xe770000012027fae */ /* 0x0003e8000812187c */
[----:B------:R2:W-:Y:S04]  /*5dfc0*/  LDGSTS.E [R0+-0x18500], desc[UR60][R16.64], P0 ;  /* 0xe7b0000010007fae */ /* 0x0005e8000812187c */
[----:B------:R3:W-:Y:S04]  /*5dfd0*/  STL.64 [R1+0x26b0], R22 ;  /* 0x0026b01601007387 */ /* 0x0007e80000100a00 */
[----:B------:R-:W3:Y:S01]  /*5dfe0*/  LDL.LU.64 R72, [R1+0x188] ;  /* 0x0001880001487983 */ /* 0x000ee20000300a00 */
[----:B-1----:R-:W-:-:S04]  /*5dff0*/  IMAD.WIDE R2, R4, 0x4, R74 ;  /* 0x0000000404027825 */ /* 0x002fc800078e024a */
[C---:B--2---:R-:W-:Y:S01]  /*5e000*/  IMAD.WIDE R16, R4.reuse, 0x4, R76 ;  /* 0x0000000404107825 */ /* 0x044fe200078e024c */
[----:B------:R-:W2:Y:S04]  /*5e010*/  LDL.LU.64 R74, [R1+0x170] ;  /* 0x00017000014a7983 */ /* 0x000ea80000300a00 */
[----:B------:R-:W2:Y:S01]  /*5e020*/  LDL.LU.64 R76, [R1+0x158] ;  /* 0x00015800014c7983 */ /* 0x000ea20000300a00 */
[----:B------:R-:W-:-:S04]  /*5e030*/  IMAD.WIDE R18, R4, 0x4, R78 ;  /* 0x0000000404127825 */ /* 0x000fc800078e024e */
[C---:B------:R-:W-:Y:S01]  /*5e040*/  IMAD.WIDE R20, R4.reuse, 0x4, R80 ;  /* 0x0000000404147825 */ /* 0x040fe200078e0250 */
[----:B------:R-:W2:Y:S04]  /*5e050*/  LDL.LU.64 R78, [R1+0x140] ;  /* 0x00014000014e7983 */ /* 0x000ea80000300a00 */
[----:B------:R-:W2:Y:S01]  /*5e060*/  LDL.LU.64 R80, [R1+0x128] ;  /* 0x0001280001507983 */ /* 0x000ea20000300a00 */
[----:B----4-:R-:W-:-:S03]  /*5e070*/  IMAD.WIDE R236, R4, 0x4, R82 ;  /* 0x0000000404ec7825 */ /* 0x010fc600078e0252 */
[----:B------:R-:W4:Y:S01]  /*5e080*/  LDL.LU.64 R82, [R1+0x110] ;  /* 0x0001100001527983 */ /* 0x000f220000300a00 */
[----:B------:R-:W-:-:S03]  /*5e090*/  IADD3 R251, R251, 0x100000, RZ ;  /* 0x00100000fbfb7810 */ /* 0x000fc60007ffe0ff */
[----:B------:R-:W4:Y:S01]  /*5e0a0*/  LDL.LU.64 R62, [R1+0xf8] ;  /* 0x0000f800013e7983 */ /* 0x000f220000300a00 */
[----:B------:R-:W-:-:S03]  /*5e0b0*/  IMAD.WIDE R218, R4, 0x4, R66 ;  /* 0x0000000404da7825 */ /* 0x000fc600078e0242 */
[----:B------:R1:W-:Y:S01]  /*5e0c0*/  LDGSTS.E [R251+-0x18100], desc[UR60][R22.64], P0 ;  /* 0xe7f0000016fb7fae */ /* 0x0003e2000812187c */
[----:B---3--:R-:W-:-:S04]  /*5e0d0*/  IMAD.WIDE R224, R4, 0x4, R68 ;  /* 0x0000000404e07825 */ /* 0x008fc800078e0244 */
[----:B------:R-:W-:-:S04]  /*5e0e0*/  IMAD.WIDE R230, R4, 0x4, R70 ;  /* 0x0000000404e67825 */ /* 0x000fc800078e0246 */
[----:B------:R-:W-:-:S04]  /*5e0f0*/  IMAD.WIDE R242, R4, 0x4, R72 ;  /* 0x0000000404f27825 */ /* 0x000fc800078e0248 */
[C---:B-1----:R-:W-:Y:S02]  /*5e100*/  IMAD.WIDE R22, R4.reuse, 0x4, R64 ;  /* 0x0000000404167825 */ /* 0x042fe400078e0240 */
[----:B------:R-:W3:Y:S04]  /*5e110*/  LDL.LU.64 R64, [R1+0xe0] ;  /* 0x0000e00001407983 */ /* 0x000ee80000300a00 */
[----:B------:R-:W3:Y:S04]  /*5e120*/  LDL.LU.64 R66, [R1+0xc8] ;  /* 0x0000c80001427983 */ /* 0x000ee80000300a00 */
[----:B------:R-:W3:Y:S04]  /*5e130*/  LDL.LU.64 R68, [R1+0xb0] ;  /* 0x0000b00001447983 */ /* 0x000ee80000300a00 */
[----:B------:R-:W3:Y:S01]  /*5e140*/  LDL.LU.64 R70, [R1+0x98] ;  /* 0x0000980001467983 */ /* 0x000ee20000300a00 */
[----:B--2---:R-:W-:-:S04]  /*5e150*/  IMAD.WIDE R28, R4, 0x4, R76 ;  /* 0x00000004041c7825 */ /* 0x004fc800078e024c */
[----:B------:R-:W-:-:S04]  /*5e160*/  IMAD.WIDE R26, R4, 0x4, R78 ;  /* 0x00000004041a7825 */ /* 0x000fc800078e024e */
[----:B------:R-:W-:-:S04]  /*5e170*/  IMAD.WIDE R24, R4, 0x4, R80 ;  /* 0x0000000404187825 */ /* 0x000fc800078e0250 */
[C---:B------:R-:W-:Y:S01]  /*5e180*/  IMAD.WIDE R250, R4.reuse, 0x4, R74 ;  /* 0x0000000404fa7825 */ /* 0x040fe200078e024a */
[----:B------:R3:W-:Y:S04]  /*5e190*/  STL.64 [R1+0xf98], R28 ;  /* 0x000f981c01007387 */ /* 0x0007e80000100a00 */
[----:B------:R-:W2:Y:S04]  /*5e1a0*/  LDL.LU.64 R72, [R1+0x80] ;  /* 0x0000800001487983 */ /* 0x000ea80000300a00 */
[----:B------:R1:W-:Y:S04]  /*5e1b0*/  STL.64 [R1+0xfc8], R26 ;  /* 0x000fc81a01007387 */ /* 0x0003e80000100a00 */
[----:B------:R-:W2:Y:S04]  /*5e1c0*/  LDL.LU.64 R74, [R1+0x68] ;  /* 0x00006800014a7983 */ /* 0x000ea80000300a00 */
[----:B------:R1:W-:Y:S04]  /*5e1d0*/  STL.64 [R1+0x1010], R24 ;  /* 0x0010101801007387 */ /* 0x0003e80000100a00 */
[----:B------:R-:W2:Y:S04]  /*5e1e0*/  LDL.LU.64 R76, [R1+0x50] ;  /* 0x00005000014c7983 */ /* 0x000ea80000300a00 */
[----:B------:R-:W2:Y:S04]  /*5e1f0*/  LDL.LU.64 R78, [R1+0x38] ;  /* 0x00003800014e7983 */ /* 0x000ea80000300a00 */
[----:B------:R-:W2:Y:S01]  /*5e200*/  LDL.LU.64 R80, [R1+0x20] ;  /* 0x0000200001507983 */ /* 0x000ea20000300a00 */
[----:B----4-:R-:W-:-:S03]  /*5e210*/  IMAD.WIDE R32, R4, 0x4, R82 ;  /* 0x0000000404207825 */ /* 0x010fc600078e0252 */
[----:B------:R-:W4:Y:S01]  /*5e220*/  LDL.LU.64 R82, [R1+0x8] ;  /* 0x0000080001527983 */ /* 0x000f220000300a00 */
[C---:B------:R-:W-:Y:S02]  /*5e230*/  VIADD R10, R252.reuse, 0x100000 ;  /* 0x00100000fc0a7836 */ /* 0x040fe40000000000 */
[C---:B------:R-:W-:Y:S01]  /*5e240*/  VIADD R8, R252.reuse, 0x100000 ;  /* 0x00100000fc087836 */ /* 0x040fe20000000000 */
[C---:B------:R-:W-:Y:S01]  /*5e250*/  IADD3 R5, R252.reuse, 0x100000, RZ ;  /* 0x00100000fc057810 */ /* 0x040fe20007ffe0ff */
[C---:B------:R-:W-:Y:S02]  /*5e260*/  VIADD R0, R252.reuse, 0x100000 ;  /* 0x00100000fc007836 */ /* 0x040fe40000000000 */
[----:B------:R-:W-:Y:S01]  /*5e270*/  VIADD R15, R252, 0x100000 ;  /* 0x00100000fc0f7836 */ /* 0x000fe20000000000 */
        /* <DEDUP_REMOVED lines=11> */
[----:B------:R3:W-:Y:S01]  /*5e330*/  LDGSTS.E [R8+-0x3d080], desc[UR60][R28.64], P0 ;  /* 0xc2f800001c087fae */ /* 0x0007e2000812187c */
[----:B------:R-:W-:-:S03]  /*5e340*/  IMAD.WIDE R30, R4, 0x4, R62 ;  /* 0x00000004041e7825 */ /* 0x000fc600078e023e */
[----:B------:R1:W-:Y:S04]  /*5e350*/  LDGSTS.E [R5+-0x3cc80], desc[UR60][R26.64], P0 ;  /* 0xc33800001a057fae */ /* 0x0003e8000812187c */
[----:B------:R1:W-:Y:S04]  /*5e360*/  LDGSTS.E [R0+-0x3c880], desc[UR60][R24.64], P0 ;  /* 0xc378000018007fae */ /* 0x0003e8000812187c */
[----:B------:R1:W-:Y:S04]  /*5e370*/  STL.64 [R1+0x10b0], R32 ;  /* 0x0010b02001007387 */ /* 0x0003e80000100a00 */
[----:B------:R1:W-:Y:S04]  /*5e380*/  LDGSTS.E [R15+-0x3c480], desc[UR60][R32.64], P0 ;  /* 0xc3b80000200f7fae */ /* 0x0003e8000812187c */
[----:B------:R-:W-:Y:S04]  /*5e390*/  STL.64 [R1+0x1110], R30 ;  /* 0x0011101e01007387 */ /* 0x000fe80000100a00 */
[----:B------:R-:W-:Y:S01]  /*5e3a0*/  LDGSTS.E [R10+-0x3c080], desc[UR60][R30.64], P0 ;  /* 0xc3f800001e0a7fae */ /* 0x000fe2000812187c */
[----:B---3--:R-:W-:-:S04]  /*5e3b0*/  IMAD.WIDE R28, R4, 0x4, R64 ;  /* 0x00000004041c7825 */ /* 0x008fc800078e0240 */
[----:B-1----:R-:W-:-:S04]  /*5e3c0*/  IMAD.WIDE R26, R4, 0x4, R66 ;  /* 0x00000004041a7825 */ /* 0x002fc800078e0242 */
[----:B------:R-:W-:-:S04]  /*5e3d0*/  IMAD.WIDE R24, R4, 0x4, R68 ;  /* 0x0000000404187825 */ /* 0x000fc800078e0244 */
[C---:B------:R-:W-:Y:S01]  /*5e3e0*/  IMAD.WIDE R32, R4.reuse, 0x4, R70 ;  /* 0x0000000404207825 */ /* 0x040fe200078e0246 */
[----:B------:R-:W-:Y:S04]  /*5e3f0*/  STL.64 [R1+0x1178], R28 ;  /* 0x0011781c01007387 */ /* 0x000fe80000100a00 */
[----:B------:R-:W-:Y:S04]  /*5e400*/  LDGSTS.E [R8+-0x3bc80], desc[UR60][R28.64], P0 ;  /* 0xc43800001c087fae */ /* 0x000fe8000812187c */
[----:B------:R-:W-:Y:S04]  /*5e410*/  STL.64 [R1+0x11a8], R26 ;  /* 0x0011a81a01007387 */ /* 0x000fe80000100a00 */
[----:B------:R-:W-:Y:S04]  /*5e420*/  LDGSTS.E [R5+-0x3b880], desc[UR60][R26.64], P0 ;  /* 0xc47800001a057fae */ /* 0x000fe8000812187c */
[----:B------:R-:W-:Y:S04]  /*5e430*/  STL.64 [R1+0x11e8], R24 ;  /* 0x0011e81801007387 */ /* 0x000fe80000100a00 */
[----:B------:R-:W-:Y:S04]  /*5e440*/  LDGSTS.E [R0+-0x3b480], desc[UR60][R24.64], P0 ;  /* 0xc4b8000018007fae */ /* 0x000fe8000812187c */
[----:B------:R1:W-:Y:S04]  /*5e450*/  STL.64 [R1+0x1230], R32 ;  /* 0x0012302001007387 */ /* 0x0003e80000100a00 */
[----:B------:R1:W-:Y:S01]  /*5e460*/  LDGSTS.E [R15+-0x3b080], desc[UR60][R32.64], P0 ;  /* 0xc4f80000200f7fae */ /* 0x0003e2000812187c */
        /* <DEDUP_REMOVED lines=25> */
[----:B-1----:R-:W-:-:S04]  /*5e600*/  IMAD.WIDE R32, R4, 0x4, R198 ;  /* 0x0000000404207825 */ /* 0x002fc800078e02c6 */
[----:B--2---:R-:W-:-:S04]  /*5e610*/  IMAD.WIDE R30, R4, 0x4, R72 ;  /* 0x00000004041e7825 */ /* 0x004fc800078e0248 */
[----:B------:R-:W-:-:S04]  /*5e620*/  IMAD.WIDE R28, R4, 0x4, R74 ;  /* 0x00000004041c7825 */ /* 0x000fc800078e024a */
[----:B------:R-:W-:-:S04]  /*5e630*/  IMAD.WIDE R26, R4, 0x4, R76 ;  /* 0x00000004041a7825 */ /* 0x000fc800078e024c */
        /* <DEDUP_REMOVED lines=10> */
[C---:B----4-:R-:W-:Y:S01]  /*5e6e0*/  IMAD.WIDE R24, R4.reuse, 0x4, R82 ;  /* 0x0000000404187825 */ /* 0x050fe200078e0252 */
[----:B------:R-:W-:Y:S04]  /*5e6f0*/  STL.64 [R1+0x14d0], R26 ;  /* 0x0014d01a01007387 */ /* 0x000fe80000100a00 */
[----:B------:R-:W-:Y:S04]  /*5e700*/  LDGSTS.E [R15+-0x39c80], desc[UR60][R26.64], P0 ;  /* 0xc63800001a0f7fae */ /* 0x000fe8000812187c */
[----:B------:R1:W-:Y:S04]  /*5e710*/  STL.64 [R1+0x2408], R24 ;  /* 0x0024081801007387 */ /* 0x0003e80000100a00 */
[----:B------:R1:W-:Y:S04]  /*5e720*/  LDGSTS.E [R10+-0x39880], desc[UR60][R24.64], P0 ;  /* 0xc6780000180a7fae */ /* 0x0003e8000812187c */
[----:B------:R-:W-:Y:S04]  /*5e730*/  LDGSTS.E [R8+-0x39480], desc[UR60][R240.64], P0 ;  /* 0xc6b80000f0087fae */ /* 0x000fe8000812187c */
[----:B------:R-:W-:Y:S04]  /*5e740*/  LDGSTS.E [R5+-0x39080], desc[UR60][R234.64], P0 ;  /* 0xc6f80000ea057fae */ /* 0x000fe8000812187c */
[----:B------:R-:W-:Y:S04]  /*5e750*/  LDGSTS.E [R0+-0x38c80], desc[UR60][R228.64], P0 ;  /* 0xc7380000e4007fae */ /* 0x000fe8000812187c */
[----:B------:R-:W-:Y:S01]  /*5e760*/  LDGSTS.E [R15+-0x38880], desc[UR60][R222.64], P0 ;  /* 0xc7780000de0f7fae */ /* 0x000fe2000812187c */
[----:B-1----:R-:W-:-:S05]  /*5e770*/  IMAD.WIDE R24, R4, 0x4, R150 ;  /* 0x0000000404187825 */ /* 0x002fca00078e0296 */
[----:B------:R1:W-:Y:S04]  /*5e780*/  LDGSTS.E [R10+-0x38480], desc[UR60][R24.64], P0 ;  /* 0xc7b80000180a7fae */ /* 0x0003e8000812187c */
        /* <DEDUP_REMOVED lines=16> */
[----:B------:R1:W-:Y:S04]  /*5e890*/  STL.64 [R1+0x2528], R24 ;  /* 0x0025281801007387 */ /* 0x0003e80000100a00 */
[----:B------:R-:W-:Y:S01]  /*5e8a0*/  LDGSTS.E [R5+-0x1c080], desc[UR60][R184.64], P0 ;  /* 0xe3f80000b8057fae */ /* 0x000fe2000812187c */
[----:B------:R-:W-:-:S03]  /*5e8b0*/  IMAD.WIDE R26, R4, 0x4, R194 ;  /* 0x00000004041a7825 */ /* 0x000fc600078e02c2 */
[----:B------:R-:W-:Y:S04]  /*5e8c0*/  LDGSTS.E [R0+-0x1bc80], desc[UR60][R186.64], P0 ;  /* 0xe4380000ba007fae */ /* 0x000fe8000812187c */
[----:B------:R-:W-:Y:S04]  /*5e8d0*/  LDGSTS.E [R15+-0x1b880], desc[UR60][R188.64], P0 ;  /* 0xe4780000bc0f7fae */ /* 0x000fe8000812187c */
[----:B------:R-:W-:Y:S04]  /*5e8e0*/  LDGSTS.E [R10+-0x1b480], desc[UR60][R190.64], P0 ;  /* 0xe4b80000be0a7fae */ /* 0x000fe8000812187c */
[----:B------:R-:W-:Y:S01]  /*5e8f0*/  LDGSTS.E [R8+-0x1b080], desc[UR60][R192.64], P0 ;  /* 0xe4f80000c0087fae */ /* 0x000fe2000812187c */
[----:B------:R-:W-:-:S03]  /*5e900*/  IMAD.WIDE R30, R4, 0x4, R200 ;  /* 0x00000004041e7825 */ /* 0x000fc600078e02c8 */
[----:B------:R2:W-:Y:S04]  /*5e910*/  STL.64 [R1+0x2590], R26 ;  /* 0x0025901a01007387 */ /* 0x0005e80000100a00 */
[----:B------:R2:W-:Y:S01]  /*5e920*/  LDGSTS.E [R5+-0x1ac80], desc[UR60][R26.64], P0 ;  /* 0xe53800001a057fae */ /* 0x0005e2000812187c */
[----:B------:R-:W-:-:S04]  /*5e930*/  IMAD.WIDE R28, R4, 0x4, R202 ;  /* 0x00000004041c7825 */ /* 0x000fc800078e02ca */
[C---:B-1----:R-:W-:Y:S01]  /*5e940*/  IMAD.WIDE R24, R4.reuse, 0x4, R196 ;  /* 0x0000000404187825 */ /* 0x042fe200078e02c4 */
[----:B------:R-:W1:Y:S04]  /*5e950*/  LDC R195, c[0x0][0x230] ;  /* 0x00008c00ffc37b82 */ /* 0x000e680000000800 */
[----:B------:R3:W-:Y:S04]  /*5e960*/  STL.64 [R1+0x25a0], R24 ;  /* 0x0025a01801007387 */ /* 0x0007e80000100a00 */
[----:B------:R3:W-:Y:S04]  /*5e970*/  LDGSTS.E [R0+-0x1a880], desc[UR60][R24.64], P0 ;  /* 0xe578000018007fae */ /* 0x0007e8000812187c */
[----:B------:R4:W-:Y:S01]  /*5e980*/  STL.64 [R1+0x25a8], R32 ;  /* 0x0025a82001007387 */ /* 0x0009e20000100a00 */
[----:B--2---:R-:W-:-:S03]  /*5e990*/  IMAD.WIDE R26, R4, 0x4, R204 ;  /* 0x00000004041a7825 */ /* 0x004fc600078e02cc */
[----:B------:R4:W-:Y:S04]  /*5e9a0*/  LDGSTS.E [R15+-0x1a480], desc[UR60][R32.64], P0 ;  /* 0xe5b80000200f7fae */ /* 0x0009e8000812187c */
[----:B------:R2:W-:Y:S04]  /*5e9b0*/  STL.64 [R1+0x25b0], R30 ;  /* 0x0025b01e01007387 */ /* 0x0005e80000100a00 */
[----:B------:R2:W-:Y:S04]  /*5e9c0*/  LDGSTS.E [R10+-0x1a080], desc[UR60][R30.64], P0 ;  /* 0xe5f800001e0a7fae */ /* 0x0005e8000812187c */
[----:B------:R2:W-:Y:S04]  /*5e9d0*/  STL.64 [R1+0x2608], R28 ;  /* 0x0026081c01007387 */ /* 0x0005e80000100a00 */
[----:B------:R1:W-:Y:S04]  /*5e9e0*/  LDGSTS.E [R8+-0x19c80], desc[UR60][R28.64], P0 ;  /* 0xe63800001c087fae */ /* 0x0003e8000812187c */
[----:B------:R1:W-:Y:S04]  /*5e9f0*/  STL.64 [R1+0x2600], R26 ;  /* 0x0026001a01007387 */ /* 0x0003e80000100a00 */
[----:B------:R1:W-:Y:S01]  /*5ea00*/  LDGSTS.E [R5+-0x19880], desc[UR60][R26.64], P0 ;  /* 0xe67800001a057fae */ /* 0x0003e2000812187c */
[----:B---3--:R-:W-:-:S04]  /*5ea10*/  IMAD.WIDE R24, R4, 0x4, R206 ;  /* 0x0000000404187825 */ /* 0x008fc800078e02ce */
[----:B----4-:R-:W-:-:S04]  /*5ea20*/  IMAD.WIDE R32, R4, 0x4, R208 ;  /* 0x0000000404207825 */ /* 0x010fc800078e02d0 */
[----:B--2---:R-:W-:-:S04]  /*5ea30*/  IMAD.WIDE R30, R4, 0x4, R210 ;  /* 0x00000004041e7825 */ /* 0x004fc800078e02d2 */
[C---:B-1----:R-:W-:Y:S01]  /*5ea40*/  IMAD.WIDE R28, R4.reuse, 0x4, R212 ;  /* 0x00000004041c7825 */ /* 0x042fe200078e02d4 */
[----:B------:R1:W-:Y:S04]  /*5ea50*/  STL.64 [R1+0x25f8], R24 ;  /* 0x0025f81801007387 */ /* 0x0003e80000100a00 */
[----:B------:R1:W-:Y:S01]  /*5ea60*/  LDGSTS.E [R0+-0x19480], desc[UR60][R24.64], P0 ;  /* 0xe6b8000018007fae */ /* 0x0003e2000812187c */
[----:B------:R-:W-:-:S03]  /*5ea70*/  IMAD.WIDE R26, R4, 0x4, R214 ;  /* 0x00000004041a7825 */ /* 0x000fc600078e02d6 */
[----:B------:R-:W-:Y:S04]  /*5ea80*/  STL.64 [R1+0x25f0], R32 ;  /* 0x0025f02001007387 */ /* 0x000fe80000100a00 */
[----:B------:R-:W-:Y:S04]  /*5ea90*/  STL.64 [R1+0x25e8], R30 ;  /* 0x0025e81e01007387 */ /* 0x000fe80000100a00 */
[----:B------:R-:W-:Y:S04]  /*5eaa0*/  STL.64 [R1+0x25e0], R28 ;  /* 0x0025e01c01007387 */ /* 0x000fe80000100a00 */
[----:B------:R2:W-:Y:S01]  /*5eab0*/  STL.64 [R1+0x25d8], R26 ;  /* 0x0025d81a01007387 */ /* 0x0005e20000100a00 */
[----:B------:R-:W3:Y:S01]  /*5eac0*/  S2R R149, SR_TID.X ;  /* 0x0000000000957919 */ /* 0x000ee20000002100 */
[----:B------:R-:W-:-:S02]  /*5ead0*/  IADD3 R252, R252, 0x100000, RZ ;  /* 0x00100000fcfc7810 */ /* 0x000fc40007ffe0ff */
[----:B------:R-:W-:Y:S01]  /*5eae0*/  LDGSTS.E [R10+-0x19080], desc[UR60][R32.64], P0 ;  /* 0xe6f80000200a7fae */ /* 0x000fe2000812187c */
[----:B------:R-:W-:-:S03]  /*5eaf0*/  VIADD R195, R195, 0x7f ;  /* 0x0000007fc3c37836 */ /* 0x000fc60000000000 */
[----:B------:R-:W-:Y:S01]  /*5eb00*/  LDGSTS.E [R8+-0x18c80], desc[UR60][R30.64], P0 ;  /* 0xe73800001e087fae */ /* 0x000fe2000812187c */
[----:B-1----:R-:W-:-:S03]  /*5eb10*/  IMAD.WIDE R24, R4, 0x4, R216 ;  /* 0x0000000404187825 */ /* 0x002fc600078e02d8 */
[----:B------:R-:W-:Y:S04]  /*5eb20*/  LDGSTS.E [R5+-0x18880], desc[UR60][R28.64], P0 ;  /* 0xe77800001c057fae */ /* 0x000fe8000812187c */
[----:B------:R2:W-:Y:S04]  /*5eb30*/  LDGSTS.E [R252+-0x18480], desc[UR60][R26.64], P0 ;  /* 0xe7b800001afc7fae */ /* 0x0005e8000812187c */
[----:B------:R1:W-:Y:S04]  /*5eb40*/  STL.64 [R1+0x25d0], R24 ;  /* 0x0025d01801007387 */ /* 0x0003e80000100a00 */
[----:B------:R4:W-:Y:S04]  /*5eb50*/  STL [R1+0xc00], RZ ;  /* 0x000c00ff01007387 */ /* 0x0009e80000100800 */
        /* <DEDUP_REMOVED lines=767> */
[----:B------:R4:W-:Y:S04]  /*61b50*/  STL [R1], RZ ;  /* 0x000000ff01007387 */ /* 0x0009e80000100800 */
        /* <DEDUP_REMOVED lines=127> */
[----:B------:R1:W-:Y:S01]  /*62350*/  LDGSTS.E [R0+-0x18080], desc[UR60][R24.64], P0 ;  /* 0xe7f8000018007fae */ /* 0x0003e2000812187c */
[----:B------:R-:W-:-:S02]  /*62360*/  ISETP.GE.AND P0, PT, R195, 0x80, PT ;  /* 0x00000080c300780c */ /* 0x000fc40003f06270 */
[----:B---3--:R-:W-:Y:S01]  /*62370*/  LOP3.LUT R194, R149, 0x7f, RZ, 0xc0, !PT ;  /* 0x0000007f95c27812 */ /* 0x008fe200078ec0ff */
[----:B------:R-:W0:Y:S01]  /*62380*/  LDGDEPBAR ;  /* 0x00000000000079af */ /* 0x000e220000000000 */
[----:B--2---:R-:W-:Y:S02]  /*62390*/  CS2R R26, SRZ ;  /* 0x00000000001a7805 */ /* 0x004fe4000001ff00 */
[----:B------:R-:W-:Y:S02]  /*623a0*/  CS2R R28, SRZ ;  /* 0x00000000001c7805 */ /* 0x000fe4000001ff00 */
[----:B------:R-:W-:Y:S02]  /*623b0*/  CS2R R30, SRZ ;  /* 0x00000000001e7805 */ /* 0x000fe4000001ff00 */
[----:B------:R-:W-:Y:S02]  /*623c0*/  CS2R R32, SRZ ;  /* 0x0000000000207805 */ /* 0x000fe4000001ff00 */
[----:B------:R-:W-:-:S02]  /*623d0*/  CS2R R34, SRZ ;  /* 0x0000000000227805 */ /* 0x000fc4000001ff00 */
[----:B------:R-:W-:Y:S02]  /*623e0*/  CS2R R36, SRZ ;  /* 0x0000000000247805 */ /* 0x000fe4000001ff00 */
[----:B------:R-:W-:Y:S02]  /*623f0*/  CS2R R38, SRZ ;  /* 0x0000000000267805 */ /* 0x000fe4000001ff00 */
[----:B------:R-:W-:Y:S02]  /*62400*/  CS2R R40, SRZ ;  /* 0x0000000000287805 */ /* 0x000fe4000001ff00 */
[----:B-1----:R-:W-:Y:S02]  /*62410*/  CS2R R24, SRZ ;  /* 0x0000000000187805 */ /* 0x002fe4000001ff00 */
[----:B------:R-:W-:Y:S02]  /*62420*/  CS2R R42, SRZ ;  /* 0x00000000002a7805 */ /* 0x000fe4000001ff00 */
[----:B------:R-:W-:-:S02]  /*62430*/  CS2R R44, SRZ ;  /* 0x00000000002c7805 */ /* 0x000fc4000001ff00 */
[----:B------:R-:W-:Y:S02]  /*62440*/  CS2R R46, SRZ ;  /* 0x00000000002e7805 */ /* 0x000fe4000001ff00 */
[----:B------:R-:W-:Y:S02]  /*62450*/  CS2R R48, SRZ ;  /* 0x0000000000307805 */ /* 0x000fe4000001ff00 */
[----:B------:R-:W-:Y:S02]  /*62460*/  CS2R R50, SRZ ;  /* 0x0000000000327805 */ /* 0x000fe4000001ff00 */
[----:B------:R-:W-:Y:S02]  /*62470*/  CS2R R52, SRZ ;  /* 0x0000000000347805 */ /* 0x000fe4000001ff00 */
        /* <DEDUP_REMOVED lines=48> */
[----:B------:R-:W-:Y:S01]  /*62780*/  CS2R R150, SRZ ;  /* 0x0000000000967805 */ /* 0x000fe2000001ff00 */
[----:B------:R-:W-:Y:S01]  /*62790*/  IMAD R10, R194, 0x10, R13 ;  /* 0x00000010c20a7824 */ /* 0x000fe200078e020d */
[----:B----4-:R-:W-:Y:S06]  /*627a0*/  @!P0 BRA `(.L_x_0) ;  /* 0x0000038400e08947 */ /* 0x010fec0003800000 */
[----:B------:R-:W2:Y:S01]  /*627b0*/  LDL.LU.64 R214, [R1+0xe00] ;  /* 0x000e000001d67983 */ /* 0x000ea20000300a00 */
[----:B------:R-:W1:Y:S03]  /*627c0*/  LDC R15, c[0x0][0x238] ;  /* 0x00008e00ff0f7b82 */ /* 0x000e660000000800 */
[----:B------:R-:W3:Y:S04]  /*627d0*/  LDL.LU.64 R200, [R1+0xe08] ;  /* 0x000e080001c87983 */ /* 0x000ee80000300a00 */
        /* <DEDUP_REMOVED lines=9> */
[----:B--2---:R2:W-:Y:S01]  /*62870*/  STL [R1+0x155c], R214 ;  /* 0x00155cd601007387 */ /* 0x0045e20000100800 */
[----:B------:R-:W-:-:S03]  /*62880*/  MOV R0, R215 ;  /* 0x000000d700007202 */ /* 0x000fc60000000f00 */
[----:B--2---:R-:W2:Y:S04]  /*62890*/  LDL.LU.64 R214, [R1+0xe58] ;  /* 0x000e580001d67983 */ /* 0x004ea80000300a00 */
[----:B------:R1:W-:Y:S04]  /*628a0*/  STL [R1+0x1558], R0 ;  /* 0x0015580001007387 */ /* 0x0003e80000100800 */
[----:B---3--:R3:W-:Y:S01]  /*628b0*/  STL [R1+0x1564], R200 ;  /* 0x001564c801007387 */ /* 0x0087e20000100800 */
[----:B-1----:R-:W-:-:S03]  /*628c0*/  IMAD.MOV.U32 R0, RZ, RZ, R201 ;  /* 0x000000ffff007224 */ /* 0x002fc600078e00c9 */
[----:B---3--:R-:W3:Y:S04]  /*628d0*/  LDL.LU.64 R200, [R1+0xe60] ;  /* 0x000e600001c87983 */ /* 0x008ee80000300a00 */
[----:B------:R1:W-:Y:S04]  /*628e0*/  STL [R1+0x1560], R0 ;  /* 0x0015600001007387 */ /* 0x0003e80000100800 */
[----:B----4-:R4:W-:Y:S01]  /*628f0*/  STL [R1+0x156c], R210 ;  /* 0x00156cd201007387 */ /* 0x0109e20000100800 */
[----:B-1----:R-:W-:-:S03]  /*62900*/  IMAD.MOV.U32 R0, RZ, RZ, R211 ;  /* 0x000000ffff007224 */ /* 0x002fc600078e00d3 */
[----:B----4-:R-:W4:Y:S04]  /*62910*/  LDL.LU.64 R210, [R1+0xe68] ;  /* 0x000e680001d27983 */ /* 0x010f280000300a00 */
[----:B------:R1:W-:Y:S04]  /*62920*/  STL [R1+0x1568], R0 ;  /* 0x0015680001007387 */ /* 0x0003e80000100800 */
[----:B------:R1:W-:Y:S02]  /*62930*/  STL [R1+0x1574], R198 ;  /* 0x001574c601007387 */ /* 0x0003e40000100800 */
[----:B-1----:R-:W-:-:S02]  /*62940*/  MOV R0, R199 ;  /* 0x000000c700007202 */ /* 0x002fc40000000f00 */
[----:B------:R-:W4:Y:S04]  /*62950*/  LDL.LU.64 R198, [R1+0xe70] ;  /* 0x000e700001c67983 */ /* 0x000f280000300a00 */
[----:B------:R1:W-:Y:S04]  /*62960*/  STL [R1+0x1570], R0 ;  /* 0x0015700001007387 */ /* 0x0003e80000100800 */
[----:B------:R1:W-:Y:S02]  /*62970*/  STL [R1+0x157c], R216 ;  /* 0x00157cd801007387 */ /* 0x0003e40000100800 */
[----:B-1----:R-:W-:-:S02]  /*62980*/  IMAD.MOV.U32 R0, RZ, RZ, R217 ;  /* 0x000000ffff007224 */ /* 0x002fc400078e00d9 */
[----:B------:R-:W4:Y:S04]  /*62990*/  LDL.LU.64 R216, [R1+0xe78] ;  /* 0x000e780001d87983 */ /* 0x000f280000300a00 */
[----:B------:R1:W-:Y:S04]  /*629a0*/  STL [R1+0x1578], R0 ;  /* 0x0015780001007387 */ /* 0x0003e80000100800 */
[----:B------:R1:W-:Y:S02]  /*629b0*/  STL [R1+0x1584], R196 ;  /* 0x001584c401007387 */ /* 0x0003e40000100800 */
[----:B-1----:R-:W-:-:S02]  /*629c0*/  IMAD.MOV.U32 R0, RZ, RZ, R197 ;  /* 0x000000ffff007224 */ /* 0x002fc400078e00c5 */
[----:B------:R-:W4:Y:S04]  /*629d0*/  LDL.LU.64 R196, [R1+0xe80] ;  /* 0x000e800001c47983 */ /* 0x000f280000300a00 */
        /* <DEDUP_REMOVED lines=21> */
[----:B--2---:R2:W-:Y:S01]  /*62b30*/  STL [R1+0x15b4], R214 ;  /* 0x0015b4d601007387 */ /* 0x0045e20000100800 */
[----:B-1----:R-:W-:-:S03]  /*62b40*/  IMAD.MOV.U32 R0, RZ, RZ, R215 ;  /* 0x000000ffff007224 */ /* 0x002fc600078e00d7 */
[----:B--2---:R-:W2:Y:S04]  /*62b50*/  LDL.LU.64 R214, [R1+0xeb0] ;  /* 0x000eb00001d67983 */ /* 0x004ea80000300a00 */
[----:B------:R1:W-:Y:S04]  /*62b60*/  STL [R1+0x15b0], R0 ;  /* 0x0015b00001007387 */ /* 0x0003e80000100800 */
[----:B---3--:R3:W-:Y:S01]  /*62b70*/  STL [R1+0x15bc], R200 ;  /* 0x0015bcc801007387 */ /* 0x0087e20000100800 */
[----:B-1----:R-:W-:-:S03]  /*62b80*/  MOV R0, R201 ;  /* 0x000000c900007202 */ /* 0x002fc60000000f00 */
[----:B---3--:R-:W3:Y:S04]  /*62b90*/  LDL.LU.64 R200, [R1+0xeb8] ;  /* 0x000eb80001c87983 */ /* 0x008ee80000300a00 */
[----:B------:R1:W-:Y:S04]  /*62ba0*/  STL [R1+0x15b8], R0 ;  /* 0x0015b80001007387 */ /* 0x0003e80000100800 */
[----:B----4-:R4:W-:Y:S01]  /*62bb0*/  STL [R1+0x15c4], R210 ;  /* 0x0015c4d201007387 */ /* 0x0109e20000100800 */
[----:B-1----:R-:W-:-:S03]  /*62bc0*/  IMAD.MOV.U32 R0, RZ, RZ, R211 ;  /* 0x000000ffff007224 */ /* 0x002fc600078e00d3 */
[----:B----4-:R-:W4:Y:S04]  /*62bd0*/  LDL.LU.64 R210, [R1+0xec0] ;  /* 0x000ec00001d27983 */ /* 0x010f280000300a00 */
        /* <DEDUP_REMOVED lines=33> */
[----:B--2---:R2:W-:Y:S01]  /*62df0*/  STL [R1+0x160c], R214 ;  /* 0x00160cd601007387 */ /* 0x0045e20000100800 */
[----:B-1----:R-:W-:-:S03]  /*62e00*/  IMAD.MOV.U32 R0, RZ, RZ, R215 ;  /* 0x000000ffff007224 */ /* 0x002fc600078e00d7 */
[----:B--2---:R-:W2:Y:S04]  /*62e10*/  LDL.LU.64 R214, [R1+0xf30] ;  /* 0x000f300001d67983 */ /* 0x004ea80000300a00 */
[----:B------:R1:W-:Y:S04]  /*62e20*/  STL [R1+0x1608], R0 ;  /* 0x0016080001007387 */ /* 0x0003e80000100800 */
[----:B---3--:R3:W-:Y:S01]  /*62e30*/  STL [R1+0x1614], R200 ;  /* 0x001614c801007387 */ /* 0x0087e20000100800 */
[----:B-1----:R-:W-:-:S03]  /*62e40*/  IMAD.MOV.U32 R0, RZ, RZ, R201 ;  /* 0x000000ffff007224 */ /* 0x002fc600078e00c9 */
[----:B---3--:R-:W3:Y:S04]  /*62e50*/  LDL.LU.64 R200, [R1+0xf40] ;  /* 0x000f400001c87983 */ /* 0x008ee80000300a00 */
[----:B------:R1:W-:Y:S04]  /*62e60*/  STL [R1+0x1610], R0 ;  /* 0x0016100001007387 */ /* 0x0003e80000100800 */
[----:B----4-:R4:W-:Y:S01]  /*62e70*/  STL [R1+0x161c], R210 ;  /* 0x00161cd201007387 */ /* 0x0109e20000100800 */
[----:B-1----:R-:W-:-:S03]  /*62e80*/  MOV R0, R211 ;  /* 0x000000d300007202 */ /* 0x002fc60000000f00 */
[----:B----4-:R-:W4:Y:S04]  /*62e90*/  LDL.LU.64 R210, [R1+0xf50] ;  /* 0x000f500001d27983 */ /* 0x010f280000300a00 */
        /* <DEDUP_REMOVED lines=33> */
[----:B--2---:R2:W-:Y:S01]  /*630b0*/  STL [R1+0x1664], R214 ;  /* 0x001664d601007387 */ /* 0x0045e20000100800 */
[----:B-1----:R-:W-:-:S03]  /*630c0*/  MOV R0, R215 ;  /* 0x000000d700007202 */ /* 0x002fc60000000f00 */
        /* <DEDUP_REMOVED lines=701> */
[----:B------:R2:W-:Y:S02]  /*65ca0*/  STL [R1+0x1bd8], R0 ;  /* 0x001bd80001007387 */ /* 0x0005e40000100800 */
[----:B--2---:R-:W-:Y:S02]  /*65cb0*/  IMAD.MOV.U32 R0, RZ, RZ, R215 ;  /* 0x000000ffff007224 */ /* 0x004fe400078e00d7 */
[----:B------:R1:W-:Y:S04]  /*65cc0*/  STL [R1+0x1be4], R214 ;  /* 0x001be4d601007387 */ /* 0x0003e80000100800 */
[----:B-1----:R-:W2:Y:S04]  /*65cd0*/  LDL.LU.64 R214, [R1+0x1c40] ;  /* 0x001c400001d67983 */ /* 0x002ea80000300a00 */
        /* <DEDUP_REMOVED lines=29> */
[----:B------:R-:W-:Y:S04]  /*65eb0*/  STL [R1+0x1c24], R206 ;  /* 0x001c24ce01007387 */ /* 0x000fe80000100800 */
[----:B------:R-:W4:Y:S01]  /*65ec0*/  LDL.LU.64 R150, [R1+0x1c80] ;  /* 0x001c800001967983 */ /* 0x000f220000300a00 */
[----:B-1----:R-:W-:-:S05]  /*65ed0*/  IMAD.MOV.U32 R0, RZ, RZ, R207 ;  /* 0x000000ffff007224 */ /* 0x002fca00078e00cf */
[----:B------:R1:W-:Y:S04]  /*65ee0*/  STL [R1+0x1c20], R0 ;  /* 0x001c200001007387 */ /* 0x0003e80000100800 */
[----:B------:R-:W-:Y:S01]  /*65ef0*/  STL [R1+0x1c2c], R204 ;  /* 0x001c2ccc01007387 */ /* 0x000fe20000100800 */
[----:B-1----:R-:W-:-:S03]  /*65f00*/  IMAD.MOV.U32 R0, RZ, RZ, R205 ;  /* 0x000000ffff007224 */ /* 0x002fc600078e00cd */
[----:B------:R-:W4:Y:S04]  /*65f10*/  LDL.LU.64 R206, [R1+0x1c88] ;  /* 0x001c880001ce7983 */ /* 0x000f280000300a00 */
[----:B------:R1:W-:Y:S02]  /*65f20*/  STL [R1+0x1c28], R0 ;  /* 0x001c280001007387 */ /* 0x0003e40000100800 */
[----:B-1----:R-:W-:Y:S02]  /*65f30*/  MOV R0, R203 ;  /* 0x000000cb00007202 */ /* 0x002fe40000000f00 */
[----:B------:R-:W-:Y:S04]  /*65f40*/  STL [R1+0x1c34], R202 ;  /* 0x001c34ca01007387 */ /* 0x000fe80000100800 */
[----:B------:R-:W4:Y:S04]  /*65f50*/  LDL.LU.64 R204, [R1+0x1c90] ;  /* 0x001c900001cc7983 */ /* 0x000f280000300a00 */
[----:B------:R1:W-:Y:S04]  /*65f60*/  STL [R1+0x1c30], R0 ;  /* 0x001c300001007387 */ /* 0x0003e80000100800 */
[----:B--2---:R2:W-:Y:S01]  /*65f70*/  STL [R1+0x1c3c], R214 ;  /* 0x001c3cd601007387 */ /* 0x0045e20000100800 */
[----:B-1----:R-:W-:-:S03]  /*65f80*/  IMAD.MOV.U32 R0, RZ, RZ, R215 ;  /* 0x000000ffff007224 */ /* 0x002fc600078e00d7 */
[----:B------:R-:W4:Y:S04]  /*65f90*/  LDL.LU.64 R202, [R1+0x1c98] ;  /* 0x001c980001ca7983 */ /* 0x000f280000300a00 */
[----:B---3--:R-:W-:Y:S04]  /*65fa0*/  STL [R1+0x1c44], R200 ;  /* 0x001c44c801007387 */ /* 0x008fe80000100800 */
[----:B------:R1:W-:Y:S04]  /*65fb0*/  STL [R1+0x1c38], R0 ;  /* 0x001c380001007387 */ /* 0x0003e80000100800 */
[----:B--2---:R-:W2:Y:S01]  /*65fc0*/  LDL.LU.64 R214, [R1+0x1ca0] ;  /* 0x001ca00001d67983 */ /* 0x004ea20000300a00 */
[----:B-1----:R-:W-:-:S03]  /*65fd0*/  IMAD.MOV.U32 R0, RZ, RZ, R201 ;  /* 0x000000ffff007224 */ /* 0x002fc600078e00c9 */
[----:B----4-:R-:W-:Y:S04]  /*65fe0*/  STL [R1+0x1c4c], R210 ;  /* 0x001c4cd201007387 */ /* 0x010fe80000100800 */
[----:B------:R1:W-:Y:S04]  /*65ff0*/  STL [R1+0x1c40], R0 ;  /* 0x001c400001007387 */ /* 0x0003e80000100800 */
[----:B------:R-:W3:Y:S01]  /*66000*/  LDL.LU.64 R200, [R1+0x1ca8] ;  /* 0x001ca80001c87983 */ /* 0x000ee20000300a00 */
[----:B-1----:R-:W-:-:S03]  /*66010*/  MOV R0, R211 ;  /* 0x000000d300007202 */ /* 0x002fc60000000f00 */
[----:B------:R-:W-:Y:S04]  /*66020*/  STL [R1+0x1c54], R198 ;  /* 0x001c54c601007387 */ /* 0x000fe80000100800 */
[----:B------:R1:W-:Y:S04]  /*66030*/  STL [R1+0x1c48], R0 ;  /* 0x001c480001007387 */ /* 0x0003e80000100800 */
[----:B------:R-:W4:Y:S01]  /*66040*/  LDL.LU.64 R210, [R1+0x1cb0] ;  /* 0x001cb00001d27983 */ /* 0x000f220000300a00 */
[----:B-1----:R-:W-:-:S03]  /*66050*/  IMAD.MOV.U32 R0, RZ, RZ, R199 ;  /* 0x000000ffff007224 */ /* 0x002fc600078e00c7 */
[----:B------:R-:W-:Y:S04]  /*66060*/  STL [R1+0x1c5c], R216 ;  /* 0x001c5cd801007387 */ /* 0x000fe80000100800 */
[----:B------:R1:W-:Y:S04]  /*66070*/  STL [R1+0x1c50], R0 ;  /* 0x001c500001007387 */ /* 0x0003e80000100800 */
[----:B------:R-:W4:Y:S01]  /*66080*/  LDL.LU.64 R198, [R1+0x1cb8] ;  /* 0x001cb80001c67983 */ /* 0x000f220000300a00 */
[----:B-1----:R-:W-:-:S03]  /*66090*/  IMAD.MOV.U32 R0, RZ, RZ, R217 ;  /* 0x000000ffff007224 */ /* 0x002fc600078e00d9 */
[----:B------:R-:W-:Y:S04]  /*660a0*/  STL [R1+0x1c64], R196 ;  /* 0x001c64c401007387 */ /* 0x000fe80000100800 */
[----:B------:R1:W-:Y:S02]  /*660b0*/  STL [R1+0x1c58], R0 ;  /* 0x001c580001007387 */ /* 0x0003e40000100800 */
[----:B-1----:R-:W-:Y:S02]  /*660c0*/  MOV R0, R197 ;  /* 0x000000c500007202 */ /* 0x002fe40000000f00 */
[----:B------:R-:W4:Y:S04]  /*660d0*/  LDL.LU.64 R196, [R1+0x1cc0] ;  /* 0x001cc00001c47983 */ /* 0x000f280000300a00 */
[----:B------:R1:W-:Y:S04]  /*660e0*/  STL [R1+0x1c60], R0 ;  /* 0x001c600001007387 */ /* 0x0003e80000100800 */
        /* <DEDUP_REMOVED lines=8> */
[----:B------:R1:W-:Y:S04]  /*66170*/  STL [R1+0x1c70], R0 ;  /* 0x001c700001007387 */ /* 0x0003e80000100800 */
[----:B------:R-:W4:Y:S01]  /*66180*/  LDL.LU.64 R208, [R1+0x1cd8] ;  /* 0x001cd80001d07983 */ /* 0x000f220000300a00 */
[----:B-1----:R-:W-:-:S03]  /*66190*/  MOV R0, R151 ;  /* 0x0000009700007202 */ /* 0x002fc60000000f00 */
[----:B------:R-:W-:Y:S04]  /*661a0*/  STL [R1+0x1c84], R206 ;  /* 0x001c84ce01007387 */ /* 0x000fe80000100800 */
[----:B------:R1:W-:Y:S02]  /*661b0*/  STL [R1+0x1c78], R0 ;  /* 0x001c780001007387 */ /* 0x0003e40000100800 */
[----:B-1----:R-:W-:Y:S02]  /*661c0*/  IMAD.MOV.U32 R0, RZ, RZ, R207 ;  /* 0x000000ffff007224 */ /* 0x002fe400078e00cf */
[----:B------:R-:W4:Y:S04]  /*661d0*/  LDL.LU.64 R206, [R1+0x1ce0] ;  /* 0x001ce00001ce7983 */ /* 0x000f280000300a00 */
[----:B------:R1:W-:Y:S04]  /*661e0*/  STL [R1+0x1c80], R0 ;  /* 0x001c800001007387 */ /* 0x0003e80000100800 */
[----:B------:R1:W-:Y:S02]  /*661f0*/  STL [R1+0x1c8c], R204 ;  /* 0x001c8ccc01007387 */ /* 0x0003e40000100800 */
[----:B-1----:R-:W-:-:S02]  /*66200*/  IMAD.MOV.U32 R0, RZ, RZ, R205 ;  /* 0x000000ffff007224 */ /* 0x002fc400078e00cd */
[----:B------:R-:W-:Y:S04]  /*66210*/  STL [R1+0x1c94], R202 ;  /* 0x001c94ca01007387 */ /* 0x000fe80000100800 */
[----:B------:R1:W-:Y:S04]  /*66220*/  STL [R1+0x1c88], R0 ;  /* 0x001c880001007387 */ /* 0x0003e80000100800 */
[----:B------:R-:W4:Y:S01]  /*66230*/  LDL.LU.64 R204, [R1+0x1ce8] ;  /* 0x001ce80001cc7983 */ /* 0x000f220000300a00 */
[----:B-1----:R-:W-:-:S03]  /*66240*/  MOV R0, R203 ;  /* 0x000000cb00007202 */ /* 0x002fc60000000f00 */
[----:B--2---:R-:W-:Y:S04]  /*66250*/  STL [R1+0x1c9c], R214 ;  /* 0x001c9cd601007387 */ /* 0x004fe80000100800 */
[----:B------:R1:W-:Y:S04]  /*66260*/  STL [R1+0x1c90], R0 ;  /* 0x001c900001007387 */ /* 0x0003e80000100800 */
[----:B------:R-:W2:Y:S01]  /*66270*/  LDL.LU.64 R202, [R1+0x1cf0] ;  /* 0x001cf00001ca7983 */ /* 0x000ea20000300a00 */
[----:B-1----:R-:W-:-:S03]  /*66280*/  IMAD.MOV.U32 R0, RZ, RZ, R215 ;  /* 0x000000ffff007224 */ /* 0x002fc600078e00d7 */
[----:B---3--:R-:W-:Y:S04]  /*66290*/  STL [R1+0x1ca4], R200 ;  /* 0x001ca4c801007387 */ /* 0x008fe80000100800 */
[----:B------:R1:W-:Y:S04]  /*662a0*/  STL [R1+0x1c98], R0 ;  /* 0x001c980001007387 */ /* 0x0003e80000100800 */
[----:B------:R-:W3:Y:S01]  /*662b0*/  LDL.LU.64 R214, [R1+0x1cf8] ;  /* 0x001cf80001d67983 */ /* 0x000ee20000300a00 */
[----:B-1----:R-:W-:-:S03]  /*662c0*/  IMAD.MOV.U32 R0, RZ, RZ, R201 ;  /* 0x000000ffff007224 */ /* 0x002fc600078e00c9 */
[----:B----4-:R-:W-:Y:S04]  /*662d0*/  STL [R1+0x1cac], R210 ;  /* 0x001cacd201007387 */ /* 0x010fe80000100800 */
[----:B------:R1:W-:Y:S04]  /*662e0*/  STL [R1+0x1ca0], R0 ;  /* 0x001ca00001007387 */ /* 0x0003e80000100800 */
[----:B------:R-:W4:Y:S01]  /*662f0*/  LDL.LU.64 R200, [R1+0x1d00] ;  /* 0x001d000001c87983 */ /* 0x000f220000300a00 */
[----:B-1----:R-:W-:-:S03]  /*66300*/  MOV R0, R211 ;  /* 0x000000d300007202 */ /* 0x002fc60000000f00 */
[----:B------:R-:W-:Y:S04]  /*66310*/  STL [R1+0x1cb4], R198 ;  /* 0x001cb4c601007387 */ /* 0x000fe80000100800 */
[----:B------:R1:W-:Y:S04]  /*66320*/  STL [R1+0x1ca8], R0 ;  /* 0x001ca80001007387 */ /* 0x0003e80000100800 */
[----:B------:R-:W4:Y:S01]  /*66330*/  LDL.LU.64 R210, [R1+0x1d08] ;  /* 0x001d080001d27983 */ /* 0x000f220000300a00 */
[----:B-1----:R-:W-:-:S03]  /*66340*/  IMAD.MOV.U32 R0, RZ, RZ, R199 ;  /* 0x000000ffff007224 */ /* 0x002fc600078e00c7 */
[----:B------:R-:W4:Y:S04]  /*66350*/  LDL.LU.64 R198, [R1+0x1d10] ;  /* 0x001d100001c67983 */ /* 0x000f280000300a00 */
[----:B------:R1:W-:Y:S02]  /*66360*/  STL [R1+0x1cb0], R0 ;  /* 0x001cb00001007387 */ /* 0x0003e40000100800 */
[----:B-1----:R-:W-:Y:S02]  /*66370*/  IMAD.MOV.U32 R0, RZ, RZ, R197 ;  /* 0x000000ffff007224 */ /* 0x002fe400078e00c5 */
[----:B------:R1:W-:Y:S04]  /*66380*/  STL [R1+0x1cbc], R196 ;  /* 0x001cbcc401007387 */ /* 0x0003e80000100800 */
[----:B------:R-:W-:Y:S04]  /*66390*/  STL [R1+0x1cc4], R216 ;  /* 0x001cc4d801007387 */ /* 0x000fe80000100800 */
[----:B------:R1:W-:Y:S04]  /*663a0*/  STL [R1+0x1cb8], R0 ;  /* 0x001cb80001007387 */ /* 0x0003e80000100800 */
[----:B-1----:R-:W4:Y:S01]  /*663b0*/  LDL.LU.64 R196, [R1+0x1d18] ;  /* 0x001d180001c47983 */ /* 0x002f220000300a00 */
[----:B------:R-:W-:-:S03]  /*663c0*/  MOV R0, R217 ;  /* 0x000000d900007202 */ /* 0x000fc60000000f00 */
[----:B------:R-:W-:Y:S04]  /*663d0*/  STL [R1+0x1ccc], R212 ;  /* 0x001cccd401007387 */ /* 0x000fe80000100800 */
[----:B------:R1:W-:Y:S04]  /*663e0*/  STL [R1+0x1cc0], R0 ;  /* 0x001cc00001007387 */ /* 0x0003e80000100800 */
[----:B------:R-:W4:Y:S01]  /*663f0*/  LDL.LU.64 R148, [R1+0x1d20] ;  /* 0x001d200001947983 */ /* 0x000f220000300a00 */
[----:B-1----:R-:W-:-:S05]  /*66400*/  IMAD.MOV.U32 R0, RZ, RZ, R213 ;  /* 0x000000ffff007224 */ /* 0x002fca00078e00d5 */
[----:B------:R1:W-:Y:S04]  /*66410*/  STL [R1+0x1cc8], R0 ;  /* 0x001cc80001007387 */ /* 0x0003e80000100800 */
[----:B------:R-:W-:Y:S04]  /*66420*/  STL [R1+0x1cd4], R208 ;  /* 0x001cd4d001007387 */ /* 0x000fe80000100800 */
[----:B------:R-:W4:Y:S01]  /*66430*/  LDL.LU.64 R150, [R1+0x1d28] ;  /* 0x001d280001967983 */ /* 0x000f220000300a00 */
[----:B-1----:R-:W-:-:S03]  /*66440*/  IMAD.MOV.U32 R0, RZ, RZ, R209 ;  /* 0x000000ffff007224 */ /* 0x002fc600078e00d1 */
[----:B------:R-:W4:Y:S04]  /*66450*/  LDL.LU.64 R216, [R1+0x1d30] ;  /* 0x001d300001d87983 */ /* 0x000f280000300a00 */
[----:B------:R1:W-:Y:S04]  /*66460*/  STL [R1+0x1cd0], R0 ;  /* 0x001cd00001007387 */ /* 0x0003e80000100800 */
[----:B------:R-:W-:Y:S04]  /*66470*/  STL [R1+0x1cdc], R206 ;  /* 0x001cdcce01007387 */ /* 0x000fe80000100800 */
[----:B------:R-:W4:Y:S01]  /*66480*/  LDL.LU.64 R212, [R1+0x1d38] ;  /* 0x001d380001d47983 */ /* 0x000f220000300a00 */
[----:B-1----:R-:W-:-:S03]  /*66490*/  MOV R0, R207 ;  /* 0x000000cf00007202 */ /* 0x002fc60000000f00 */
[----:B------:R-:W4:Y:S04]  /*664a0*/  LDL.LU.64 R208, [R1+0x1d40] ;  /* 0x001d400001d07983 */ /* 0x000f280000300a00 */
[----:B------:R1:W-:Y:S04]  /*664b0*/  STL [R1+0x1cd8], R0 ;  /* 0x001cd80001007387 */ /* 0x0003e80000100800 */
[----:B------:R2:W-:Y:S01]  /*664c0*/  STL [R1+0x1ce4], R204 ;  /* 0x001ce4cc01007387 */ /* 0x0005e20000100800 */
[----:B-1----:R-:W-:-:S03]  /*664d0*/  IMAD.MOV.U32 R0, RZ, RZ, R205 ;  /* 0x000000ffff007224 */ /* 0x002fc600078e00cd */
[----:B------:R-:W4:Y:S04]  /*664e0*/  LDL.LU.64 R206, [R1+0x1d48] ;  /* 0x001d480001ce7983 */ /* 0x000f280000300a00 */
[----:B--2---:R-:W-:Y:S04]  /*664f0*/  STL [R1+0x1cec], R202 ;  /* 0x001cecca01007387 */ /* 0x004fe80000100800 */
[----:B------:R1:W-:Y:S04]  /*66500*/  STL [R1+0x1ce0], R0 ;  /* 0x001ce00001007387 */ /* 0x0003e80000100800 */
[----:B------:R-:W2:Y:S01]  /*66510*/  LDL.LU.64 R204, [R1+0x1d50] ;  /* 0x001d500001cc7983 */ /* 0x000ea20000300a00 */
[----:B-1----:R-:W-:-:S03]  /*66520*/  IMAD.MOV.U32 R0, RZ, RZ, R203 ;  /* 0x000000ffff007224 */ /* 0x002fc600078e00cb */
[----:B---3--:R-:W-:Y:S04]  /*66530*/  STL [R1+0x1cf4], R214 ;  /* 0x001cf4d601007387 */ /* 0x008fe80000100800 */
[----:B------:R1:W-:Y:S04]  /*66540*/  STL [R1+0x1ce8], R0 ;  /* 0x001ce80001007387 */ /* 0x0003e80000100800 */
[----:B------:R-:W3:Y:S01]  /*66550*/  LDL.LU.64 R202, [R1+0x1d58] ;  /* 0x001d580001ca7983 */ /* 0x000ee20000300a00 */
[----:B-1----:R-:W-:-:S03]  /*66560*/  MOV R0, R215 ;  /* 0x000000d700007202 */ /* 0x002fc60000000f00 */
[----:B----4-:R-:W-:Y:S04]  /*66570*/  STL [R1+0x1cfc], R200 ;  /* 0x001cfcc801007387 */ /* 0x010fe80000100800 */
        /* <DEDUP_REMOVED lines=8> */
[----:B------:R-:W4:Y:S04]  /*66600*/  LDL.LU.64 R214, [R1+0x1d68] ;  /* 0x001d680001d67983 */ /* 0x000f280000300a00 */
[----:B------:R-:W4:Y:S01]  /*66610*/  LDL.LU.64 R210, [R1+0x12e8] ;  /* 0x0012e80001d27983 */ /* 0x000f220000300a00 */
[----:B-1----:R-:W-:-:S05]  /*66620*/  MOV R0, R199 ;  /* 0x000000c700007202 */ /* 0x002fca0000000f00 */
[----:B------:R1:W-:Y:S04]  /*66630*/  STL [R1+0x1d08], R0 ;  /* 0x001d080001007387 */ /* 0x0003e80000100800 */
[----:B------:R1:W-:Y:S04]  /*66640*/  STL [R1+0x1d14], R196 ;  /* 0x001d14c401007387 */ /* 0x0003e80000100800 */
[----:B------:R-:W4:Y:S01]  /*66650*/  LDL.LU.64 R198, [R1+0x1198] ;  /* 0x0011980001c67983 */ /* 0x000f220000300a00 */
[----:B-1----:R-:W-:-:S03]  /*66660*/  IMAD.MOV.U32 R0, RZ, RZ, R197 ;  /* 0x000000ffff007224 */ /* 0x002fc600078e00c5 */
[----:B------:R-:W4:Y:S04]  /*66670*/  LDL.LU.64 R196, [R1+0xff0] ;  /* 0x000ff00001c47983 */ /* 0x000f280000300a00 */
[----:B------:R1:W-:Y:S04]  /*66680*/  STL [R1+0x1d10], R0 ;  /* 0x001d100001007387 */ /* 0x0003e80000100800 */
[----:B------:R-:W-:Y:S01]  /*66690*/  STL [R1+0x1d1c], R148 ;  /* 0x001d1c9401007387 */ /* 0x000fe20000100800 */
[----:B-1----:R-:W-:-:S03]  /*666a0*/  IMAD.MOV.U32 R0, RZ, RZ, R149 ;  /* 0x000000ffff007224 */ /* 0x002fc600078e0095 */
[----:B------:R-:W-:Y:S04]  /*666b0*/  STL [R1+0x1d24], R150 ;  /* 0x001d249601007387 */ /* 0x000fe80000100800 */
[----:B------:R1:W-:Y:S04]  /*666c0*/  STL [R1+0x1d18], R0 ;  /* 0x001d180001007387 */ /* 0x0003e80000100800 */
[----:B------:R-:W-:Y:S01]  /*666d0*/  STL [R1+0x1d2c], R216 ;  /* 0x001d2cd801007387 */ /* 0x000fe20000100800 */
[----:B-1----:R-:W-:-:S05]  /*666e0*/  MOV R0, R151 ;  /* 0x0000009700007202 */ /* 0x002fca0000000f00 */
[----:B------:R1:W-:Y:S04]  /*666f0*/  STL [R1+0x1d20], R0 ;  /* 0x001d200001007387 */ /* 0x0003e80000100800 */
[----:B------:R-:W-:Y:S01]  /*66700*/  STL [R1+0x1d34], R212 ;  /* 0x001d34d401007387 */ /* 0x000fe20000100800 */
[----:B-1----:R-:W-:-:S05]  /*66710*/  IMAD.MOV.U32 R0, RZ, RZ, R217 ;  /* 0x000000ffff007224 */ /* 0x002fca00078e00d9 */
[----:B------:R1:W-:Y:S04]  /*66720*/  STL [R1+0x1d28], R0 ;  /* 0x001d280001007387 */ /* 0x0003e80000100800 */
[----:B------:R-:W-:Y:S01]  /*66730*/  STL [R1+0x1d3c], R208 ;  /* 0x001d3cd001007387 */ /* 0x000fe20000100800 */
[----:B-1----:R-:W-:-:S05]  /*66740*/  IMAD.MOV.U32 R0, RZ, RZ, R213 ;  /* 0x000000ffff007224 */ /* 0x002fca00078e00d5 */
[----:B------:R1:W-:Y:S02]  /*66750*/  STL [R1+0x1d30], R0 ;  /* 0x001d300001007387 */ /* 0x0003e40000100800 */
[----:B-1----:R-:W-:Y:S02]  /*66760*/  MOV R0, R209 ;  /* 0x000000d100007202 */ /* 0x002fe40000000f00 */
[----:B------:R-:W-:Y:S04]  /*66770*/  STL [R1+0x1d44], R206 ;  /* 0x001d44ce01007387 */ /* 0x000fe80000100800 */
[----:B------:R1:W-:Y:S04]  /*66780*/  STL [R1+0x1d38], R0 ;  /* 0x001d380001007387 */ /* 0x0003e80000100800 */
[----:B------:R-:W4:Y:S01]  /*66790*/  LDL.LU.64 R208, [R1+0x1da0] ;  /* 0x001da00001d07983 */ /* 0x000f220000300a00 */
[----:B-1----:R-:W-:-:S03]  /*667a0*/  IMAD.MOV.U32 R0, RZ, RZ, R207 ;  /* 0x000000ffff007224 */ /* 0x002fc600078e00cf */
[----:B--2---:R-:W-:Y:S04]  /*667b0*/  STL [R1+0x1d4c], R204 ;  /* 0x001d4ccc01007387 */ /* 0x004fe80000100800 */
[----:B------:R1:W-:Y:S04]  /*667c0*/  STL [R1+0x1d40], R0 ;  /* 0x001d400001007387 */ /* 0x0003e80000100800 */
[----:B------:R-:W2:Y:S01]  /*667d0*/  LDL.LU.64 R212, [R1+0x1da8] ;  /* 0x001da80001d47983 */ /* 0x000ea20000300a00 */
[----:B-1----:R-:W-:-:S03]  /*667e0*/  IMAD.MOV.U32 R0, RZ, RZ, R205 ;  /* 0x000000ffff007224 */ /* 0x002fc600078e00cd */
[----:B---3--:R-:W-:Y:S04]  /*667f0*/  STL [R1+0x1d54], R202 ;  /* 0x001d54ca01007387 */ /* 0x008fe80000100800 */
[----:B------:R1:W-:Y:S04]  /*66800*/  STL [R1+0x1d48], R0 ;  /* 0x001d480001007387 */ /* 0x0003e80000100800 */
[----:B------:R-:W3:Y:S04]  /*66810*/  LDL.LU.64 R206, [R1+0x13a0] ;  /* 0x0013a00001ce7983 */ /* 0x000ee80000300a00 */
[----:B------:R-:W3:Y:S01]  /*66820*/  LDL.LU.64 R204, [R1+0x11d8] ;  /* 0x0011d80001cc7983 */ /* 0x000ee20000300a00 */
[----:B-1----:R-:W-:-:S05]  /*66830*/  MOV R0, R203 ;  /* 0x000000cb00007202 */ /* 0x002fca0000000f00 */
[----:B------:R1:W-:Y:S04]  /*66840*/  STL [R1+0x1d50], R0 ;  /* 0x001d500001007387 */ /* 0x0003e80000100800 */
[----:B----4-:R4:W-:Y:S04]  /*66850*/  STL [R1+0x1d5c], R200 ;  /* 0x001d5cc801007387 */ /* 0x0109e80000100800 */
[----:B------:R-:W3:Y:S01]  /*66860*/  LDL.LU.64 R202, [R1+0x1080] ;  /* 0x0010800001ca7983 */ /* 0x000ee20000300a00 */
[----:B-1----:R-:W-:-:S03]  /*66870*/  IMAD.MOV.U32 R0, RZ, RZ, R201 ;  /* 0x000000ffff007224 */ /* 0x002fc600078e00c9 */
[----:B----4-:R-:W4:Y:S04]  /*66880*/  LDL.LU.64 R200, [R1+0xf68] ;  /* 0x000f680001c87983 */ /* 0x010f280000300a00 */
[----:B------:R1:W-:Y:S04]  /*66890*/  STL [R1+0x1d58], R0 ;  /* 0x001d580001007387 */ /* 0x0003e80000100800 */
[----:B------:R-:W-:Y:S01]  /*668a0*/  STL [R1+0x1d64], R214 ;  /* 0x001d64d601007387 */ /* 0x000fe20000100800 */
[----:B-1----:R-:W-:-:S03]  /*668b0*/  IMAD.MOV.U32 R0, RZ, RZ, R215 ;  /* 0x000000ffff007224 */ /* 0x002fc600078e00d7 */
[----:B------:R-:W-:Y:S04]  /*668c0*/  STL [R1+0x1d6c], R210 ;  /* 0x001d6cd201007387 */ /* 0x000fe80000100800 */
[----:B------:R1:W-:Y:S02]  /*668d0*/  STL [R1+0x1d60], R0 ;  /* 0x001d600001007387 */ /* 0x0003e40000100800 */
[----:B-1----:R-:W-:Y:S02]  /*668e0*/  MOV R0, R211 ;  /* 0x000000d300007202 */ /* 0x002fe40000000f00 */
[----:B------:R-:W-:Y:S04]  /*668f0*/  STL [R1+0x1d74], R198 ;  /* 0x001d74c601007387 */ /* 0x000fe80000100800 */
[----:B------:R1:W-:Y:S04]  /*66900*/  STL [R1+0x1d68], R0 ;  /* 0x001d680001007387 */ /* 0x0003e80000100800 */
[----:B------:R-:W-:Y:S01]  /*66910*/  STL [R1+0x1d7c], R196 ;  /* 0x001d7cc401007387 */ /* 0x000fe20000100800 */
[----:B-1----:R-:W-:-:S05]  /*66920*/  IMAD.MOV.U32 R0, RZ, RZ, R199 ;  /* 0x000000ffff007224 */ /* 0x002fca00078e00c7 */
[----:B------:R1:W-:Y:S04]  /*66930*/  STL [R1+0x1d70], R0 ;  /* 0x001d700001007387 */ /* 0x0003e80000100800 */
[----:B------:R-:W-:Y:S01]  /*66940*/  STL [R1+0x1d84], R246 ;  /* 0x001d84f601007387 */ /* 0x000fe20000100800 */
[----:B-1----:R-:W-:-:S05]  /*66950*/  IMAD.MOV.U32 R0, RZ, RZ, R197 ;  /* 0x000000ffff007224 */ /* 0x002fca00078e00c5 */
[----:B------:R1:W-:Y:S04]  /*66960*/  STL [R1+0x1d78], R0 ;  /* 0x001d780001007387 */ /* 0x0003e80000100800 */
[----:B------:R-:W4:Y:S04]  /*66970*/  LDL.LU.64 R198, [R1+0x1de0] ;  /* 0x001de00001c67983 */ /* 0x000f280000300a00 */
[----:B------:R-:W-:Y:S04]  /*66980*/  STL [R1+0x1d80], R247 ;  /* 0x001d80f701007387 */ /* 0x000fe80000100800 */
[----:B------:R-:W-:Y:S04]  /*66990*/  STL [R1+0x1d8c], R220 ;  /* 0x001d8cdc01007387 */ /* 0x000fe80000100800 */
[----:B------:R-:W4:Y:S04]  /*669a0*/  LDL.LU.64 R216, [R1+0x1de8] ;  /* 0x001de80001d87983 */ /* 0x000f280000300a00 */
[----:B------:R-:W-:Y:S04]  /*669b0*/  STL [R1+0x1d88], R221 ;  /* 0x001d88dd01007387 */ /* 0x000fe80000100800 */
[----:B------:R-:W-:Y:S04]  /*669c0*/  STL [R1+0x1d94], R2 ;  /* 0x001d940201007387 */ /* 0x000fe80000100800 */
[----:B------:R-:W4:Y:S04]  /*669d0*/  LDL.LU.64 R214, [R1+0x1468] ;  /* 0x0014680001d67983 */ /* 0x000f280000300a00 */
[----:B------:R-:W-:Y:S04]  /*669e0*/  STL [R1+0x1d90], R3 ;  /* 0x001d900301007387 */ /* 0x000fe80000100800 */
[----:B------:R-:W4:Y:S04]  /*669f0*/  LDL.LU.64 R210, [R1+0x1220] ;  /* 0x0012200001d27983 */ /* 0x000f280000300a00 */
[----:B------:R2:W-:Y:S01]  /*66a00*/  STL [R1+0x1d9c], R208 ;  /* 0x001d9cd001007387 */ /* 0x0005e20000100800 */
[----:B-1----:R-:W-:-:S03]  /*66a10*/  MOV R0, R209 ;  /* 0x000000d100007202 */ /* 0x002fc60000000f00 */
[----:B------:R-:W4:Y:S04]  /*66a20*/  LDL.LU.64 R196, [R1+0x1108] ;  /* 0x0011080001c47983 */ /* 0x000f280000300a00 */
[----:B--2---:R-:W-:Y:S04]  /*66a30*/  STL [R1+0x1da4], R212 ;  /* 0x001da4d401007387 */ /* 0x004fe80000100800 */
[----:B------:R1:W-:Y:S04]  /*66a40*/  STL [R1+0x1d98], R0 ;  /* 0x001d980001007387 */ /* 0x0003e80000100800 */
[----:B------:R-:W2:Y:S01]  /*66a50*/  LDL.LU.64 R208, [R1+0xf80] ;  /* 0x000f800001d07983 */ /* 0x000ea20000300a00 */
[----:B-1----:R-:W-:-:S03]  /*66a60*/  IMAD.MOV.U32 R0, RZ, RZ, R213 ;  /* 0x000000ffff007224 */ /* 0x002fc600078e00d5 */
[----:B---3--:R-:W-:Y:S04]  /*66a70*/  STL [R1+0x1dac], R206 ;  /* 0x001dacce01007387 */ /* 0x008fe80000100800 */
[----:B------:R1:W-:Y:S04]  /*66a80*/  STL [R1+0x1da0], R0 ;  /* 0x001da00001007387 */ /* 0x0003e80000100800 */
[----:B------:R-:W-:Y:S01]  /*66a90*/  STL [R1+0x1db4], R204 ;  /* 0x001db4cc01007387 */ /* 0x000fe20000100800 */
[----:B-1----:R-:W-:-:S05]  /*66aa0*/  IMAD.MOV.U32 R0, RZ, RZ, R207 ;  /* 0x000000ffff007224 */ /* 0x002fca00078e00cf */
[----:B------:R1:W-:Y:S04]  /*66ab0*/  STL [R1+0x1da8], R0 ;  /* 0x001da80001007387 */ /* 0x0003e80000100800 */
[----:B------:R-:W-:Y:S01]  /*66ac0*/  STL [R1+0x1dbc], R202 ;  /* 0x001dbcca01007387 */ /* 0x000fe20000100800 */
[----:B-1----:R-:W-:-:S05]  /*66ad0*/  MOV R0, R205 ;  /* 0x000000cd00007202 */ /* 0x002fca0000000f00 */
[----:B------:R1:W-:Y:S04]  /*66ae0*/  STL [R1+0x1db0], R0 ;  /* 0x001db00001007387 */ /* 0x0003e80000100800 */
[----:B----4-:R-:W-:Y:S01]  /*66af0*/  STL [R1+0x1dc4], R200 ;  /* 0x001dc4c801007387 */ /* 0x010fe20000100800 */
[----:B-1----:R-:W-:-:S05]  /*66b00*/  IMAD.MOV.U32 R0, RZ, RZ, R203 ;  /* 0x000000ffff007224 */ /* 0x002fca00078e00cb */
[----:B------:R1:W-:Y:S04]  /*66b10*/  STL [R1+0x1db8], R0 ;  /* 0x001db80001007387 */ /* 0x0003e80000100800 */
[----:B------:R-:W3:Y:S01]  /*66b20*/  LDL.LU.64 R206, [R1+0x1e20] ;  /* 0x001e200001ce7983 */ /* 0x000ee20000300a00 */
[----:B-1----:R-:W-:-:S03]  /*66b30*/  IMAD.MOV.U32 R0, RZ, RZ, R201 ;  /* 0x000000ffff007224 */ /* 0x002fc600078e00c9 */
[----:B------:R-:W-:Y:S04]  /*66b40*/  STL [R1+0x1dcc], R226 ;  /* 0x001dcce201007387 */ /* 0x000fe80000100800 */
[----:B------:R1:W-:Y:S04]  /*66b50*/  STL [R1+0x1dc0], R0 ;  /* 0x001dc00001007387 */ /* 0x0003e80000100800 */
[----:B------:R-:W-:Y:S04]  /*66b60*/  STL [R1+0x1dc8], R227 ;  /* 0x001dc8e301007387 */ /* 0x000fe80000100800 */
[----:B------:R-:W4:Y:S04]  /*66b70*/  LDL.LU.64 R212, [R1+0x1e28] ;  /* 0x001e280001d47983 */ /* 0x000f280000300a00 */
[----:B------:R-:W-:Y:S04]  /*66b80*/  STL [R1+0x1dd4], R16 ;  /* 0x001dd41001007387 */ /* 0x000fe80000100800 */
[----:B------:R-:W4:Y:S04]  /*66b90*/  LDL.LU.64 R204, [R1+0x14d8] ;  /* 0x0014d80001cc7983 */ /* 0x000f280000300a00 */
[----:B------:R-:W-:Y:S04]  /*66ba0*/  STL [R1+0x1dd0], R17 ;  /* 0x001dd01101007387 */ /* 0x000fe80000100800 */
[----:B------:R-:W4:Y:S04]  /*66bb0*/  LDL.LU.64 R202, [R1+0x1258] ;  /* 0x0012580001ca7983 */ /* 0x000f280000300a00 */
[----:B------:R1:W-:Y:S02]  /*66bc0*/  STL [R1+0x1ddc], R198 ;  /* 0x001ddcc601007387 */ /* 0x0003e40000100800 */
[----:B-1----:R-:W-:-:S02]  /*66bd0*/  MOV R0, R199 ;  /* 0x000000c700007202 */ /* 0x002fc40000000f00 */
[----:B------:R-:W4:Y:S04]  /*66be0*/  LDL.LU.64 R200, [R1+0x1128] ;  /* 0x0011280001c87983 */ /* 0x000f280000300a00 */
[----:B------:R-:W-:Y:S04]  /*66bf0*/  STL [R1+0x1de4], R216 ;  /* 0x001de4d801007387 */ /* 0x000fe80000100800 */
[----:B------:R1:W-:Y:S04]  /*66c00*/  STL [R1+0x1dd8], R0 ;  /* 0x001dd80001007387 */ /* 0x0003e80000100800 */
[----:B------:R-:W4:Y:S01]  /*66c10*/  LDL.LU.64 R198, [R1+0xfb8] ;  /* 0x000fb80001c67983 */ /* 0x000f220000300a00 */
[----:B-1----:R-:W-:-:S03]  /*66c20*/  IMAD.MOV.U32 R0, RZ, RZ, R217 ;  /* 0x000000ffff007224 */ /* 0x002fc600078e00d9 */
[----:B------:R-:W-:Y:S04]  /*66c30*/  STL [R1+0x1dec], R214 ;  /* 0x001decd601007387 */ /* 0x000fe80000100800 */
[----:B------:R1:W-:Y:S04]  /*66c40*/  STL [R1+0x1de0], R0 ;  /* 0x001de00001007387 */ /* 0x0003e80000100800 */
[----:B------:R-:W-:Y:S01]  /*66c50*/  STL [R1+0x1df4], R210 ;  /* 0x001df4d201007387 */ /* 0x000fe20000100800 */
[----:B-1----:R-:W-:-:S05]  /*66c60*/  IMAD.MOV.U32 R0, RZ, RZ, R215 ;  /* 0x000000ffff007224 */ /* 0x002fca00078e00d7 */
[----:B------:R1:W-:Y:S02]  /*66c70*/  STL [R1+0x1de8], R0 ;  /* 0x001de80001007387 */ /* 0x0003e40000100800 */
[----:B-1----:R-:W-:Y:S02]  /*66c80*/  MOV R0, R211 ;  /* 0x000000d300007202 */ /* 0x002fe40000000f00 */
[----:B------:R-:W-:Y:S04]  /*66c90*/  STL [R1+0x1dfc], R196 ;  /* 0x001dfcc401007387 */ /* 0x000fe80000100800 */
[----:B------:R1:W-:Y:S02]  /*66ca0*/  STL [R1+0x1df0], R0 ;  /* 0x001df00001007387 */ /* 0x0003e40000100800 */
[----:B-1----:R-:W-:-:S02]  /*66cb0*/  IMAD.MOV.U32 R0, RZ, RZ, R197 ;  /* 0x000000ffff007224 */ /* 0x002fc400078e00c5 */
[----:B------:R-:W4:Y:S04]  /*66cc0*/  LDL.LU.64 R196, [R1+0x1e60] ;  /* 0x001e600001c47983 */ /* 0x000f280000300a00 */
[----:B------:R2:W-:Y:S02]  /*66cd0*/  STL [R1+0x1df8], R0 ;  /* 0x001df80001007387 */ /* 0x0005e40000100800 */
[----:B--2---:R-:W-:Y:S02]  /*66ce0*/  IMAD.MOV.U32 R0, RZ, RZ, R209 ;  /* 0x000000ffff007224 */ /* 0x004fe400078e00d1 */
[----:B------:R1:W-:Y:S04]  /*66cf0*/  STL [R1+0x1e04], R208 ;  /* 0x001e04d001007387 */ /* 0x0003e80000100800 */
[----:B------:R-:W-:Y:S04]  /*66d00*/  STL [R1+0x1e0c], R232 ;  /* 0x001e0ce801007387 */ /* 0x000fe80000100800 */
[----:B------:R2:W-:Y:S04]  /*66d10*/  STL [R1+0x1e00], R0 ;  /* 0x001e000001007387 */ /* 0x0005e80000100800 */
[----:B------:R-:W4:Y:S04]  /*66d20*/  LDL.LU.64 R216, [R1+0x1e68] ;  /* 0x001e680001d87983 */ /* 0x000f280000300a00 */
[----:B------:R-:W-:Y:S04]  /*66d30*/  STL [R1+0x1e08], R233 ;  /* 0x001e08e901007387 */ /* 0x000fe80000100800 */
[----:B------:R-:W-:Y:S04]  /*66d40*/  STL [R1+0x1e14], R18 ;  /* 0x001e141201007387 */ /* 0x000fe80000100800 */
[----:B------:R-:W4:Y:S04]  /*66d50*/  LDL.LU.64 R214, [R1+0x1540] ;  /* 0x0015400001d67983 */ /* 0x000f280000300a00 */
[----:B------:R-:W-:Y:S04]  /*66d60*/  STL [R1+0x1e10], R19 ;  /* 0x001e101301007387 */ /* 0x000fe80000100800 */
[----:B------:R-:W4:Y:S04]  /*66d70*/  LDL.LU.64 R210, [R1+0x12d0] ;  /* 0x0012d00001d27983 */ /* 0x000f280000300a00 */
[----:B---3--:R3:W-:Y:S04]  /*66d80*/  STL [R1+0x1e1c], R206 ;  /* 0x001e1cce01007387 */ /* 0x0087e80000100800 */
[----:B-1----:R-:W4:Y:S01]  /*66d90*/  LDL.LU.64 R208, [R1+0x1190] ;  /* 0x0011900001d07983 */ /* 0x002f220000300a00 */
[----:B--2---:R-:W-:-:S03]  /*66da0*/  MOV R0, R207 ;  /* 0x000000cf00007202 */ /* 0x004fc60000000f00 */
[----:B---3--:R-:W2:Y:S04]  /*66db0*/  LDL.LU.64 R206, [R1+0xfe0] ;  /* 0x000fe00001ce7983 */ /* 0x008ea80000300a00 */
[----:B------:R1:W-:Y:S04]  /*66dc0*/  STL [R1+0x1e18], R0 ;  /* 0x001e180001007387 */ /* 0x0003e80000100800 */
[----:B----4-:R-:W-:Y:S01]  /*66dd0*/  STL [R1+0x1e24], R212 ;  /* 0x001e24d401007387 */ /* 0x010fe20000100800 */
        /* <DEDUP_REMOVED lines=8> */
[----:B------:R1:W-:Y:S04]  /*66e60*/  STL [R1+0x1e30], R0 ;  /* 0x001e300001007387 */ /* 0x0003e80000100800 */
[----:B------:R-:W3:Y:S01]  /*66e70*/  LDL.LU.64 R204, [R1+0x1ea0] ;  /* 0x001ea00001cc7983 */ /* 0x000ee20000300a00 */
[----:B-1----:R-:W-:-:S05]  /*66e80*/  IMAD.MOV.U32 R0, RZ, RZ, R201 ;  /* 0x000000ffff007224 */ /* 0x002fca00078e00c9 */
[----:B------:R1:W-:Y:S04]  /*66e90*/  STL [R1+0x1e38], R0 ;  /* 0x001e380001007387 */ /* 0x0003e80000100800 */
[----:B------:R-:W-:Y:S04]  /*66ea0*/  STL [R1+0x1e44], R198 ;  /* 0x001e44c601007387 */ /* 0x000fe80000100800 */
[----:B------:R-:W4:Y:S01]  /*66eb0*/  LDL.LU.64 R202, [R1+0x1ea8] ;  /* 0x001ea80001ca7983 */ /* 0x000f220000300a00 */
[----:B-1----:R-:W-:-:S05]  /*66ec0*/  IMAD.MOV.U32 R0, RZ, RZ, R199 ;  /* 0x000000ffff007224 */ /* 0x002fca00078e00c7 */
[----:B------:R1:W-:Y:S04]  /*66ed0*/  STL [R1+0x1e40], R0 ;  /* 0x001e400001007387 */ /* 0x0003e80000100800 */
[----:B------:R-:W-:Y:S04]  /*66ee0*/  STL [R1+0x1e4c], R238 ;  /* 0x001e4cee01007387 */ /* 0x000fe80000100800 */
[----:B------:R-:W-:Y:S04]  /*66ef0*/  STL [R1+0x1e48], R239 ;  /* 0x001e48ef01007387 */ /* 0x000fe80000100800 */
[----:B------:R-:W-:Y:S04]  /*66f00*/  STL [R1+0x1e54], R20 ;  /* 0x001e541401007387 */ /* 0x000fe80000100800 */
[----:B------:R-:W4:Y:S04]  /*66f10*/  LDL.LU.64 R200, [R1+0x1eb0] ;  /* 0x001eb00001c87983 */ /* 0x000f280000300a00 */
[----:B------:R-:W-:Y:S04]  /*66f20*/  STL [R1+0x1e50], R21 ;  /* 0x001e501501007387 */ /* 0x000fe80000100800 */
[----:B------:R1:W-:Y:S02]  /*66f30*/  STL [R1+0x1e5c], R196 ;  /* 0x001e5cc401007387 */ /* 0x0003e40000100800 */
[----:B-1----:R-:W-:-:S02]  /*66f40*/  MOV R0, R197 ;  /* 0x000000c500007202 */ /* 0x002fc40000000f00 */
[----:B------:R-:W4:Y:S04]  /*66f50*/  LDL.LU.64 R212, [R1+0x1390] ;  /* 0x0013900001d47983 */ /* 0x000f280000300a00 */
[----:B------:R-:W4:Y:S04]  /*66f60*/  LDL.LU.64 R198, [R1+0x11c8] ;  /* 0x0011c80001c67983 */ /* 0x000f280000300a00 */
[----:B------:R1:W-:Y:S04]  /*66f70*/  STL [R1+0x1e58], R0 ;  /* 0x001e580001007387 */ /* 0x0003e80000100800 */
[----:B------:R-:W-:Y:S04]  /*66f80*/  STL [R1+0x1e64], R216 ;  /* 0x001e64d801007387 */ /* 0x000fe80000100800 */
        /* <DEDUP_REMOVED lines=10> */
[----:B--2---:R-:W-:Y:S01]  /*67030*/  STL [R1+0x1e84], R206 ;  /* 0x001e84ce01007387 */ /* 0x004fe20000100800 */
[----:B-1----:R-:W-:-:S05]  /*67040*/  IMAD.MOV.U32 R0, RZ, RZ, R209 ;  /* 0x000000ffff007224 */ /* 0x002fca00078e00d1 */
[----:B------:R1:W-:Y:S04]  /*67050*/  STL [R1+0x1e78], R0 ;  /* 0x001e780001007387 */ /* 0x0003e80000100800 */
[----:B------:R-:W2:Y:S01]  /*67060*/  LDL.LU.64 R210, [R1+0x1ee0] ;  /* 0x001ee00001d27983 */ /* 0x000ea20000300a00 */
[----:B-1----:R-:W-:-:S03]  /*67070*/  IMAD.MOV.U32 R0, RZ, RZ, R207 ;  /* 0x000000ffff007224 */ /* 0x002fc600078e00cf */
[----:B------:R-:W-:Y:S04]  /*67080*/  STL [R1+0x1e8c], R244 ;  /* 0x001e8cf401007387 */ /* 0x000fe80000100800 */
[----:B------:R3:W-:Y:S04]  /*67090*/  STL [R1+0x1e80], R0 ;  /* 0x001e800001007387 */ /* 0x0007e80000100800 */
[----:B------:R-:W2:Y:S04]  /*670a0*/  LDL.LU.64 R208, [R1+0x1ee8] ;  /* 0x001ee80001d07983 */ /* 0x000ea80000300a00 */
[----:B------:R-:W-:Y:S04]  /*670b0*/  STL [R1+0x1e88], R245 ;  /* 0x001e88f501007387 */ /* 0x000fe80000100800 */
[----:B------:R-:W-:Y:S04]  /*670c0*/  STL [R1+0x1e94], R22 ;  /* 0x001e941601007387 */ /* 0x000fe80000100800 */
[----:B------:R-:W-:Y:S04]  /*670d0*/  STL [R1+0x1e90], R23 ;  /* 0x001e901701007387 */ /* 0x000fe80000100800 */
[----:B------:R-:W2:Y:S01]  /*670e0*/  LDL.LU.64 R206, [R1+0x1ef0] ;  /* 0x001ef00001ce7983 */ /* 0x000ea20000300a00 */
[----:B---3--:R-:W-:-:S03]  /*670f0*/  MOV R0, R205 ;  /* 0x000000cd00007202 */ /* 0x008fc60000000f00 */
[----:B------:R1:W-:Y:S04]  /*67100*/  STL [R1+0x1e9c], R204 ;  /* 0x001e9ccc01007387 */ /* 0x0003e80000100800 */
[----:B------:R-:W3:Y:S04]  /*67110*/  LDL.LU.64 R214, [R1+0x1458] ;  /* 0x0014580001d67983 */ /* 0x000ee80000300a00 */
[----:B------:R1:W-:Y:S04]  /*67120*/  STL [R1+0x1e98], R0 ;  /* 0x001e980001007387 */ /* 0x0003e80000100800 */
[----:B----4-:R4:W-:Y:S04]  /*67130*/  STL [R1+0x1ea4], R202 ;  /* 0x001ea4ca01007387 */ /* 0x0109e80000100800 */
[----:B-1----:R-:W3:Y:S01]  /*67140*/  LDL.LU.64 R204, [R1+0x1210] ;  /* 0x0012100001cc7983 */ /* 0x002ee20000300a00 */
[----:B------:R-:W-:-:S03]  /*67150*/  IMAD.MOV.U32 R0, RZ, RZ, R203 ;  /* 0x000000ffff007224 */ /* 0x000fc600078e00cb */
[----:B----4-:R-:W4:Y:S04]  /*67160*/  LDL.LU.64 R202, [R1+0x10e8] ;  /* 0x0010e80001ca7983 */ /* 0x010f280000300a00 */
[----:B------:R1:W-:Y:S04]  /*67170*/  STL [R1+0x1ea0], R0 ;  /* 0x001ea00001007387 */ /* 0x0003e80000100800 */
[----:B------:R1:W-:Y:S02]  /*67180*/  STL [R1+0x1eac], R200 ;  /* 0x001eacc801007387 */ /* 0x0003e40000100800 */
[----:B-1----:R-:W-:-:S02]  /*67190*/  IMAD.MOV.U32 R0, RZ, RZ, R201 ;  /* 0x000000ffff007224 */ /* 0x002fc400078e00c9 */
[----:B------:R-:W4:Y:S04]  /*671a0*/  LDL.LU.64 R200, [R1+0xf78] ;  /* 0x000f780001c87983 */ /* 0x000f280000300a00 */
[----:B------:R1:W-:Y:S02]  /*671b0*/  STL [R1+0x1ea8], R0 ;  /* 0x001ea80001007387 */ /* 0x0003e40000100800 */
[----:B-1----:R-:W-:Y:S02]  /*671c0*/  MOV R0, R213 ;  /* 0x000000d500007202 */ /* 0x002fe40000000f00 */
[----:B------:R-:W-:Y:S04]  /*671d0*/  STL [R1+0x1eb4], R212 ;  /* 0x001eb4d401007387 */ /* 0x000fe80000100800 */
[----:B------:R-:W-:Y:S04]  /*671e0*/  STL [R1+0x1ebc], R198 ;  /* 0x001ebcc601007387 */ /* 0x000fe80000100800 */
[----:B------:R1:W-:Y:S02]  /*671f0*/  STL [R1+0x1eb0], R0 ;  /* 0x001eb00001007387 */ /* 0x0003e40000100800 */
[----:B-1----:R-:W-:-:S02]  /*67200*/  IMAD.MOV.U32 R0, RZ, RZ, R199 ;  /* 0x000000ffff007224 */ /* 0x002fc400078e00c7 */
[----:B------:R-:W-:Y:S04]  /*67210*/  STL [R1+0x1ec4], R196 ;  /* 0x001ec4c401007387 */ /* 0x000fe80000100800 */
[----:B------:R1:W-:Y:S04]  /*67220*/  STL [R1+0x1eb8], R0 ;  /* 0x001eb80001007387 */ /* 0x0003e80000100800 */
[----:B------:R-:W4:Y:S01]  /*67230*/  LDL.LU.64 R198, [R1+0x1f20] ;  /* 0x001f200001c67983 */ /* 0x000f220000300a00 */
[----:B-1----:R-:W-:-:S03]  /*67240*/  IMAD.MOV.U32 R0, RZ, RZ, R197 ;  /* 0x000000ffff007224 */ /* 0x002fc600078e00c5 */
[----:B------:R-:W-:Y:S04]  /*67250*/  STL [R1+0x1ecc], R248 ;  /* 0x001eccf801007387 */ /* 0x000fe80000100800 */
[----:B------:R2:W-:Y:S04]  /*67260*/  STL [R1+0x1ec0], R0 ;  /* 0x001ec00001007387 */ /* 0x0005e80000100800 */
[----:B------:R-:W4:Y:S04]  /*67270*/  LDL.LU.64 R212, [R1+0x1f28] ;  /* 0x001f280001d47983 */ /* 0x000f280000300a00 */
[----:B------:R-:W-:Y:S04]  /*67280*/  STL [R1+0x1ec8], R249 ;  /* 0x001ec8f901007387 */ /* 0x000fe80000100800 */
[----:B------:R-:W-:Y:S04]  /*67290*/  STL [R1+0x1ed4], R218 ;  /* 0x001ed4da01007387 */ /* 0x000fe80000100800 */
[----:B------:R-:W-:Y:S04]  /*672a0*/  STL [R1+0x1ed0], R219 ;  /* 0x001ed0db01007387 */ /* 0x000fe80000100800 */
[----:B------:R-:W4:Y:S01]  /*672b0*/  LDL.LU.64 R196, [R1+0x1f30] ;  /* 0x001f300001c47983 */ /* 0x000f220000300a00 */
[----:B--2---:R-:W-:-:S03]  /*672c0*/  MOV R0, R211 ;  /* 0x000000d300007202 */ /* 0x004fc60000000f00 */
[----:B------:R1:W-:Y:S04]  /*672d0*/  STL [R1+0x1edc], R210 ;  /* 0x001edcd201007387 */ /* 0x0003e80000100800 */
[----:B------:R-:W2:Y:S04]  /*672e0*/  LDL.LU.64 R216, [R1+0x14c8] ;  /* 0x0014c80001d87983 */ /* 0x000ea80000300a00 */
[----:B------:R1:W-:Y:S04]  /*672f0*/  STL [R1+0x1ed8], R0 ;  /* 0x001ed80001007387 */ /* 0x0003e80000100800 */
[----:B------:R1:W-:Y:S04]  /*67300*/  STL [R1+0x1ee4], R208 ;  /* 0x001ee4d001007387 */ /* 0x0003e80000100800 */
[----:B-1----:R-:W2:Y:S01]  /*67310*/  LDL.LU.64 R210, [R1+0x1250] ;  /* 0x0012500001d27983 */ /* 0x002ea20000300a00 */
[----:B------:R-:W-:-:S03]  /*67320*/  IMAD.MOV.U32 R0, RZ, RZ, R209 ;  /* 0x000000ffff007224 */ /* 0x000fc600078e00d1 */
[----:B------:R-:W2:Y:S04]  /*67330*/  LDL.LU.64 R208, [R1+0x1120] ;  /* 0x0011200001d07983 */ /* 0x000ea80000300a00 */
[----:B------:R1:W-:Y:S04]  /*67340*/  STL [R1+0x1ee0], R0 ;  /* 0x001ee00001007387 */ /* 0x0003e80000100800 */
[----:B------:R1:W-:Y:S02]  /*67350*/  STL [R1+0x1eec], R206 ;  /* 0x001eecce01007387 */ /* 0x0003e40000100800 */
[----:B-1----:R-:W-:-:S02]  /*67360*/  IMAD.MOV.U32 R0, RZ, RZ, R207 ;  /* 0x000000ffff007224 */ /* 0x002fc400078e00cf */
[----:B------:R-:W2:Y:S04]  /*67370*/  LDL.LU.64 R206, [R1+0xfa8] ;  /* 0x000fa80001ce7983 */ /* 0x000ea80000300a00 */
[----:B------:R1:W-:Y:S04]  /*67380*/  STL [R1+0x1ee8], R0 ;  /* 0x001ee80001007387 */ /* 0x0003e80000100800 */
[----:B---3--:R-:W-:Y:S01]  /*67390*/  STL [R1+0x1ef4], R214 ;  /* 0x001ef4d601007387 */ /* 0x008fe20000100800 */
[----:B-1----:R-:W-:-:S03]  /*673a0*/  MOV R0, R215 ;  /* 0x000000d700007202 */ /* 0x002fc60000000f00 */
[----:B------:R-:W-:Y:S04]  /*673b0*/  STL [R1+0x1efc], R204 ;  /* 0x001efccc01007387 */ /* 0x000fe80000100800 */
        /* <DEDUP_REMOVED lines=8> */
[----:B------:R-:W4:Y:S01]  /*67440*/  LDL.LU.64 R202, [R1+0x1f68] ;  /* 0x001f680001ca7983 */ /* 0x000f220000300a00 */
[----:B-1----:R-:W-:-:S03]  /*67450*/  MOV R0, R201 ;  /* 0x000000c900007202 */ /* 0x002fc60000000f00 */
[----:B------:R-:W-:Y:S04]  /*67460*/  STL [R1+0x1f14], R224 ;  /* 0x001f14e001007387 */ /* 0x000fe80000100800 */
[----:B------:R1:W-:Y:S04]  /*67470*/  STL [R1+0x1f08], R0 ;  /* 0x001f080001007387 */ /* 0x0003e80000100800 */
[----:B------:R-:W-:Y:S04]  /*67480*/  STL [R1+0x1f10], R225 ;  /* 0x001f10e101007387 */ /* 0x000fe80000100800 */
[----:B------:R-:W4:Y:S01]  /*67490*/  LDL.LU.64 R200, [R1+0x1f70] ;  /* 0x001f700001c87983 */ /* 0x000f220000300a00 */
[----:B-1----:R-:W-:-:S03]  /*674a0*/  IMAD.MOV.U32 R0, RZ, RZ, R199 ;  /* 0x000000ffff007224 */ /* 0x002fc600078e00c7 */
[----:B------:R1:W-:Y:S04]  /*674b0*/  STL [R1+0x1f1c], R198 ;  /* 0x001f1cc601007387 */ /* 0x0003e80000100800 */
[----:B------:R-:W4:Y:S04]  /*674c0*/  LDL.LU.64 R214, [R1+0x1530] ;  /* 0x0015300001d67983 */ /* 0x000f280000300a00 */
[----:B------:R1:W-:Y:S04]  /*674d0*/  STL [R1+0x1f18], R0 ;  /* 0x001f180001007387 */ /* 0x0003e80000100800 */
[----:B------:R1:W-:Y:S04]  /*674e0*/  STL [R1+0x1f24], R212 ;  /* 0x001f24d401007387 */ /* 0x0003e80000100800 */
[----:B-1----:R-:W4:Y:S01]  /*674f0*/  LDL.LU.64 R198, [R1+0x12c8] ;  /* 0x0012c80001c67983 */ /* 0x002f220000300a00 */
[----:B------:R-:W-:-:S03]  /*67500*/  IMAD.MOV.U32 R0, RZ, RZ, R213 ;  /* 0x000000ffff007224 */ /* 0x000fc600078e00d5 */
[----:B------:R-:W4:Y:S04]  /*67510*/  LDL.LU.64 R212, [R1+0x1188] ;  /* 0x0011880001d47983 */ /* 0x000f280000300a00 */
[----:B------:R1:W-:Y:S04]  /*67520*/  STL [R1+0x1f20], R0 ;  /* 0x001f200001007387 */ /* 0x0003e80000100800 */
[----:B------:R1:W-:Y:S02]  /*67530*/  STL [R1+0x1f2c], R196 ;  /* 0x001f2cc401007387 */ /* 0x0003e40000100800 */
[----:B-1----:R-:W-:-:S02]  /*67540*/  MOV R0, R197 ;  /* 0x000000c500007202 */ /* 0x002fc40000000f00 */
[----:B------:R-:W4:Y:S04]  /*67550*/  LDL.LU.64 R196, [R1+0xfd8] ;  /* 0x000fd80001c47983 */ /* 0x000f280000300a00 */
[----:B------:R2:W-:Y:S02]  /*67560*/  STL [R1+0x1f28], R0 ;  /* 0x001f280001007387 */ /* 0x0005e40000100800 */
[----:B--2---:R-:W-:Y:S02]  /*67570*/  IMAD.MOV.U32 R0, RZ, RZ, R217 ;  /* 0x000000ffff007224 */ /* 0x004fe400078e00d9 */
[----:B------:R-:W-:Y:S04]  /*67580*/  STL [R1+0x1f34], R216 ;  /* 0x001f34d801007387 */ /* 0x000fe80000100800 */
[----:B------:R-:W-:Y:S04]  /*67590*/  STL [R1+0x1f3c], R210 ;  /* 0x001f3cd201007387 */ /* 0x000fe80000100800 */
[----:B------:R1:W-:Y:S04]  /*675a0*/  STL [R1+0x1f30], R0 ;  /* 0x001f300001007387 */ /* 0x0003e80000100800 */
[----:B------:R-:W-:Y:S01]  /*675b0*/  STL [R1+0x1f44], R208 ;  /* 0x001f44d001007387 */ /* 0x000fe20000100800 */
[----:B-1----:R-:W-:-:S05]  /*675c0*/  IMAD.MOV.U32 R0, RZ, RZ, R211 ;  /* 0x000000ffff007224 */ /* 0x002fca00078e00d3 */
[----:B------:R1:W-:Y:S04]  /*675d0*/  STL [R1+0x1f38], R0 ;  /* 0x001f380001007387 */ /* 0x0003e80000100800 */
[----:B------:R-:W2:Y:S01]  /*675e0*/  LDL.LU.64 R210, [R1+0x1fa0] ;  /* 0x001fa00001d27983 */ /* 0x000ea20000300a00 */
[----:B-1----:R-:W-:-:S03]  /*675f0*/  MOV R0, R209 ;  /* 0x000000d100007202 */ /* 0x002fc60000000f00 */
[----:B------:R-:W-:Y:S04]  /*67600*/  STL [R1+0x1f4c], R206 ;  /* 0x001f4cce01007387 */ /* 0x000fe80000100800 */
[----:B------:R1:W-:Y:S04]  /*67610*/  STL [R1+0x1f40], R0 ;  /* 0x001f400001007387 */ /* 0x0003e80000100800 */
[----:B------:R-:W2:Y:S01]  /*67620*/  LDL.LU.64 R208, [R1+0x1fa8] ;  /* 0x001fa80001d07983 */ /* 0x000ea20000300a00 */
[----:B-1----:R-:W-:-:S03]  /*67630*/  IMAD.MOV.U32 R0, RZ, RZ, R207 ;  /* 0x000000ffff007224 */ /* 0x002fc600078e00cf */
[----:B------:R-:W-:Y:S04]  /*67640*/  STL [R1+0x1f54], R230 ;  /* 0x001f54e601007387 */ /* 0x000fe80000100800 */
[----:B------:R1:W-:Y:S04]  /*67650*/  STL [R1+0x1f48], R0 ;  /* 0x001f480001007387 */ /* 0x0003e80000100800 */
[----:B------:R-:W2:Y:S04]  /*67660*/  LDL.LU.64 R206, [R1+0x1fb0] ;  /* 0x001fb00001ce7983 */ /* 0x000ea80000300a00 */
[----:B------:R-:W-:Y:S04]  /*67670*/  STL [R1+0x1f50], R231 ;  /* 0x001f50e701007387 */ /* 0x000fe80000100800 */
[----:B---3--:R3:W-:Y:S04]  /*67680*/  STL [R1+0x1f5c], R204 ;  /* 0x001f5ccc01007387 */ /* 0x0087e80000100800 */
[----:B------:R-:W2:Y:S01]  /*67690*/  LDL.LU.64 R216, [R1+0x1fb8] ;  /* 0x001fb80001d87983 */ /* 0x000ea20000300a00 */
[----:B-1----:R-:W-:-:S03]  /*676a0*/  IMAD.MOV.U32 R0, RZ, RZ, R205 ;  /* 0x000000ffff007224 */ /* 0x002fc600078e00cd */
[----:B----4-:R-:W-:Y:S04]  /*676b0*/  STL [R1+0x1f64], R202 ;  /* 0x001f64ca01007387 */ /* 0x010fe80000100800 */
[----:B------:R1:W-:Y:S04]  /*676c0*/  STL [R1+0x1f58], R0 ;  /* 0x001f580001007387 */ /* 0x0003e80000100800 */
[----:B---3--:R-:W3:Y:S01]  /*676d0*/  LDL.LU.64 R204, [R1+0x1388] ;  /* 0x0013880001cc7983 */ /* 0x008ee20000300a00 */
[----:B-1----:R-:W-:-:S03]  /*676e0*/  MOV R0, R203 ;  /* 0x000000cb00007202 */ /* 0x002fc60000000f00 */
[----:B------:R-:W4:Y:S04]  /*676f0*/  LDL.LU.64 R202, [R1+0x11b8] ;  /* 0x0011b80001ca7983 */ /* 0x000f280000300a00 */
[----:B------:R1:W-:Y:S04]  /*67700*/  STL [R1+0x1f60], R0 ;  /* 0x001f600001007387 */ /* 0x0003e80000100800 */
[----:B------:R1:W-:Y:S02]  /*67710*/  STL [R1+0x1f6c], R200 ;  /* 0x001f6cc801007387 */ /* 0x0003e40000100800 */
[----:B-1----:R-:W-:-:S02]  /*67720*/  IMAD.MOV.U32 R0, RZ, RZ, R201 ;  /* 0x000000ffff007224 */ /* 0x002fc400078e00c9 */
[----:B------:R-:W4:Y:S04]  /*67730*/  LDL.LU.64 R200, [R1+0x1038] ;  /* 0x0010380001c87983 */ /* 0x000f280000300a00 */
[----:B------:R1:W-:Y:S02]  /*67740*/  STL [R1+0x1f68], R0 ;  /* 0x001f680001007387 */ /* 0x0003e40000100800 */
[----:B-1----:R-:W-:Y:S02]  /*67750*/  IMAD.MOV.U32 R0, RZ, RZ, R215 ;  /* 0x000000ffff007224 */ /* 0x002fe400078e00d7 */
[----:B------:R-:W-:Y:S04]  /*67760*/  STL [R1+0x1f74], R214 ;  /* 0x001f74d601007387 */ /* 0x000fe80000100800 */
[----:B------:R-:W-:Y:S04]  /*67770*/  STL [R1+0x1f7c], R198 ;  /* 0x001f7cc601007387 */ /* 0x000fe80000100800 */
[----:B------:R1:W-:Y:S04]  /*67780*/  STL [R1+0x1f70], R0 ;  /* 0x001f700001007387 */ /* 0x0003e80000100800 */
[----:B------:R-:W-:Y:S01]  /*67790*/  STL [R1+0x1f84], R212 ;  /* 0x001f84d401007387 */ /* 0x000fe20000100800 */
[----:B-1----:R-:W-:-:S05]  /*677a0*/  MOV R0, R199 ;  /* 0x000000c700007202 */ /* 0x002fca0000000f00 */
        /* <DEDUP_REMOVED lines=11> */
[----:B--2---:R2:W-:Y:S01]  /*67860*/  STL [R1+0x1f9c], R210 ;  /* 0x001f9cd201007387 */ /* 0x0045e20000100800 */
[----:B-1----:R-:W-:-:S03]  /*67870*/  MOV R0, R211 ;  /* 0x000000d300007202 */ /* 0x002fc60000000f00 */
[----:B------:R-:W4:Y:S04]  /*67880*/  LDL.LU.64 R196, [R1+0x1ff8] ;  /* 0x001ff80001c47983 */ /* 0x000f280000300a00 */
[----:B------:R-:W-:Y:S04]  /*67890*/  STL [R1+0x1fa4], R208 ;  /* 0x001fa4d001007387 */ /* 0x000fe80000100800 */
[----:B------:R1:W-:Y:S04]  /*678a0*/  STL [R1+0x1f98], R0 ;  /* 0x001f980001007387 */ /* 0x0003e80000100800 */
[----:B--2---:R-:W2:Y:S01]  /*678b0*/  LDL.LU.64 R210, [R1+0x1448] ;  /* 0x0014480001d27983 */ /* 0x004ea20000300a00 */
[----:B-1----:R-:W-:-:S03]  /*678c0*/  IMAD.MOV.U32 R0, RZ, RZ, R209 ;  /* 0x000000ffff007224 */ /* 0x002fc600078e00d1 */
[----:B------:R-:W-:Y:S04]  /*678d0*/  STL [R1+0x1fac], R206 ;  /* 0x001facce01007387 */ /* 0x000fe80000100800 */
[----:B------:R1:W-:Y:S04]  /*678e0*/  STL [R1+0x1fa0], R0 ;  /* 0x001fa00001007387 */ /* 0x0003e80000100800 */
[----:B------:R-:W2:Y:S01]  /*678f0*/  LDL.LU.64 R208, [R1+0x1200] ;  /* 0x0012000001d07983 */ /* 0x000ea20000300a00 */
[----:B-1----:R-:W-:-:S03]  /*67900*/  IMAD.MOV.U32 R0, RZ, RZ, R207 ;  /* 0x000000ffff007224 */ /* 0x002fc600078e00cf */
[----:B------:R-:W-:Y:S04]  /*67910*/  STL [R1+0x1fb4], R216 ;  /* 0x001fb4d801007387 */ /* 0x000fe80000100800 */
[----:B------:R1:W-:Y:S04]  /*67920*/  STL [R1+0x1fa8], R0 ;  /* 0x001fa80001007387 */ /* 0x0003e80000100800 */
[----:B------:R-:W2:Y:S01]  /*67930*/  LDL.LU.64 R206, [R1+0x10c8] ;  /* 0x0010c80001ce7983 */ /* 0x000ea20000300a00 */
[----:B-1----:R-:W-:-:S03]  /*67940*/  MOV R0, R217 ;  /* 0x000000d900007202 */ /* 0x002fc60000000f00 */
[----:B---3--:R-:W-:Y:S04]  /*67950*/  STL [R1+0x1fbc], R204 ;  /* 0x001fbccc01007387 */ /* 0x008fe80000100800 */
[----:B------:R1:W-:Y:S04]  /*67960*/  STL [R1+0x1fb0], R0 ;  /* 0x001fb00001007387 */ /* 0x0003e80000100800 */
[----:B----4-:R-:W-:Y:S01]  /*67970*/  STL [R1+0x1fc4], R202 ;  /* 0x001fc4ca01007387 */ /* 0x010fe20000100800 */
[----:B-1----:R-:W-:-:S05]  /*67980*/  IMAD.MOV.U32 R0, RZ, RZ, R205 ;  /* 0x000000ffff007224 */ /* 0x002fca00078e00cd */
[----:B------:R1:W-:Y:S04]  /*67990*/  STL [R1+0x1fb8], R0 ;  /* 0x001fb80001007387 */ /* 0x0003e80000100800 */
[----:B------:R-:W3:Y:S01]  /*679a0*/  LDL.LU.64 R204, [R1+0x2020] ;  /* 0x0020200001cc7983 */ /* 0x000ee20000300a00 */
[----:B-1----:R-:W-:-:S05]  /*679b0*/  IMAD.MOV.U32 R0, RZ, RZ, R203 ;  /* 0x000000ffff007224 */ /* 0x002fca00078e00cb */
[----:B------:R1:W-:Y:S04]  /*679c0*/  STL [R1+0x1fc0], R0 ;  /* 0x001fc00001007387 */ /* 0x0003e80000100800 */
[----:B------:R4:W-:Y:S04]  /*679d0*/  STL [R1+0x1fcc], R200 ;  /* 0x001fccc801007387 */ /* 0x0009e80000100800 */
[----:B------:R-:W3:Y:S01]  /*679e0*/  LDL.LU.64 R202, [R1+0x2028] ;  /* 0x0020280001ca7983 */ /* 0x000ee20000300a00 */
[----:B-1----:R-:W-:-:S05]  /*679f0*/  MOV R0, R201 ;  /* 0x000000c900007202 */ /* 0x002fca0000000f00 */
[----:B------:R1:W-:Y:S04]  /*67a00*/  STL [R1+0x1fc8], R0 ;  /* 0x001fc80001007387 */ /* 0x0003e80000100800 */
[----:B------:R-:W-:Y:S04]  /*67a10*/  STL [R1+0x1fd4], R242 ;  /* 0x001fd4f201007387 */ /* 0x000fe80000100800 */
[----:B------:R-:W-:Y:S04]  /*67a20*/  STL [R1+0x1fd0], R243 ;  /* 0x001fd0f301007387 */ /* 0x000fe80000100800 */
[----:B----4-:R-:W4:Y:S04]  /*67a30*/  LDL.LU.64 R200, [R1+0x2030] ;  /* 0x0020300001c87983 */ /* 0x010f280000300a00 */
        /* <DEDUP_REMOVED lines=20> */
[----:B------:R1:W-:Y:S02]  /*67b80*/  STL [R1+0x2004], R208 ;  /* 0x002004d001007387 */ /* 0x0003e40000100800 */
[----:B-1----:R-:W-:-:S02]  /*67b90*/  MOV R0, R209 ;  /* 0x000000d100007202 */ /* 0x002fc40000000f00 */
[----:B------:R-:W2:Y:S04]  /*67ba0*/  LDL.LU.64 R208, [R1+0x2060] ;  /* 0x0020600001d07983 */ /* 0x000ea80000300a00 */
[----:B------:R1:W-:Y:S04]  /*67bb0*/  STL [R1+0x2000], R0 ;  /* 0x0020000001007387 */ /* 0x0003e80000100800 */
[----:B------:R1:W-:Y:S02]  /*67bc0*/  STL [R1+0x200c], R206 ;  /* 0x00200cce01007387 */ /* 0x0003e40000100800 */
[----:B-1----:R-:W-:-:S02]  /*67bd0*/  IMAD.MOV.U32 R0, RZ, RZ, R207 ;  /* 0x000000ffff007224 */ /* 0x002fc400078e00cf */
[----:B------:R-:W2:Y:S04]  /*67be0*/  LDL.LU.64 R206, [R1+0x2068] ;  /* 0x0020680001ce7983 */ /* 0x000ea80000300a00 */
[----:B------:R3:W-:Y:S04]  /*67bf0*/  STL [R1+0x2008], R0 ;  /* 0x0020080001007387 */ /* 0x0007e80000100800 */
[----:B------:R-:W-:Y:S04]  /*67c00*/  STL [R1+0x2014], R250 ;  /* 0x002014fa01007387 */ /* 0x000fe80000100800 */
[----:B------:R-:W-:Y:S04]  /*67c10*/  STL [R1+0x2010], R251 ;  /* 0x002010fb01007387 */ /* 0x000fe80000100800 */
[----:B------:R-:W2:Y:S01]  /*67c20*/  LDL.LU.64 R216, [R1+0x2070] ;  /* 0x0020700001d87983 */ /* 0x000ea20000300a00 */
[----:B---3--:R-:W-:-:S03]  /*67c30*/  IMAD.MOV.U32 R0, RZ, RZ, R205 ;  /* 0x000000ffff007224 */ /* 0x008fc600078e00cd */
[----:B------:R1:W-:Y:S04]  /*67c40*/  STL [R1+0x201c], R204 ;  /* 0x00201ccc01007387 */ /* 0x0003e80000100800 */
[----:B-1----:R-:W3:Y:S04]  /*67c50*/  LDL.LU.64 R204, [R1+0x2078] ;  /* 0x0020780001cc7983 */ /* 0x002ee80000300a00 */
[----:B------:R1:W-:Y:S04]  /*67c60*/  STL [R1+0x2018], R0 ;  /* 0x0020180001007387 */ /* 0x0003e80000100800 */
[----:B------:R1:W-:Y:S02]  /*67c70*/  STL [R1+0x2024], R202 ;  /* 0x002024ca01007387 */ /* 0x0003e40000100800 */
[----:B-1----:R-:W-:-:S02]  /*67c80*/  MOV R0, R203 ;  /* 0x000000cb00007202 */ /* 0x002fc40000000f00 */
[----:B------:R-:W3:Y:S04]  /*67c90*/  LDL.LU.64 R202, [R1+0x1510] ;  /* 0x0015100001ca7983 */ /* 0x000ee80000300a00 */
        /* <DEDUP_REMOVED lines=25> */
[----:B------:R1:W-:Y:S02]  /*67e30*/  STL [R1+0x205c], R208 ;  /* 0x00205cd001007387 */ /* 0x0003e40000100800 */
[----:B-1----:R-:W-:-:S02]  /*67e40*/  IMAD.MOV.U32 R0, RZ, RZ, R209 ;  /* 0x000000ffff007224 */ /* 0x002fc400078e00d1 */
[----:B------:R-:W2:Y:S04]  /*67e50*/  LDL.LU.64 R208, [R1+0x20b8] ;  /* 0x0020b80001d07983 */ /* 0x000ea80000300a00 */
[----:B------:R1:W-:Y:S04]  /*67e60*/  STL [R1+0x2058], R0 ;  /* 0x0020580001007387 */ /* 0x0003e80000100800 */
[----:B------:R1:W-:Y:S02]  /*67e70*/  STL [R1+0x2064], R206 ;  /* 0x002064ce01007387 */ /* 0x0003e40000100800 */
[----:B-1----:R-:W-:-:S02]  /*67e80*/  IMAD.MOV.U32 R0, RZ, RZ, R207 ;  /* 0x000000ffff007224 */ /* 0x002fc400078e00cf */
[----:B------:R-:W2:Y:S04]  /*67e90*/  LDL.LU.64 R206, [R1+0x20c0] ;  /* 0x0020c00001ce7983 */ /* 0x000ea80000300a00 */
[----:B------:R1:W-:Y:S04]  /*67ea0*/  STL [R1+0x2060], R0 ;  /* 0x0020600001007387 */ /* 0x0003e80000100800 */
[----:B------:R1:W-:Y:S02]  /*67eb0*/  STL [R1+0x206c], R216 ;  /* 0x00206cd801007387 */ /* 0x0003e40000100800 */
[----:B-1----:R-:W-:-:S02]  /*67ec0*/  MOV R0, R217 ;  /* 0x000000d900007202 */ /* 0x002fc40000000f00 */
[----:B------:R-:W2:Y:S04]  /*67ed0*/  LDL.LU.64 R216, [R1+0x1378] ;  /* 0x0013780001d87983 */ /* 0x000ea80000300a00 */
[----:B------:R1:W-:Y:S04]  /*67ee0*/  STL [R1+0x2068], R0 ;  /* 0x0020680001007387 */ /* 0x0003e80000100800 */
[----:B---3--:R3:W-:Y:S01]  /*67ef0*/  STL [R1+0x2074], R204 ;  /* 0x002074cc01007387 */ /* 0x0087e20000100800 */
[----:B-1----:R-:W-:-:S03]  /*67f00*/  IMAD.MOV.U32 R0, RZ, RZ, R205 ;  /* 0x000000ffff007224 */ /* 0x002fc600078e00cd */
[----:B---3--:R-:W3:Y:S04]  /*67f10*/  LDL.LU.64 R204, [R1+0x11b0] ;  /* 0x0011b00001cc7983 */ /* 0x008ee80000300a00 */
[----:B------:R1:W-:Y:S04]  /*67f20*/  STL [R1+0x2070], R0 ;  /* 0x0020700001007387 */ /* 0x0003e80000100800 */
[----:B------:R1:W-:Y:S02]  /*67f30*/  STL [R1+0x207c], R202 ;  /* 0x00207cca01007387 */ /* 0x0003e40000100800 */
[----:B-1----:R-:W-:-:S02]  /*67f40*/  IMAD.MOV.U32 R0, RZ, RZ, R203 ;  /* 0x000000ffff007224 */ /* 0x002fc400078e00cb */
[----:B------:R-:W3:Y:S04]  /*67f50*/  LDL.LU.64 R202, [R1+0x1010] ;  /* 0x0010100001ca7983 */ /* 0x000ee80000300a00 */
        /* <DEDUP_REMOVED lines=37> */
[----:B---3--:R3:W-:Y:S01]  /*681b0*/  STL [R1+0x20cc], R204 ;  /* 0x0020cccc01007387 */ /* 0x0087e20000100800 */
[----:B-1----:R-:W-:-:S03]  /*681c0*/  MOV R0, R205 ;  /* 0x000000cd00007202 */ /* 0x002fc60000000f00 */
[----:B---3--:R-:W3:Y:S04]  /*681d0*/  LDL.LU.64 R204, [R1+0x2128] ;  /* 0x0021280001cc7983 */ /* 0x008ee80000300a00 */
[----:B------:R1:W-:Y:S04]  /*681e0*/  STL [R1+0x20c8], R0 ;  /* 0x0020c80001007387 */ /* 0x0003e80000100800 */
[----:B------:R1:W-:Y:S02]  /*681f0*/  STL [R1+0x20d4], R202 ;  /* 0x0020d4ca01007387 */ /* 0x0003e40000100800 */
[----:B-1----:R-:W-:-:S02]  /*68200*/  IMAD.MOV.U32 R0, RZ, RZ, R203 ;  /* 0x000000ffff007224 */ /* 0x002fc400078e00cb */
[----:B------:R-:W3:Y:S04]  /*68210*/  LDL.LU.64 R202, [R1+0x2130] ;  /* 0x0021300001ca7983 */ /* 0x000ee80000300a00 */
        /* <DEDUP_REMOVED lines=37> */
[----:B---3--:R3:W-:Y:S01]  /*68470*/  STL [R1+0x2124], R204 ;  /* 0x002124cc01007387 */ /* 0x0087e20000100800 */
[----:B-1----:R-:W-:-:S03]  /*68480*/  IMAD.MOV.U32 R0, RZ, RZ, R205 ;  /* 0x000000ffff007224 */ /* 0x002fc600078e00cd */
[----:B---3--:R-:W3:Y:S04]  /*68490*/  LDL.LU.64 R204, [R1+0x2180] ;  /* 0x0021800001cc7983 */ /* 0x008ee80000300a00 */
        /* <DEDUP_REMOVED lines=301> */
[----:B------:R-:W-:Y:S04]  /*69770*/  STL [R1+0x2384], R216 ;  /* 0x002384d801007387 */ /* 0x000fe80000100800 */
[----:B------:R-:W2:Y:S01]  /*69780*/  LDL.LU.64 R150, [R1+0x23e0] ;  /* 0x0023e00001967983 */ /* 0x000ea20000300a00 */
[----:B-1----:R-:W-:-:S05]  /*69790*/  MOV R0, R217 ;  /* 0x000000d900007202 */ /* 0x002fca0000000f00 */
[----:B------:R1:W-:Y:S04]  /*697a0*/  STL [R1+0x2380], R0 ;  /* 0x0023800001007387 */ /* 0x0003e80000100800 */
[----:B---3--:R-:W-:Y:S01]  /*697b0*/  STL [R1+0x238c], R204 ;  /* 0x00238ccc01007387 */ /* 0x008fe20000100800 */
[----:B-1----:R-:W-:-:S03]  /*697c0*/  IMAD.MOV.U32 R0, RZ, RZ, R205 ;  /* 0x000000ffff007224 */ /* 0x002fc600078e00cd */
[----:B------:R-:W3:Y:S04]  /*697d0*/  LDL.LU.64 R216, [R1+0x23e8] ;  /* 0x0023e80001d87983 */ /* 0x000ee80000300a00 */
[----:B------:R1:W-:Y:S04]  /*697e0*/  STL [R1+0x2388], R0 ;  /* 0x0023880001007387 */ /* 0x0003e80000100800 */
[----:B------:R4:W-:Y:S01]  /*697f0*/  STL [R1+0x2394], R202 ;  /* 0x002394ca01007387 */ /* 0x0009e20000100800 */
[----:B-1----:R-:W-:-:S03]  /*69800*/  IMAD.MOV.U32 R0, RZ, RZ, R203 ;  /* 0x000000ffff007224 */ /* 0x002fc600078e00cb */
[----:B------:R-:W3:Y:S04]  /*69810*/  LDL.LU.64 R204, [R1+0x23f0] ;  /* 0x0023f00001cc7983 */ /* 0x000ee80000300a00 */
        /* <DEDUP_REMOVED lines=24> */
[----:B------:R-:W-:Y:S04]  /*699a0*/  STL [R1+0x23cc], R208 ;  /* 0x0023ccd001007387 */ /* 0x000fe80000100800 */
        /* <DEDUP_REMOVED lines=9> */
[----:B------:R-:W2:Y:S01]  /*69a40*/  LDL.LU.64 R206, [R1+0x2438] ;  /* 0x0024380001ce7983 */ /* 0x000ea20000300a00 */
[----:B-1----:R-:W-:-:S03]  /*69a50*/  IMAD.MOV.U32 R0, RZ, RZ, R151 ;  /* 0x000000ffff007224 */ /* 0x002fc600078e0097 */
[----:B---3--:R-:W-:Y:S04]  /*69a60*/  STL [R1+0x23e4], R216 ;  /* 0x0023e4d801007387 */ /* 0x008fe80000100800 */
[----:B------:R1:W-:Y:S02]  /*69a70*/  STL [R1+0x23d8], R0 ;  /* 0x0023d80001007387 */ /* 0x0003e40000100800 */
[----:B-1----:R-:W-:Y:S02]  /*69a80*/  MOV R0, R217 ;  /* 0x000000d900007202 */ /* 0x002fe40000000f00 */
[----:B------:R-:W-:Y:S04]  /*69a90*/  STL [R1+0x23ec], R204 ;  /* 0x0023eccc01007387 */ /* 0x000fe80000100800 */
[----:B------:R1:W-:Y:S02]  /*69aa0*/  STL [R1+0x23e0], R0 ;  /* 0x0023e00001007387 */ /* 0x0003e40000100800 */
[----:B-1----:R-:W-:-:S02]  /*69ab0*/  IMAD.MOV.U32 R0, RZ, RZ, R205 ;  /* 0x000000ffff007224 */ /* 0x002fc400078e00cd */
[----:B------:R-:W3:Y:S04]  /*69ac0*/  LDL.LU.64 R204, [R1+0x2448] ;  /* 0x0024480001cc7983 */ /* 0x000ee80000300a00 */
[----:B------:R1:W-:Y:S04]  /*69ad0*/  STL [R1+0x23e8], R0 ;  /* 0x0023e80001007387 */ /* 0x0003e80000100800 */
[----:B----4-:R4:W-:Y:S01]  /*69ae0*/  STL [R1+0x23f4], R202 ;  /* 0x0023f4ca01007387 */ /* 0x0109e20000100800 */
[----:B-1----:R-:W-:-:S03]  /*69af0*/  IMAD.MOV.U32 R0, RZ, RZ, R203 ;  /* 0x000000ffff007224 */ /* 0x002fc600078e00cb */
[----:B----4-:R-:W4:Y:S04]  /*69b00*/  LDL.LU.64 R202, [R1+0x2450] ;  /* 0x0024500001ca7983 */ /* 0x010f280000300a00 */
[----:B------:R1:W-:Y:S02]  /*69b10*/  STL [R1+0x23f0], R0 ;  /* 0x0023f00001007387 */ /* 0x0003e40000100800 */
[----:B-1----:R-:W-:Y:S02]  /*69b20*/  MOV R0, R201 ;  /* 0x000000c900007202 */ /* 0x002fe40000000f00 */
[----:B------:R1:W-:Y:S04]  /*69b30*/  STL [R1+0x23fc], R200 ;  /* 0x0023fcc801007387 */ /* 0x0003e80000100800 */
[----:B-1----:R-:W4:Y:S04]  /*69b40*/  LDL.LU.64 R200, [R1+0x2458] ;  /* 0x0024580001c87983 */ /* 0x002f280000300a00 */
        /* <DEDUP_REMOVED lines=12> */
[----:B--2---:R-:W-:Y:S04]  /*69c10*/  STL [R1+0x241c], R196 ;  /* 0x00241cc401007387 */ /* 0x004fe80000100800 */
[----:B------:R1:W-:Y:S02]  /*69c20*/  STL [R1+0x2410], R0 ;  /* 0x0024100001007387 */ /* 0x0003e40000100800 */
[----:B-1----:R-:W-:Y:S02]  /*69c30*/  IMAD.MOV.U32 R0, RZ, RZ, R197 ;  /* 0x000000ffff007224 */ /* 0x002fe400078e00c5 */
[----:B------:R-:W2:Y:S04]  /*69c40*/  LDL.LU.64 R196, [R1+0x2480] ;  /* 0x0024800001c47983 */ /* 0x000ea80000300a00 */
[----:B------:R1:W-:Y:S04]  /*69c50*/  STL [R1+0x2418], R0 ;  /* 0x0024180001007387 */ /* 0x0003e80000100800 */
        /* <DEDUP_REMOVED lines=13> */
[----:B------:R-:W-:Y:S04]  /*69d30*/  STL [R1+0x2438], R241 ;  /* 0x002438f101007387 */ /* 0x000fe80000100800 */
[----:B------:R-:W2:Y:S04]  /*69d40*/  LDL.LU.64 R206, [R1+0x24a0] ;  /* 0x0024a00001ce7983 */ /* 0x000ea80000300a00 */
[----:B---3--:R3:W-:Y:S01]  /*69d50*/  STL [R1+0x2444], R204 ;  /* 0x002444cc01007387 */ /* 0x0087e20000100800 */
[----:B-1----:R-:W-:-:S03]  /*69d60*/  IMAD.MOV.U32 R0, RZ, RZ, R205 ;  /* 0x000000ffff007224 */ /* 0x002fc600078e00cd */
[----:B---3--:R-:W3:Y:S04]  /*69d70*/  LDL.LU.64 R204, [R1+0x24a8] ;  /* 0x0024a80001cc7983 */ /* 0x008ee80000300a00 */
[----:B------:R1:W-:Y:S04]  /*69d80*/  STL [R1+0x2440], R0 ;  /* 0x0024400001007387 */ /* 0x0003e80000100800 */
[----:B----4-:R4:W-:Y:S01]  /*69d90*/  STL [R1+0x244c], R202 ;  /* 0x00244cca01007387 */ /* 0x0109e20000100800 */
[----:B-1----:R-:W-:-:S03]  /*69da0*/  MOV R0, R203 ;  /* 0x000000cb00007202 */ /* 0x002fc60000000f00 */
[----:B----4-:R-:W4:Y:S04]  /*69db0*/  LDL.LU.64 R202, [R1+0x24b0] ;  /* 0x0024b00001ca7983 */ /* 0x010f280000300a00 */
[----:B------:R1:W-:Y:S02]  /*69dc0*/  STL [R1+0x2448], R0 ;  /* 0x0024480001007387 */ /* 0x0003e40000100800 */
[----:B-1----:R-:W-:Y:S02]  /*69dd0*/  IMAD.MOV.U32 R0, RZ, RZ, R201 ;  /* 0x000000ffff007224 */ /* 0x002fe400078e00c9 */
[----:B------:R1:W-:Y:S04]  /*69de0*/  STL [R1+0x2454], R200 ;  /* 0x002454c801007387 */ /* 0x0003e80000100800 */
[----:B------:R-:W-:Y:S04]  /*69df0*/  STL [R1+0x245c], R216 ;  /* 0x00245cd801007387 */ /* 0x000fe80000100800 */
[----:B------:R1:W-:Y:S04]  /*69e00*/  STL [R1+0x2450], R0 ;  /* 0x0024500001007387 */ /* 0x0003e80000100800 */
[----:B-1----:R-:W4:Y:S01]  /*69e10*/  LDL.LU.64 R200, [R1+0x24b8] ;  /* 0x0024b80001c87983 */ /* 0x002f220000300a00 */
[----:B------:R-:W-:-:S03]  /*69e20*/  IMAD.MOV.U32 R0, RZ, RZ, R217 ;  /* 0x000000ffff007224 */ /* 0x000fc600078e00d9 */
[----:B------:R-:W-:Y:S04]  /*69e30*/  STL [R1+0x2464], R198 ;  /* 0x002464c601007387 */ /* 0x000fe80000100800 */
[----:B------:R1:W-:Y:S02]  /*69e40*/  STL [R1+0x2458], R0 ;  /* 0x0024580001007387 */ /* 0x0003e40000100800 */
[----:B-1----:R-:W-:Y:S02]  /*69e50*/  MOV R0, R199 ;  /* 0x000000c700007202 */ /* 0x002fe40000000f00 */
[----:B------:R-:W4:Y:S04]  /*69e60*/  LDL.LU.64 R198, [R1+0x24c0] ;  /* 0x0024c00001c67983 */ /* 0x000f280000300a00 */
[----:B------:R1:W-:Y:S02]  /*69e70*/  STL [R1+0x2460], R0 ;  /* 0x0024600001007387 */ /* 0x0003e40000100800 */
[----:B-1----:R-:W-:-:S02]  /*69e80*/  IMAD.MOV.U32 R0, RZ, RZ, R215 ;  /* 0x000000ffff007224 */ /* 0x002fc400078e00d7 */
[----:B------:R-:W-:Y:S04]  /*69e90*/  STL [R1+0x246c], R214 ;  /* 0x00246cd601007387 */ /* 0x000fe80000100800 */
[----:B------:R-:W-:Y:S04]  /*69ea0*/  STL [R1+0x2474], R234 ;  /* 0x002474ea01007387 */ /* 0x000fe80000100800 */
[----:B------:R2:W-:Y:S04]  /*69eb0*/  STL [R1+0x2468], R0 ;  /* 0x0024680001007387 */ /* 0x0005e80000100800 */
[----:B------:R-:W-:Y:S01]  /*69ec0*/  STL [R1+0x2470], R235 ;  /* 0x002470eb01007387 */ /* 0x000fe20000100800 */
[----:B--2---:R-:W-:-:S03]  /*69ed0*/  IMAD.MOV.U32 R0, RZ, RZ, R197 ;  /* 0x000000ffff007224 */ /* 0x004fc600078e00c5 */
[----:B------:R1:W-:Y:S04]  /*69ee0*/  STL [R1+0x247c], R196 ;  /* 0x00247cc401007387 */ /* 0x0003e80000100800 */
[----:B------:R-:W-:Y:S04]  /*69ef0*/  STL [R1+0x2484], R212 ;  /* 0x002484d401007387 */ /* 0x000fe80000100800 */
[----:B------:R2:W-:Y:S04]  /*69f00*/  STL [R1+0x2478], R0 ;  /* 0x0024780001007387 */ /* 0x0005e80000100800 */
[----:B-1----:R-:W4:Y:S01]  /*69f10*/  LDL.LU.64 R196, [R1+0x24d0] ;  /* 0x0024d00001c47983 */ /* 0x002f220000300a00 */
[----:B--2---:R-:W-:-:S03]  /*69f20*/  MOV R0, R213 ;  /* 0x000000d500007202 */ /* 0x004fc60000000f00 */
[----:B------:R-:W-:Y:S04]  /*69f30*/  STL [R1+0x248c], R210 ;  /* 0x00248cd201007387 */ /* 0x000fe80000100800 */
[----:B------:R1:W-:Y:S04]  /*69f40*/  STL [R1+0x2480], R0 ;  /* 0x0024800001007387 */ /* 0x0003e80000100800 */
[----:B------:R-:W2:Y:S01]  /*69f50*/  LDL.LU.64 R144, [R1+0x24d8] ;  /* 0x0024d80001907983 */ /* 0x000ea20000300a00 */
[----:B-1----:R-:W-:-:S05]  /*69f60*/  IMAD.MOV.U32 R0, RZ, RZ, R211 ;  /* 0x000000ffff007224 */ /* 0x002fca00078e00d3 */
[----:B------:R1:W-:Y:S04]  /*69f70*/  STL [R1+0x2488], R0 ;  /* 0x0024880001007387 */ /* 0x0003e80000100800 */
[----:B------:R-:W-:Y:S04]  /*69f80*/  STL [R1+0x2494], R208 ;  /* 0x002494d001007387 */ /* 0x000fe80000100800 */
[----:B------:R-:W2:Y:S01]  /*69f90*/  LDL.LU.64 R146, [R1+0x24e0] ;  /* 0x0024e00001927983 */ /* 0x000ea20000300a00 */
[----:B-1----:R-:W-:-:S03]  /*69fa0*/  IMAD.MOV.U32 R0, RZ, RZ, R209 ;  /* 0x000000ffff007224 */ /* 0x002fc600078e00d1 */
[----:B------:R-:W2:Y:S04]  /*69fb0*/  LDL.LU.64 R148, [R1+0x24e8] ;  /* 0x0024e80001947983 */ /* 0x000ea80000300a00 */
[----:B------:R1:W-:Y:S04]  /*69fc0*/  STL [R1+0x2490], R0 ;  /* 0x0024900001007387 */ /* 0x0003e80000100800 */
[----:B------:R-:W-:Y:S04]  /*69fd0*/  STL [R1+0x249c], R206 ;  /* 0x00249cce01007387 */ /* 0x000fe80000100800 */
[----:B------:R-:W2:Y:S01]  /*69fe0*/  LDL.LU.64 R150, [R1+0x24f0] ;  /* 0x0024f00001967983 */ /* 0x000ea20000300a00 */
[----:B-1----:R-:W-:-:S03]  /*69ff0*/  MOV R0, R207 ;  /* 0x000000cf00007202 */ /* 0x002fc60000000f00 */
[----:B---3--:R-:W-:Y:S04]  /*6a000*/  STL [R1+0x24a4], R204 ;  /* 0x0024a4cc01007387 */ /* 0x008fe80000100800 */
[----:B------:R1:W-:Y:S04]  /*6a010*/  STL [R1+0x2498], R0 ;  /* 0x0024980001007387 */ /* 0x0003e80000100800 */
[----:B------:R-:W3:Y:S01]  /*6a020*/  LDL.LU.64 R216, [R1+0x2500] ;  /* 0x0025000001d87983 */ /* 0x000ee20000300a00 */
[----:B-1----:R-:W-:-:S05]  /*6a030*/  IMAD.MOV.U32 R0, RZ, RZ, R205 ;  /* 0x000000ffff007224 */ /* 0x002fca00078e00cd */
[----:B------:R1:W-:Y:S04]  /*6a040*/  STL [R1+0x24a0], R0 ;  /* 0x0024a00001007387 */ /* 0x0003e80000100800 */
[----:B----4-:R-:W-:Y:S04]  /*6a050*/  STL [R1+0x24ac], R202 ;  /* 0x0024acca01007387 */ /* 0x010fe80000100800 */
        /* <DEDUP_REMOVED lines=9> */
[----:B------:R1:W-:Y:S04]  /*6a0f0*/  STL [R1+0x24bc], R198 ;  /* 0x0024bcc601007387 */ /* 0x0003e80000100800 */
[----:B------:R-:W4:Y:S01]  /*6a100*/  LDL.LU.64 R206, [R1+0x2528] ;  /* 0x0025280001ce7983 */ /* 0x000f220000300a00 */
[----:B-1----:R-:W-:-:S03]  /*6a110*/  IMAD.MOV.U32 R0, RZ, RZ, R199 ;  /* 0x000000ffff007224 */ /* 0x002fc600078e00c7 */
[----:B------:R-:W4:Y:S04]  /*6a120*/  LDL.LU.64 R204, [R1+0x2530] ;  /* 0x0025300001cc7983 */ /* 0x000f280000300a00 */
[----:B------:R1:W-:Y:S04]  /*6a130*/  STL [R1+0x24b8], R0 ;  /* 0x0024b80001007387 */ /* 0x0003e80000100800 */
[----:B------:R-:W-:Y:S04]  /*6a140*/  STL [R1+0x24c4], R228 ;  /* 0x0024c4e401007387 */ /* 0x000fe80000100800 */
[----:B------:R-:W4:Y:S04]  /*6a150*/  LDL.LU.64 R202, [R1+0x2538] ;  /* 0x0025380001ca7983 */ /* 0x000f280000300a00 */
[----:B------:R-:W-:Y:S04]  /*6a160*/  STL [R1+0x24c0], R229 ;  /* 0x0024c0e501007387 */ /* 0x000fe80000100800 */
[----:B------:R-:W4:Y:S04]  /*6a170*/  LDL.LU.64 R200, [R1+0x2540] ;  /* 0x0025400001c87983 */ /* 0x000f280000300a00 */
[----:B------:R1:W-:Y:S04]  /*6a180*/  STL [R1+0x24cc], R196 ;  /* 0x0024ccc401007387 */ /* 0x0003e80000100800 */
[----:B------:R-:W4:Y:S01]  /*6a190*/  LDL.LU.64 R198, [R1+0x2548] ;  /* 0x0025480001c67983 */ /* 0x000f220000300a00 */
[----:B-1----:R-:W-:-:S03]  /*6a1a0*/  IMAD.MOV.U32 R0, RZ, RZ, R197 ;  /* 0x000000ffff007224 */ /* 0x002fc600078e00c5 */
[----:B------:R-:W4:Y:S04]  /*6a1b0*/  LDL.LU.64 R196, [R1+0x2550] ;  /* 0x0025500001c47983 */ /* 0x000f280000300a00 */
[----:B------:R1:W-:Y:S04]  /*6a1c0*/  STL [R1+0x24c8], R0 ;  /* 0x0024c80001007387 */ /* 0x0003e80000100800 */
[----:B--2---:R-:W-:Y:S01]  /*6a1d0*/  STL [R1+0x24d4], R144 ;  /* 0x0024d49001007387 */ /* 0x004fe20000100800 */
[----:B-1----:R-:W-:-:S03]  /*6a1e0*/  MOV R0, R145 ;  /* 0x0000009100007202 */ /* 0x002fc60000000f00 */
        /* <DEDUP_REMOVED lines=8> */
[----:B------:R-:W-:Y:S01]  /*6a270*/  STL [R1+0x24f4], R222 ;  /* 0x0024f4de01007387 */ /* 0x000fe20000100800 */
[----:B-1----:R-:W-:-:S05]  /*6a280*/  MOV R0, R151 ;  /* 0x0000009700007202 */ /* 0x002fca0000000f00 */
[----:B------:R3:W-:Y:S04]  /*6a290*/  STL [R1+0x24e8], R0 ;  /* 0x0024e80001007387 */ /* 0x0007e80000100800 */
[----:B------:R-:W-:Y:S01]  /*6a2a0*/  STL [R1+0x24f0], R223 ;  /* 0x0024f0df01007387 */ /* 0x000fe20000100800 */
[----:B---3--:R-:W-:-:S03]  /*6a2b0*/  IMAD.MOV.U32 R0, RZ, RZ, R217 ;  /* 0x000000ffff007224 */ /* 0x008fc600078e00d9 */
[----:B------:R-:W-:Y:S04]  /*6a2c0*/  STL [R1+0x24fc], R216 ;  /* 0x0024fcd801007387 */ /* 0x000fe80000100800 */
[----:B----4-:R-:W-:Y:S04]  /*6a2d0*/  STL [R1+0x2504], R214 ;  /* 0x002504d601007387 */ /* 0x010fe80000100800 */
[----:B------:R1:W-:Y:S04]  /*6a2e0*/  STL [R1+0x24f8], R0 ;  /* 0x0024f80001007387 */ /* 0x0003e80000100800 */
[----:B------:R-:W-:Y:S01]  /*6a2f0*/  STL [R1+0x250c], R212 ;  /* 0x00250cd401007387 */ /* 0x000fe20000100800 */
[----:B-1----:R-:W-:-:S05]  /*6a300*/  IMAD.MOV.U32 R0, RZ, RZ, R215 ;  /* 0x000000ffff007224 */ /* 0x002fca00078e00d7 */
[----:B------:R1:W-:Y:S02]  /*6a310*/  STL [R1+0x2500], R0 ;  /* 0x0025000001007387 */ /* 0x0003e40000100800 */
[----:B-1----:R-:W-:Y:S02]  /*6a320*/  MOV R0, R213 ;  /* 0x000000d500007202 */ /* 0x002fe40000000f00 */
[----:B------:R-:W-:Y:S04]  /*6a330*/  STL [R1+0x2514], R210 ;  /* 0x002514d201007387 */ /* 0x000fe80000100800 */
[----:B------:R1:W-:Y:S04]  /*6a340*/  STL [R1+0x2508], R0 ;  /* 0x0025080001007387 */ /* 0x0003e80000100800 */
[----:B------:R-:W-:Y:S01]  /*6a350*/  STL [R1+0x251c], R208 ;  /* 0x00251cd001007387 */ /* 0x000fe20000100800 */
[----:B-1----:R-:W-:-:S05]  /*6a360*/  IMAD.MOV.U32 R0, RZ, RZ, R211 ;  /* 0x000000ffff007224 */ /* 0x002fca00078e00d3 */
[----:B------:R1:W-:Y:S02]  /*6a370*/  STL [R1+0x2510], R0 ;  /* 0x0025100001007387 */ /* 0x0003e40000100800 */
[----:B-1----:R-:W-:Y:S02]  /*6a380*/  IMAD.MOV.U32 R0, RZ, RZ, R209 ;  /* 0x000000ffff007224 */ /* 0x002fe400078e00d1 */
        /* <DEDUP_REMOVED lines=19> */
[----:B------:R-:W-:Y:S04]  /*6a4c0*/  STL [R1+0x2548], R0 ;  /* 0x0025480001007387 */ /* 0x000fe80000100800 */
[----:B------:R-:W-:Y:S04]  /*6a4d0*/  STL [R1+0x2550], R153 ;  /* 0x0025509901007387 */ /* 0x000fe80000100800 */
[----:B------:R-:W2:Y:S04]  /*6a4e0*/  LDL.LU.64 R18, [R1+0x2cb0] ;  /* 0x002cb00001127983 */ /* 0x000ea80000300a00 */
[----:B------:R-:W3:Y:S04]  /*6a4f0*/  LDL.LU.64 R16, [R1+0x2ca8] ;  /* 0x002ca80001107983 */ /* 0x000ee80000300a00 */
[----:B--2---:R1:W-:Y:S04]  /*6a500*/  STL.64 [R1+0x1448], R18 ;  /* 0x0014481201007387 */ /* 0x0043e80000100a00 */
[----:B-1----:R-:W2:Y:S04]  /*6a510*/  LDL.LU.64 R18, [R1+0x2ca0] ;  /* 0x002ca00001127983 */ /* 0x002ea80000300a00 */
[----:B---3--:R1:W-:Y:S04]  /*6a520*/  STL.64 [R1+0x1440], R16 ;  /* 0x0014401001007387 */ /* 0x0083e80000100a00 */
[----:B-1----:R-:W3:Y:S04]  /*6a530*/  LDL.LU.64 R16, [R1+0x2c98] ;  /* 0x002c980001107983 */ /* 0x002ee80000300a00 */
        /* <DEDUP_REMOVED lines=129> */
[----:B-1----:R-:W2:Y:S04]  /*6ad50*/  LDL.64 R18, [R1+0x2558] ;  /* 0x0025580001127983 */ /* 0x002ea80000100a00 */
        /* <DEDUP_REMOVED lines=63> */
[----:B------:R-:W-:Y:S04]  /*6b150*/  STL.64 [R1+0x1128], R154 ;  /* 0x0011289a01007387 */ /* 0x000fe80000100a00 */
[----:B---3--:R2:W-:Y:S04]  /*6b160*/  STL.64 [R1+0x1130], R16 ;  /* 0x0011301001007387 */ /* 0x0085e80000100a00 */
[----:B-1----:R-:W3:Y:S04]  /*6b170*/  LDL.LU.64 R18, [R1+0x28c0] ;  /* 0x0028c00001127983 */ /* 0x002ee80000300a00 */
[----:B--2---:R-:W2:Y:S04]  /*6b180*/  LDL.LU.64 R16, [R1+0x2718] ;  /* 0x0027180001107983 */ /* 0x004ea80000300a00 */
[----:B---3--:R1:W-:Y:S04]  /*6b190*/  STL.64 [R1+0x1120], R18 ;  /* 0x0011201201007387 */ /* 0x0083e80000100a00 */
[----:B-1----:R-:W3:Y:S04]  /*6b1a0*/  LDL.LU.64 R18, [R1+0x2618] ;  /* 0x0026180001127983 */ /* 0x002ee80000300a00 */
[----:B--2---:R1:W-:Y:S04]  /*6b1b0*/  STL.64 [R1+0x1118], R16 ;  /* 0x0011181001007387 */ /* 0x0043e80000100a00 */
[----:B-1----:R-:W2:Y:S04]  /*6b1c0*/  LDL.LU.64 R16, [R1+0x2560] ;  /* 0x0025600001107983 */ /* 0x002ea80000300a00 */
[----:B---3--:R1:W-:Y:S04]  /*6b1d0*/  STL.64 [R1+0x1110], R18 ;  /* 0x0011101201007387 */ /* 0x0083e80000100a00 */
[----:B------:R-:W-:Y:S04]  /*6b1e0*/  STL.64 [R1+0x1100], R156 ;  /* 0x0011009c01007387 */ /* 0x000fe80000100a00 */
[----:B--2---:R2:W-:Y:S04]  /*6b1f0*/  STL.64 [R1+0x1108], R16 ;  /* 0x0011081001007387 */ /* 0x0045e80000100a00 */
        /* <DEDUP_REMOVED lines=85> */
[----:B---3--:R-:W-:Y:S04]  /*6b750*/  STL.64 [R1+0xfa0], R18 ;  /* 0x000fa01201007387 */ /* 0x008fe80000100a00 */
[----:B------:R-:W-:Y:S04]  /*6b760*/  STL.64 [R1+0xf90], R164 ;  /* 0x000f90a401007387 */ /* 0x000fe80000100a00 */
[----:B--2---:R1:W-:Y:S04]  /*6b770*/  STL.64 [R1+0xf98], R16 ;  /* 0x000f981001007387 */ /* 0x0043e80000100a00 */
[----:B-1----:R-:W2:Y:S04]  /*6b780*/  LDL.LU.64 R16, [R1+0x27f0] ;  /* 0x0027f00001107983 */ /* 0x002ea80000300a00 */
[----:B------:R-:W3:Y:S04]  /*6b790*/  LDL.LU.64 R18, [R1+0x2698] ;  /* 0x0026980001127983 */ /* 0x000ee80000300a00 */
        /* <DEDUP_REMOVED lines=83> */
[----:B------:R-:W-:Y:S04]  /*6bcd0*/  STL.64 [R1+0xe18], R178 ;  /* 0x000e18b201007387 */ /* 0x000fe80000100a00 */
[----:B--2---:R2:W-:Y:S04]  /*6bce0*/  STL.64 [R1+0xe20], R16 ;  /* 0x000e201001007387 */ /* 0x0045e80000100a00 */
[----:B-1----:R-:W3:Y:S04]  /*6bcf0*/  LDL.LU.64 R18, [R1+0x2750] ;  /* 0x0027500001127983 */ /* 0x002ee80000300a00 */
[----:B--2---:R-:W2:Y:S01]  /*6bd00*/  LDL.LU.64 R16, [R1+0x2648] ;  /* 0x0026480001107983 */ /* 0x004ea20000300a00 */
[----:B------:R-:W-:Y:S01]  /*6bd10*/  SHF.R.S32.HI R3, RZ, 0x1f, R195 ;  /* 0x0000001fff037819 */ /* 0x000fe200000114c3 */
[----:B------:R-:W-:Y:S01]  /*6bd20*/  IMAD.MOV.U32 R196, RZ, RZ, R190 ;  /* 0x000000ffffc47224 */ /* 0x000fe200078e00be */
[----:B------:R-:W-:-:S02]  /*6bd30*/  MOV R197, R191 ;  /* 0x000000bf00c57202 */ /* 0x000fc40000000f00 */
[----:B------:R-:W-:Y:S01]  /*6bd40*/  LEA.HI R3, R3, R195, RZ, 0x7 ;  /* 0x000000c303037211 */ /* 0x000fe200078f38ff */
[----:B------:R-:W-:Y:S01]  /*6bd50*/  IMAD.MOV.U32 R201, RZ, RZ, R189 ;  /* 0x000000ffffc97224 */ /* 0x000fe200078e00bd */
[----:B------:R-:W-:Y:S01]  /*6bd60*/  MOV R200, R188 ;  /* 0x000000bc00c87202 */ /* 0x000fe20000000f00 */
[----:B------:R-:W-:Y:S01]  /*6bd70*/  IMAD.MOV.U32 R234, RZ, RZ, R186 ;  /* 0x000000ffffea7224 */ /* 0x000fe200078e00ba */
[----:B------:R-:W-:Y:S01]  /*6bd80*/  MOV R241, R185 ;  /* 0x000000b900f17202 */ /* 0x000fe20000000f00 */
[----:B------:R-:W-:Y:S01]  /*6bd90*/  IMAD.MOV.U32 R235, RZ, RZ, R187 ;  /* 0x000000ffffeb7224 */ /* 0x000fe200078e00bb */
[----:B------:R-:W-:Y:S01]  /*6bda0*/  MOV R246, R182 ;  /* 0x000000b600f67202 */ /* 0x000fe20000000f00 */
[----:B------:R-:W-:Y:S02]  /*6bdb0*/  IMAD.MOV.U32 R240, RZ, RZ, R184 ;  /* 0x000000fffff07224 */ /* 0x000fe400078e00b8 */
[----:B------:R-:W-:Y:S02]  /*6bdc0*/  IMAD.MOV.U32 R247, RZ, RZ, R183 ;  /* 0x000000fffff77224 */ /* 0x000fe400078e00b7 */
[----:B------:R-:W-:-:S05]  /*6bdd0*/  IMAD.SHL.U32 R15, R15, 0x80, RZ ;  /* 0x000000800f0f7824 */ /* 0x000fca00078e00ff */
[----:B------:R-:W-:Y:S01]  /*6bde0*/  SHF.R.S32.HI R2, RZ, 0x1f, R15 ;  /* 0x0000001fff027819 */ /* 0x000fe2000001140f */
[----:B------:R-:W-:-:S03]  /*6bdf0*/  IMAD.SHL.U32 R8, R15, 0x4, RZ ;  /* 0x000000040f087824 */ /* 0x000fc600078e00ff */
[----:B------:R-:W-:Y:S01]  /*6be00*/  SHF.L.U64.HI R2, R15, 0x2, R2 ;  /* 0x000000020f027819 */ /* 0x000fe20000010202 */
[----:B------:R-:W-:Y:S02]  /*6be10*/  IMAD.MOV.U32 R15, RZ, RZ, 0x3 ;  /* 0x00000003ff0f7424 */ /* 0x000fe400078e00ff */
[----:B------:R-:W-:Y:S01]  /*6be20*/  IMAD.MOV.U32 R5, RZ, RZ, -0x1 ;  /* 0xffffffffff057424 */ /* 0x000fe200078e00ff */
[----:B---3--:R-:W-:Y:S04]  /*6be30*/  STL.64 [R1+0xe10], R18 ;  /* 0x000e101201007387 */ /* 0x008fe80000100a00 */
[----:B------:R1:W-:Y:S04]  /*6be40*/  STL.64 [R1+0xe00], R180 ;  /* 0x000e00b401007387 */ /* 0x0003e80000100a00 */
[----:B--2---:R2:W-:Y:S04]  /*6be50*/  STL.64 [R1+0xe08], R16 ;  /* 0x000e081001007387 */ /* 0x0045e80000100a00 */
[----:B------:R3:W5:Y:S04]  /*6be60*/  LDL.LU.64 R250, [R1+0x2758] ;  /* 0x0027580001fa7983 */ /* 0x0007680000300a00 */
        /* <DEDUP_REMOVED lines=28> */
[----:B-1----:R3:W5:Y:S04]  /*6c030*/  LDL.LU.64 R180, [R1+0x25a8] ;  /* 0x0025a80001b47983 */ /* 0x0027680000300a00 */
        /* <DEDUP_REMOVED lines=17> */
[----:B--2---:R3:W5:Y:S04]  /*6c150*/  LDL.LU.64 R16, [R1+0x25d0] ;  /* 0x0025d00001107983 */ /* 0x0047680000300a00 */
[----:B------:R3:W-:Y:S04]  /*6c160*/  STL [R1+0x1540], R15 ;  /* 0x0015400f01007387 */ /* 0x0007e80000100800 */
[----:B------:R3:W-:Y:S04]  /*6c170*/  STL [R1+0x1544], R5 ;  /* 0x0015440501007387 */ /* 0x0007e80000100800 */
        /* <DEDUP_REMOVED lines=895> */
[----:B------:R3:W-:Y:S01]  /*6f970*/  STL [R1+0x1fc], RZ ;  /* 0x0001fcff01007387 */ /* 0x0007e20000100800 */
[----:B------:R-:W-:-:S02]  /*6f980*/  SHF.R.S32.HI R0, RZ, 0x1f, R4 ;  /* 0x0000001fff007819 */ /* 0x000fc40000011404 */
[----:B------:R-:W-:Y:S02]  /*6f990*/  SHF.R.S32.HI R3, RZ, 0x7, R3 ;  /* 0x00000007ff037819 */ /* 0x000fe40000011403 */
[----:B------:R-:W-:Y:S02]  /*6f9a0*/  CS2R R24, SRZ ;  /* 0x0000000000187805 */ /* 0x000fe4000001ff00 */
[C---:B------:R-:W-:Y:S02]  /*6f9b0*/  SHF.L.U64.HI R0, R4.reuse, 0x2, R0 ;  /* 0x0000000204007819 */ /* 0x040fe40000010200 */
[----:B------:R-:W-:Y:S02]  /*6f9c0*/  CS2R R26, SRZ ;  /* 0x00000000001a7805 */ /* 0x000fe4000001ff00 */
[----:B------:R-:W-:Y:S02]  /*6f9d0*/  SHF.L.U32 R4, R4, 0x2, RZ ;  /* 0x0000000204047819 */ /* 0x000fe400000006ff */
[----:B------:R-:W-:-:S02]  /*6f9e0*/  CS2R R28, SRZ ;  /* 0x00000000001c7805 */ /* 0x000fc4000001ff00 */
[----:B------:R-:W-:Y:S02]  /*6f9f0*/  MOV R252, RZ ;  /* 0x000000ff00fc7202 */ /* 0x000fe40000000f00 */
        /* <DEDUP_REMOVED lines=60> */
[----:B------:R-:W-:Y:S01]  /*6fdc0*/  CS2R R150, SRZ ;  /* 0x0000000000967805 */ /* 0x000fe2000001ff00 */
[----:B---3--:R-:W-:-:S07]  /*6fdd0*/  VIADD R3, R3, 0xfffffffc ;  /* 0xfffffffc03037836 */ /* 0x008fce0000000000 */
.L_x_1:
[----:B------:R-:W2:Y:S01]  /*6fde0*/  LDL.LU R3, [R1+0x1544] ;  /* 0x0015440001037983 */ /* 0x000ea20000300800 */
[----:B------:R-:W-:-:S04]  /*6fdf0*/  DEPBAR.LE SB0, 0x6 ;  /* 0x000081800000791a */ /* 0x000fc80000000000 */
[----:B------:R-:W-:Y:S04]  /*6fe00*/  STL [R1+0x3368], R252 ;  /* 0x003368fc01007387 */ /* 0x000fe80000100800 */
[----:B------:R-:W-:Y:S04]  /*6fe10*/  STL [R1+0x3364], R2 ;  /* 0x0033640201007387 */ /* 0x000fe80000100800 */
[----:B-----5:R-:W-:Y:S04]  /*6fe20*/  STL [R1+0x3360], R14 ;  /* 0x0033600e01007387 */ /* 0x020fe80000100800 */
[----:B------:R-:W-:Y:S04]  /*6fe30*/  STL [R1+0x335c], R0 ;  /* 0x00335c0001007387 */ /* 0x000fe80000100800 */
        /* <DEDUP_REMOVED lines=128> */
[----:B-1----:R-:W3:Y:S04]  /*70640*/  LDL.LU.64 R24, [R1+0xc00] ;  /* 0x000c000001187983 */ /* 0x002ee80000300a00 */
        /* <DEDUP_REMOVED lines=63> */
[----:B--2---:R-:W-:Y:S01]  /*70a40*/  VIADD R3, R3, 0x1 ;  /* 0x0000000103037836 */ /* 0x004fe20000000000 */
[----:B------:R-:W-:Y:S01]  /*70a50*/  UMOV UR11, 0x40000040 ;  /* 0x40000040000b7882 */ /* 0x000fe20000000000 */
[----:B------:R-:W-:Y:S01]  /*70a60*/  UMOV UR9, 0x40000040 ;  /* 0x4000004000097882 */ /* 0x000fe20000000000 */
[----:B------:R-:W-:Y:S01]  /*70a70*/  BAR.SYNC.DEFER_BLOCKING 0x0 ;  /* 0x0000000000007b1d */ /* 0x000fe20000010000 */
[----:B------:R-:W-:Y:S01]  /*70a80*/  IMAD.U32 R191, RZ, RZ, UR11 ;  /* 0x0000000bffbf7e24 */ /* 0x000fe2000f8e00ff */
[----:B------:R-:W-:-:S04]  /*70a90*/  ISETP.GT.AND P0, PT, R3, 0x4, PT ;  /* 0x000000040300780c */ /* 0x000fc80003f04270 */
[----:B------:R-:W-:Y:S01]  /*70aa0*/  SEL R0, R3, RZ, !P0 ;  /* 0x000000ff03007207 */ /* 0x000fe20004000000 */
[----:B------:R-:W-:Y:S01]  /*70ab0*/  UMOV UR21, UR9 ;  /* 0x0000000900157c82 */ /* 0x000fe20008000000 */
[----:B------:R-:W-:Y:S01]  /*70ac0*/  UMOV UR17, UR11 ;  /* 0x0000000b00117c82 */ /* 0x000fe20008000000 */
[----:B------:R-:W-:Y:S01]  /*70ad0*/  STL.64 [R1+0x2e18], R200 ;  /* 0x002e18c801007387 */ /* 0x000fe20000100a00 */
[----:B------:R-:W-:-:S03]  /*70ae0*/  LEA R3, R0, R13, 0x11 ;  /* 0x0000000d00037211 */ /* 0x000fc600078e88ff */
[----:B------:R-:W-:Y:S02]  /*70af0*/  STL.64 [R1+0x2e10], R196 ;  /* 0x002e10c401007387 */ /* 0x000fe40000100a00 */
[----:B------:R-:W-:Y:S02]  /*70b00*/  VIADD R5, R3, 0x140000 ;  /* 0x0014000003057836 */ /* 0x000fe40000000000 */
[----:B------:R-:W-:Y:S01]  /*70b10*/  IMAD R3, R0, 0x40000, R13 ;  /* 0x0004000000037824 */ /* 0x000fe200078e020d */
[----:B------:R-:W-:Y:S02]  /*70b20*/  STL.64 [R1+0x2e08], R192 ;  /* 0x002e08c001007387 */ /* 0x000fe40000100a00 */
[----:B------:R-:W-:Y:S02]  /*70b30*/  SHF.R.U32.HI R5, RZ, 0x4, R5 ;  /* 0x00000004ff057819 */ /* 0x000fe40000011605 */
[----:B------:R-:W-:Y:S01]  /*70b40*/  SHF.R.U32.HI R3, RZ, 0x4, R3 ;  /* 0x00000004ff037819 */ /* 0x000fe20000011603 */
[----:B------:R-:W-:Y:S01]  /*70b50*/  STL.64 [R1+0x2e00], R188 ;  /* 0x002e00bc01007387 */ /* 0x000fe20000100a00 */
[----:B------:R-:W-:-:S02]  /*70b60*/  SGXT.U32 R5, R5, 0xe ;  /* 0x0000000e0505781a */ /* 0x000fc40000000000 */
[----:B------:R-:W-:Y:S01]  /*70b70*/  SGXT.U32 R3, R3, 0xe ;  /* 0x0000000e0303781a */ /* 0x000fe20000000000 */
[----:B------:R1:W-:Y:S01]  /*70b80*/  STL.64 [R1+0x2df8], R184 ;  /* 0x002df8b801007387 */ /* 0x0003e20000100a00 */
[----:B------:R-:W-:Y:S02]  /*70b90*/  R2UR UR4, R5 ;  /* 0x00000000050472ca */ /* 0x000fe400000e0000 */
[C---:B------:R-:W-:Y:S01]  /*70ba0*/  R2UR UR5, R3.reuse ;  /* 0x00000000030572ca */ /* 0x040fe200000e0000 */
[----:B------:R2:W-:Y:S01]  /*70bb0*/  STL.64 [R1+0x2df0], R180 ;  /* 0x002df0b401007387 */ /* 0x0005e20000100a00 */
[----:B------:R-:W-:Y:S02]  /*70bc0*/  IADD3 R3, P2, R3, 0x2, RZ ;  /* 0x0000000203037810 */ /* 0x000fe40007f5e0ff */
[----:B------:R-:W-:Y:S01]  /*70bd0*/  IADD3 R5, P0, R5, 0x2, RZ ;  /* 0x0000000205057810 */ /* 0x000fe20007f1e0ff */
[----:B------:R-:W-:Y:S01]  /*70be0*/  STL.64 [R1+0x2de8], R176 ;  /* 0x002de8b001007387 */ /* 0x000fe20000100a00 */
[----:B------:R-:W-:Y:S01]  /*70bf0*/  R2UR UR6, R3 ;  /* 0x00000000030672ca */ /* 0x000fe200000e0000 */
[----:B------:R-:W-:-:S02]  /*70c00*/  IMAD.MOV.U32 R3, RZ, RZ, RZ ;  /* 0x000000ffff037224 */ /* 0x000fc400078e00ff */
[----:B------:R-:W-:Y:S01]  /*70c10*/  STL.64 [R1+0x2de0], R158 ;  /* 0x002de09e01007387 */ /* 0x000fe20000100a00 */
[----:B-1----:R-:W-:Y:S01]  /*70c20*/  MOV R184, UR60 ;  /* 0x0000003c00b87c02 */ /* 0x002fe20008000f00 */
[----:B------:R-:W-:Y:S01]  /*70c30*/  UMOV UR8, UR4 ;  /* 0x0000000400087c82 */ /* 0x000fe20008000000 */
[----:B------:R-:W-:Y:S01]  /*70c40*/  R2UR UR4, R5 ;  /* 0x00000000050472ca */ /* 0x000fe200000e0000 */
[----:B------:R-:W-:Y:S01]  /*70c50*/  UMOV UR10, UR5 ;  /* 0x00000005000a7c82 */ /* 0x000fe20008000000 */
[----:B------:R-:W-:Y:S01]  /*70c60*/  MOV R5, RZ ;  /* 0x000000ff00057202 */ /* 0x000fe20000000f00 */
[----:B------:R-:W-:Y:S01]  /*70c70*/  UMOV UR20, UR8 ;  /* 0x0000000800147c82 */ /* 0x000fe20008000000 */
[----:B------:R-:W-:Y:S01]  /*70c80*/  IADD3.X R3, R3, 0x40000040, RZ, P2, !PT ;  /* 0x4000004003037810 */ /* 0x000fe200017fe4ff */
[----:B------:R-:W-:Y:S01]  /*70c90*/  UMOV UR16, UR10 ;  /* 0x0000000a00107c82 */ /* 0x000fe20008000000 */
[----:B------:R-:W-:Y:S01]  /*70ca0*/  IADD3.X R5, R5, 0x40000040, RZ, P0, !PT ;  /* 0x4000004005057810 */ /* 0x000fe200007fe4ff */
[----:B------:R-:W-:Y:S01]  /*70cb0*/  STL.64 [R1+0x2dd8], R156 ;  /* 0x002dd89c01007387 */ /* 0x000fe20000100a00 */
[----:B------:R-:W-:-:S02]  /*70cc0*/  R2UR UR7, R3 ;  /* 0x00000000030772ca */ /* 0x000fc400000e0000 */
[----:B------:R-:W-:Y:S01]  /*70cd0*/  R2UR UR5, R5 ;  /* 0x00000000050572ca */ /* 0x000fe200000e0000 */
[----:B------:R-:W-:Y:S01]  /*70ce0*/  STL.64 [R1+0x2dd0], R154 ;  /* 0x002dd09a01007387 */ /* 0x000fe20000100a00 */
[----:B------:R-:W-:Y:S02]  /*70cf0*/  MOV R190, UR10 ;  /* 0x0000000a00be7c02 */ /* 0x000fe40008000f00 */
[----:B--2---:R-:W-:Y:S01]  /*70d00*/  MOV R181, UR61 ;  /* 0x0000003d00b57c02 */ /* 0x004fe20008000f00 */
[----:B------:R-:W-:Y:S04]  /*70d10*/  STL.64 [R1+0x2dc8], R152 ;  /* 0x002dc89801007387 */ /* 0x000fe80000100a00 */
[----:B------:R-:W-:Y:S02]  /*70d20*/  STL.64 [R1+0x2dc0], R22 ;  /* 0x002dc01601007387 */ /* 0x000fe40000100a00 */
[----:B------:R-:W-:-:S02]  /*70d30*/  UIADD3.64 UR14, UR6, 0x4, URZ ;  /* 0x00000004060e7897 */ /* 0x000fc4000fffe03f */
[----:B------:R-:W-:Y:S01]  /*70d40*/  UIADD3.64 UR12, UR4, 0x4, URZ ;  /* 0x00000004040c7897 */ /* 0x000fe2000fffe03f */
[----:B------:R-:W-:Y:S03]  /*70d50*/  STL.64 [R1+0x2db8], R20 ;  /* 0x002db81401007387 */ /* 0x000fe60000100a00 */
[----:B------:R-:W-:Y:S01]  /*70d60*/  MOV R182, UR14 ;  /* 0x0000000e00b67c02 */ /* 0x000fe20008000f00 */
[----:B------:R-:W-:Y:S01]  /*70d70*/  STL.64 [R1+0x2db0], R18 ;  /* 0x002db01201007387 */ /* 0x000fe20000100a00 */
[----:B------:R-:W-:Y:S01]  /*70d80*/  IMAD.U32 R183, RZ, RZ, UR15 ;  /* 0x0000000fffb77e24 */ /* 0x000fe2000f8e00ff */
[----:B------:R-:W-:Y:S01]  /*70d90*/  UMOV UR58, UR12 ;  /* 0x0000000c003a7c82 */ /* 0x000fe20008000000 */
[----:B------:R-:W-:Y:S01]  /*70da0*/  UMOV UR59, UR13 ;  /* 0x0000000d003b7c82 */ /* 0x000fe20008000000 */
[----:B------:R-:W-:Y:S04]  /*70db0*/  STL.64 [R1+0x2da8], R16 ;  /* 0x002da81001007387 */ /* 0x000fe80000100a00 */
[----:B------:R-:W-:Y:S04]  /*70dc0*/  STL [R1+0x2d60], R9 ;  /* 0x002d600901007387 */ /* 0x000fe80000100800 */
[----:B------:R-:W-:Y:S04]  /*70dd0*/  STL.64 [R1+0x2cf8], R10 ;  /* 0x002cf80a01007387 */ /* 0x000fe80000100a00 */
[----:B------:R-:W-:Y:S04]  /*70de0*/  STL.64 [R1+0x2cf0], R6 ;  /* 0x002cf00601007387 */ /* 0x000fe80000100a00 */
[----:B------:R-:W-:Y:S04]  /*70df0*/  STL [R1+0x336c], R181 ;  /* 0x00336cb501007387 */ /* 0x000fe80000100800 */
[----:B------:R-:W-:Y:S04]  /*70e00*/  STL [R1+0x3370], R184 ;  /* 0x003370b801007387 */ /* 0x000fe80000100800 */
[----:B------:R-:W-:Y:S04]  /*70e10*/  STL [R1+0x1544], R0 ;  /* 0x0015440001007387 */ /* 0x000fe80000100800 */
[----:B------:R-:W-:Y:S04]  /*70e20*/  STL [R1+0x3374], R13 ;  /* 0x0033740d01007387 */ /* 0x000fe80000100800 */
[----:B------:R-:W-:Y:S04]  /*70e30*/  STL [R1+0x387c], R190 ;  /* 0x00387cbe01007387 */ /* 0x000fe80000100800 */
[----:B------:R-:W-:Y:S01]  /*70e40*/  STL [R1+0x3878], R191 ;  /* 0x003878bf01007387 */ /* 0x000fe20000100800 */
[----:B---3--:R-:W-:-:S06]  /*70e50*/  WARPGROUP.ARRIVE ;  /* 0x00000000000079c5 */ /* 0x008fcc0000000000 */
[----:B------:R-:W-:Y:S01]  /*70e60*/  HGMMA.64x256x8.F32.TF32 R24, gdesc[UR8], R24, gsb0 ;  /* 0x07e00000081879f0 */ /* 0x000fe20008002818 */
[----:B------:R-:W-:Y:S02]  /*70e70*/  UIADD3.64 UR10, UR6, 0x2, URZ ;  /* 0x00000002060a7897 */ /* 0x000fe4000fffe03f */
[----:B------:R-:W-:-:S04]  /*70e80*/  UIADD3.64 UR8, UR4, 0x2, URZ ;  /* 0x0000000204087897 */ /* 0x000fc8000fffe03f */
[----:B------:R-:W-:Y:S02]  /*70e90*/  IMAD.U32 R186, RZ, RZ, UR10 ;  /* 0x0000000affba7e24 */ /* 0x000fe4000f8e00ff */
[----:B------:R-:W-:Y:S01]  /*70ea0*/  IMAD.U32 R187, RZ, RZ, UR11 ;  /* 0x0000000bffbb7e24 */ /* 0x000fe2000f8e00ff */
[----:B------:R-:W-:Y:S01]  /*70eb0*/  UMOV UR60, UR8 ;  /* 0x00000008003c7c82 */ /* 0x000fe20008000000 */
[----:B------:R-:W-:Y:S01]  /*70ec0*/  UMOV UR61, UR9 ;  /* 0x00000009003d7c82 */ /* 0x000fe20008000000 */
[----:B------:R-:W-:Y:S04]  /*70ed0*/  STL [R1+0x337c], R186 ;  /* 0x00337cba01007387 */ /* 0x000fe80000100800 */
[----:B------:R-:W-:Y:S04]  /*70ee0*/  STL [R1+0x3378], R187 ;  /* 0x003378bb01007387 */ /* 0x000fe80000100800 */
[----:B------:R-:W-:Y:S04]  /*70ef0*/  STL [R1+0x3384], R182 ;  /* 0x003384b601007387 */ /* 0x000fe80000100800 */
[----:B------:R-:W-:Y:S01]  /*70f00*/  STL [R1+0x3380], R183 ;  /* 0x003380b701007387 */ /* 0x000fe20000100800 */
[----:B------:R-:W-:-:S02]  /*70f10*/  WARPGROUP.DEPBAR.LE gsb0, 0x0 ;  /* 0x00008000000079c5 */ /* 0x000fc40000010000 */
[----:B------:R-:W-:-:S06]  /*70f20*/  WARPGROUP.ARRIVE ;  /* 0x00000000000079c5 */ /* 0x000fcc0000000000 */
[----:B------:R-:W-:Y:S03]  /*70f30*/  HGMMA.64x256x8.F32.TF32 R24, gdesc[UR4], R24, gsb0 ;  /* 0x07e00000041879f0 */ /* 0x000fe60008002818 */
[----:B------:R-:W-:Y:S02]  /*70f40*/  WARPGROUP.DEPBAR.LE gsb0, 0x0 ;  /* 0x00008000000079c5 */ /* 0x000fe40000010000 */
[----:B------:R-:W-:-:S15]  /*70f50*/  WARPGROUP.ARRIVE ;  /* 0x00000000000079c5 */ /* 0x000fde0000000000 */
[----:B------:R-:W-:-:S08]  /*70f60*/  NOP ;  /* 0x0000000000007918 */ /* 0x000fd00000000000 */
[----:B------:R-:W-:Y:S01]  /*70f70*/  HGMMA.64x256x8.F32.TF32 R24, gdesc[UR8], R24, gsb0 ;  /* 0x07e00000081879f0 */ /* 0x000fe20008002818 */
[----:B------:R-:W-:Y:S01]  /*70f80*/  UMOV UR8, UR10 ;  /* 0x0000000a00087c82 */ /* 0x000fe20008000000 */
[----:B------:R-:W-:Y:S01]  /*70f90*/  UMOV UR9, UR11 ;  /* 0x0000000b00097c82 */ /* 0x000fe20008000000 */
[----:B------:R-:W-:Y:S01]  /*70fa0*/  UMOV UR10, UR14 ;  /* 0x0000000e000a7c82 */ /* 0x000fe20008000000 */
[----:B------:R-:W-:Y:S01]  /*70fb0*/  UMOV UR11, UR15 ;  /* 0x0000000f000b7c82 */ /* 0x000fe20008000000 */
[----:B------:R-:W-:Y:S02]  /*70fc0*/  WARPGROUP.DEPBAR.LE gsb0, 0x0 ;  /* 0x00008000000079c5 */ /* 0x000fe40000010000 */
[----:B------:R-:W-:-:S15]  /*70fd0*/  WARPGROUP.ARRIVE ;  /* 0x00000000000079c5 */ /* 0x000fde0000000000 */
[----:B------:R-:W-:-:S06]  /*70fe0*/  NOP ;  /* 0x0000000000007918 */ /* 0x000fcc0000000000 */
[----:B------:R-:W-:Y:S03]  /*70ff0*/  HGMMA.64x256x8.F32.TF32 R24, gdesc[UR12], R24, gsb0 ;  /* 0x07e000000c1879f0 */ /* 0x000fe60008002818 */
[----:B------:R-:W-:Y:S02]  /*71000*/  WARPGROUP.DEPBAR.LE gsb0, 0x0 ;  /* 0x00008000000079c5 */ /* 0x000fe40000010000 */
[----:B------:R1:W-:Y:S01]  /*71010*/  STL.64 [R1+0xc00], R24 ;  /* 0x000c001801007387 */ /* 0x0003e20000100a00 */
[----:B------:R-:W-:Y:S01]  /*71020*/  IMAD.MOV.U32 R252, RZ, RZ, R28 ;  /* 0x000000fffffc7224 */ /* 0x000fe200078e001c */
[----:B------:R-:W-:Y:S01]  /*71030*/  MOV R251, R29 ;  /* 0x0000001d00fb7202 */ /* 0x000fe20000000f00 */
[----:B------:R-:W-:Y:S01]  /*71040*/  IMAD.MOV.U32 R250, RZ, RZ, R30 ;  /* 0x000000fffffa7224 */ /* 0x000fe200078e001e */
[----:B------:R2:W-:Y:S01]  /*71050*/  STL.64 [R1+0xc08], R26 ;  /* 0x000c081a01007387 */ /* 0x0005e20000100a00 */
[----:B------:R-:W-:Y:S01]  /*71060*/  IMAD.MOV.U32 R249, RZ, RZ, R31 ;  /* 0x000000fffff97224 */ /* 0x000fe200078e001f */
[----:B------:R-:W-:Y:S01]  /*71070*/  MOV R248, R32 ;  /* 0x0000002000f87202 */ /* 0x000fe20000000f00 */
[----:B------:R-:W-:Y:S01]  /*71080*/  IMAD.MOV.U32 R247, RZ, RZ, R33 ;  /* 0x000000fffff77224 */ /* 0x000fe200078e0021 */
[----:B------:R-:W-:Y:S01]  /*71090*/  MOV R245, R35 ;  /* 0x0000002300f57202 */ /* 0x000fe20000000f00 */
[----:B------:R-:W-:Y:S01]  /*710a0*/  IMAD.MOV.U32 R246, RZ, RZ, R34 ;  /* 0x000000fffff67224 */ /* 0x000fe200078e0022 */
[----:B------:R-:W-:Y:S01]  /*710b0*/  MOV R242, R38 ;  /* 0x0000002600f27202 */ /* 0x000fe20000000f00 */
[----:B------:R-:W-:Y:S01]  /*710c0*/  IMAD.MOV.U32 R244, RZ, RZ, R36 ;  /* 0x000000fffff47224 */ /* 0x000fe200078e0024 */
[----:B-1----:R-:W-:Y:S01]  /*710d0*/  MOV R25, UR9 ;  /* 0x0000000900197c02 */ /* 0x002fe20008000f00 */
[----:B------:R-:W-:Y:S01]  /*710e0*/  IMAD.MOV.U32 R243, RZ, RZ, R37 ;  /* 0x000000fffff37224 */ /* 0x000fe200078e0025 */
[----:B------:R-:W-:Y:S01]  /*710f0*/  MOV R24, UR8 ;  /* 0x0000000800187c02 */ /* 0x000fe20008000f00 */
[----:B------:R-:W-:Y:S01]  /*71100*/  IMAD.MOV.U32 R241, RZ, RZ, R39 ;  /* 0x000000fffff17224 */ /* 0x000fe200078e0027 */
[----:B--2---:R-:W-:Y:S01]  /*71110*/  MOV R27, UR11 ;  /* 0x0000000b001b7c02 */ /* 0x004fe20008000f00 */
[----:B------:R-:W-:Y:S01]  /*71120*/  IMAD.MOV.U32 R240, RZ, RZ, R40 ;  /* 0x000000fffff07224 */ /* 0x000fe200078e0028 */
[----:B------:R-:W-:Y:S01]  /*71130*/  MOV R26, UR10 ;  /* 0x0000000a001a7c02 */ /* 0x000fe20008000f00 */
[----:B------:R-:W-:Y:S01]  /*71140*/  IMAD.MOV.U32 R238, RZ, RZ, R42 ;  /* 0x000000ffffee7224 */ /* 0x000fe200078e002a */
[----:B------:R-:W-:Y:S01]  /*71150*/  MOV R239, R41 ;  /* 0x0000002900ef7202 */ /* 0x000fe20000000f00 */
[----:B------:R-:W-:Y:S01]  /*71160*/  IMAD.MOV.U32 R237, RZ, RZ, R43 ;  /* 0x000000ffffed7224 */ /* 0x000fe200078e002b */
[----:B------:R-:W-:Y:S01]  /*71170*/  MOV R236, R44 ;  /* 0x0000002c00ec7202 */ /* 0x000fe20000000f00 */
[----:B------:R-:W-:Y:S01]  /*71180*/  STL.64 [R1+0x3c98], R26 ;  /* 0x003c981a01007387 */ /* 0x000fe20000100a00 */
        /* <DEDUP_REMOVED lines=15> */
[----:B-1----:R-:W2:Y:S01]  /*71280*/  LDL.LU.64 R24, [R1+0xa00] ;  /* 0x000a000001187983 */ /* 0x002ea20000300a00 */
[----:B------:R-:W-:Y:S01]  /*71290*/  IMAD.MOV.U32 R223, RZ, RZ, R57 ;  /* 0x000000ffffdf7224 */ /* 0x000fe200078e0039 */
[----:B------:R-:W-:Y:S01]  /*712a0*/  MOV R215, R65 ;  /* 0x0000004100d77202 */ /* 0x000fe20000000f00 */
[----:B------:R-:W-:Y:S01]  /*712b0*/  IMAD.MOV.U32 R222, RZ, RZ, R58 ;  /* 0x000000ffffde7224 */ /* 0x000fe200078e003a */
[----:B------:R-:W3:Y:S01]  /*712c0*/  LDL.LU.64 R26, [R1+0xa08] ;  /* 0x000a0800011a7983 */ /* 0x000ee20000300a00 */
[----:B------:R-:W-:Y:S01]  /*712d0*/  IMAD.MOV.U32 R220, RZ, RZ, R60 ;  /* 0x000000ffffdc7224 */ /* 0x000fe200078e003c */
[----:B------:R-:W-:Y:S01]  /*712e0*/  MOV R212, R68 ;  /* 0x0000004400d47202 */ /* 0x000fe20000000f00 */
[----:B------:R-:W-:Y:S01]  /*712f0*/  IMAD.MOV.U32 R219, RZ, RZ, R61 ;  /* 0x000000ffffdb7224 */ /* 0x000fe200078e003d */
[----:B------:R-:W4:Y:S01]  /*71300*/  LDL.LU.64 R28, [R1+0xa10] ;  /* 0x000a1000011c7983 */ /* 0x000f220000300a00 */
[----:B------:R-:W-:Y:S01]  /*71310*/  IMAD.MOV.U32 R217, RZ, RZ, R63 ;  /* 0x000000ffffd97224 */ /* 0x000fe200078e003f */
[----:B------:R-:W-:Y:S01]  /*71320*/  MOV R209, R71 ;  /* 0x0000004700d17202 */ /* 0x000fe20000000f00 */
[----:B------:R-:W-:Y:S01]  /*71330*/  IMAD.MOV.U32 R216, RZ, RZ, R64 ;  /* 0x000000ffffd87224 */ /* 0x000fe200078e0040 */
[----:B------:R-:W2:Y:S01]  /*71340*/  LDL.LU.64 R30, [R1+0xa18] ;  /* 0x000a1800011e7983 */ /* 0x000ea20000300a00 */
        /* <DEDUP_REMOVED lines=104> */
[----:B------:R-:W-:-:S02]  /*719d0*/  IMAD.MOV.U32 R8, RZ, RZ, R144 ;  /* 0x000000ffff087224 */ /* 0x000fc400078e0090 */
[----:B------:R-:W-:Y:S01]  /*719e0*/  IMAD.MOV.U32 R7, RZ, RZ, R145 ;  /* 0x000000ffff077224 */ /* 0x000fe200078e0091 */
[----:B------:R-:W2:Y:S01]  /*719f0*/  LDL.LU.64 R84, [R1+0xaf0] ;  /* 0x000af00001547983 */ /* 0x000ea20000300a00 */
[----:B------:R-:W-:Y:S02]  /*71a00*/  IMAD.MOV.U32 R5, RZ, RZ, R147 ;  /* 0x000000ffff057224 */ /* 0x000fe400078e0093 */
[----:B------:R-:W-:Y:S01]  /*71a10*/  IMAD.MOV.U32 R4, RZ, RZ, R148 ;  /* 0x000000ffff047224 */ /* 0x000fe200078e0094 */
[----:B------:R-:W3:Y:S01]  /*71a20*/  LDL.LU.64 R86, [R1+0xaf8] ;  /* 0x000af80001567983 */ /* 0x000ee20000300a00 */
[----:B------:R-:W-:Y:S02]  /*71a30*/  IMAD.MOV.U32 R2, RZ, RZ, R150 ;  /* 0x000000ffff027224 */ /* 0x000fe400078e0096 */
[----:B------:R-:W-:Y:S01]  /*71a40*/  IMAD.MOV.U32 R0, RZ, RZ, R151 ;  /* 0x000000ffff007224 */ /* 0x000fe200078e0097 */
[----:B------:R-:W4:Y:S04]  /*71a50*/  LDL.LU.64 R88, [R1+0xb00] ;  /* 0x000b000001587983 */ /* 0x000f280000300a00 */
[----:B------:R-:W2:Y:S04]  /*71a60*/  LDL.LU.64 R90, [R1+0xb08] ;  /* 0x000b0800015a7983 */ /* 0x000ea80000300a00 */
[----:B------:R-:W3:Y:S04]  /*71a70*/  LDL.LU.64 R92, [R1+0xb10] ;  /* 0x000b1000015c7983 */ /* 0x000ee80000300a00 */
        /* <DEDUP_REMOVED lines=29> */
[----:B--2---:R-:W-:Y:S04]  /*71c50*/  STL.64 [R1+0x3e98], R150 ;  /* 0x003e989601007387 */ /* 0x004fe80000100a00 */
[----:B----4-:R-:W-:Y:S04]  /*71c60*/  STL.64 [R1+0x3e90], R148 ;  /* 0x003e909401007387 */ /* 0x010fe80000100a00 */
[----:B---3--:R-:W-:Y:S04]  /*71c70*/  STL.64 [R1+0x3e88], R146 ;  /* 0x003e889201007387 */ /* 0x008fe80000100a00 */
        /* <DEDUP_REMOVED lines=57> */
[----:B-1----:R-:W2:Y:S04]  /*72010*/  LDL.LU R32, [R1+0xc00] ;  /* 0x000c000001207983 */ /* 0x002ea80000300800 */
[----:B------:R-:W2:Y:S04]  /*72020*/  LDL.LU R33, [R1+0xc04] ;  /* 0x000c040001217983 */ /* 0x000ea80000300800 */
[----:B------:R-:W2:Y:S04]  /*72030*/  LDL.LU R34, [R1+0xc08] ;  /* 0x000c080001227983 */ /* 0x000ea80000300800 */
[----:B------:R-:W2:Y:S01]  /*72040*/  LDL.LU R35, [R1+0xc0c] ;  /* 0x000c0c0001237983 */ /* 0x000ea20000300800 */
        /* <DEDUP_REMOVED lines=83> */
[----:B------:R-:W-:-:S02]  /*72580*/  IMAD.MOV.U32 R91, RZ, RZ, R197 ;  /* 0x000000ffff5b7224 */ /* 0x000fc400078e00c5 */
[----:B------:R-:W-:Y:S02]  /*72590*/  IMAD.MOV.U32 R92, RZ, RZ, R196 ;  /* 0x000000ffff5c7224 */ /* 0x000fe400078e00c4 */
[----:B------:R-:W-:Y:S02]  /*725a0*/  IMAD.MOV.U32 R94, RZ, RZ, R194 ;  /* 0x000000ffff5e7224 */ /* 0x000fe400078e00c2 */
[----:B------:R-:W-:Y:S02]  /*725b0*/  IMAD.MOV.U32 R95, RZ, RZ, R193 ;  /* 0x000000ffff5f7224 */ /* 0x000fe400078e00c1 */
[----:B------:R-:W-:Y:S02]  /*725c0*/  IMAD.MOV.U32 R97, RZ, RZ, R191 ;  /* 0x000000ffff617224 */ /* 0x000fe400078e00bf */
[----:B------:R-:W-:Y:S02]  /*725d0*/  IMAD.MOV.U32 R98, RZ, RZ, R190 ;  /* 0x000000ffff627224 */ /* 0x000fe400078e00be */
        /* <DEDUP_REMOVED lines=34> */
[----:B------:R-:W-:Y:S01]  /*72800*/  IMAD.MOV.U32 R158, RZ, RZ, R2 ;  /* 0x000000ffff9e7224 */ /* 0x000fe200078e0002 */
[----:B------:R-:W-:Y:S02]  /*72810*/  UIADD3.64 UR14, UR6, 0x7fe, URZ ;  /* 0x000007fe060e7897 */ /* 0x000fe4000fffe03f */
[----:B------:R-:W-:-:S03]  /*72820*/  UIADD3.64 UR12, UR4, 0x7fe, URZ ;  /* 0x000007fe040c7897 */ /* 0x000fc6000fffe03f */
[----:B--2---:R-:W-:-:S06]  /*72830*/  WARPGROUP.ARRIVE ;  /* 0x00000000000079c5 */ /* 0x004fcc0000000000 */
[----:B------:R-:W-:Y:S01]  /*72840*/  HGMMA.64x256x8.F32.TF32 R32, gdesc[UR12], R32, gsb0 ;  /* 0x07e000000c2079f0 */ /* 0x000fe20008002820 */
[----:B------:R-:W-:Y:S02]  /*72850*/  UIADD3.64 UR26, UR6, 0x800, URZ ;  /* 0x00000800061a7897 */ /* 0x000fe4000fffe03f */
[----:B------:R-:W-:Y:S01]  /*72860*/  UIADD3.64 UR24, UR4, 0x800, URZ ;  /* 0x0000080004187897 */ /* 0x000fe2000fffe03f */
[----:B------:R-:W-:Y:S01]  /*72870*/  IMAD.U32 R178, RZ, RZ, UR14 ;  /* 0x0000000effb27e24 */ /* 0x000fe2000f8e00ff */
[----:B------:R-:W-:Y:S01]  /*72880*/  UMOV UR10, UR12 ;  /* 0x0000000c000a7c82 */ /* 0x000fe20008000000 */
[----:B------:R-:W-:Y:S01]  /*72890*/  UMOV UR11, UR13 ;  /* 0x0000000d000b7c82 */ /* 0x000fe20008000000 */
[----:B------:R-:W-:Y:S01]  /*728a0*/  IMAD.U32 R179, RZ, RZ, UR15 ;  /* 0x0000000fffb37e24 */ /* 0x000fe2000f8e00ff */
[----:B------:R-:W-:Y:S01]  /*728b0*/  UMOV UR12, UR14 ;  /* 0x0000000e000c7c82 */ /* 0x000fe20008000000 */
[----:B------:R-:W-:Y:S01]  /*728c0*/  UMOV UR13, UR15 ;  /* 0x0000000f000d7c82 */ /* 0x000fe20008000000 */
[----:B------:R-:W-:Y:S01]  /*728d0*/  MOV R174, UR26 ;  /* 0x0000001a00ae7c02 */ /* 0x000fe20008000f00 */
[----:B------:R-:W-:Y:S01]  /*728e0*/  IMAD.U32 R175, RZ, RZ, UR27 ;  /* 0x0000001bffaf7e24 */ /* 0x000fe2000f8e00ff */
[----:B------:R-:W-:Y:S01]  /*728f0*/  UMOV UR8, UR24 ;  /* 0x0000001800087c82 */ /* 0x000fe20008000000 */
[----:B------:R-:W-:Y:S01]  /*72900*/  UMOV UR9, UR25 ;  /* 0x0000001900097c82 */ /* 0x000fe20008000000 */
[----:B------:R-:W-:Y:S01]  /*72910*/  UMOV UR14, UR26 ;  /* 0x0000001a000e7c82 */ /* 0x000fe20008000000 */
[----:B------:R-:W-:Y:S01]  /*72920*/  UMOV UR15, UR27 ;  /* 0x0000001b000f7c82 */ /* 0x000fe20008000000 */
[----:B------:R-:W-:-:S02]  /*72930*/  WARPGROUP.DEPBAR.LE gsb0, 0x0 ;  /* 0x00008000000079c5 */ /* 0x000fc40000010000 */
[----:B------:R-:W-:-:S10]  /*72940*/  WARPGROUP.ARRIVE ;  /* 0x00000000000079c5 */ /* 0x000fd40000000000 */
[----:B------:R-:W-:Y:S01]  /*72950*/  HGMMA.64x256x8.F32.TF32 R32, gdesc[UR24], R32, gsb0 ;  /* 0x07e00000182079f0 */ /* 0x000fe20008002820 */
[----:B------:R-:W-:Y:S02]  /*72960*/  UIADD3.64 UR26, UR6, 0x802, URZ ;  /* 0x00000802061a7897 */ /* 0x000fe4000fffe03f */
[----:B------:R-:W-:Y:S01]  /*72970*/  UIADD3.64 UR24, UR4, 0x802, URZ ;  /* 0x0000080204187897 */ /* 0x000fe2000fffe03f */
[----:B------:R-:W-:Y:S02]  /*72980*/  MOV R2, UR9 ;  /* 0x0000000900027c02 */ /* 0x000fe40008000f00 */
[----:B------:R-:W-:Y:S01]  /*72990*/  MOV R0, UR8 ;  /* 0x0000000800007c02 */ /* 0x000fe20008000f00 */
[----:B------:R-:W-:Y:S01]  /*729a0*/  UIADD3.64 UR8, UR4, 0x804, URZ ;  /* 0x0000080404087897 */ /* 0x000fe2000fffe03f */
[----:B------:R-:W-:Y:S02]  /*729b0*/  MOV R5, UR11 ;  /* 0x0000000b00057c02 */ /* 0x000fe40008000f00 */
[----:B------:R-:W-:Y:S01]  /*729c0*/  MOV R3, UR10 ;  /* 0x0000000a00037c02 */ /* 0x000fe20008000f00 */
[----:B------:R-:W-:Y:S01]  /*729d0*/  UIADD3.64 UR10, UR6, 0x804, URZ ;  /* 0x00000804060a7897 */ /* 0x000fe2000fffe03f */
[----:B------:R-:W-:-:S02]  /*729e0*/  WARPGROUP.DEPBAR.LE gsb0, 0x0 ;  /* 0x00008000000079c5 */ /* 0x000fc40000010000 */
[----:B------:R-:W-:-:S14]  /*729f0*/  WARPGROUP.ARRIVE ;  /* 0x00000000000079c5 */ /* 0x000fdc0000000000 */
[----:B------:R-:W-:Y:S01]  /*72a00*/  HGMMA.64x256x8.F32.TF32 R32, gdesc[UR24], R32, gsb0 ;  /* 0x07e00000182079f0 */ /* 0x000fe20008002820 */
[----:B------:R-:W-:Y:S01]  /*72a10*/  IMAD.U32 R170, RZ, RZ, UR10 ;  /* 0x0000000affaa7e24 */ /* 0x000fe2000f8e00ff */
[----:B------:R-:W-:Y:S01]  /*72a20*/  UMOV UR52, UR8 ;  /* 0x0000000800347c82 */ /* 0x000fe20008000000 */
[----:B------:R-:W-:Y:S01]  /*72a30*/  IMAD.U32 R171, RZ, RZ, UR11 ;  /* 0x0000000bffab7e24 */ /* 0x000fe2000f8e00ff */
[----:B------:R-:W-:Y:S01]  /*72a40*/  UMOV UR53, UR9 ;  /* 0x0000000900357c82 */ /* 0x000fe20008000000 */
[----:B------:R-:W-:Y:S01]  /*72a50*/  UMOV UR22, UR10 ;  /* 0x0000000a00167c82 */ /* 0x000fe20008000000 */
[----:B------:R-:W-:Y:S01]  /*72a60*/  UMOV UR23, UR11 ;  /* 0x0000000b00177c82 */ /* 0x000fe20008000000 */
[----:B------:R-:W-:Y:S02]  /*72a70*/  WARPGROUP.DEPBAR.LE gsb0, 0x0 ;  /* 0x00008000000079c5 */ /* 0x000fe40000010000 */
[----:B------:R-:W-:-:S15]  /*72a80*/  WARPGROUP.ARRIVE ;  /* 0x00000000000079c5 */ /* 0x000fde0000000000 */
[----:B------:R-:W-:-:S04]  /*72a90*/  NOP ;  /* 0x0000000000007918 */ /* 0x000fc80000000000 */
[----:B------:R-:W-:Y:S01]  /*72aa0*/  HGMMA.64x256x8.F32.TF32 R32, gdesc[UR8], R32, gsb0 ;  /* 0x07e00000082079f0 */ /* 0x000fe20008002820 */
[----:B------:R-:W-:Y:S02]  /*72ab0*/  UIADD3.64 UR10, UR6, 0xffe, URZ ;  /* 0x00000ffe060a7897 */ /* 0x000fe4000fffe03f */
[----:B------:R-:W-:Y:S01]  /*72ac0*/  UIADD3.64 UR8, UR4, 0xffe, URZ ;  /* 0x00000ffe04087897 */ /* 0x000fe2000fffe03f */
[----:B------:R-:W-:Y:S01]  /*72ad0*/  IMAD.U32 R172, RZ, RZ, UR26 ;  /* 0x0000001affac7e24 */ /* 0x000fe2000f8e00ff */
[----:B------:R-:W-:Y:S01]  /*72ae0*/  MOV R173, UR27 ;  /* 0x0000001b00ad7c02 */ /* 0x000fe20008000f00 */
        /* <DEDUP_REMOVED lines=9> */
[----:B------:R-:W-:-:S12]  /*72b80*/  WARPGROUP.ARRIVE ;  /* 0x00000000000079c5 */ /* 0x000fd80000000000 */
[----:B------:R-:W-:Y:S01]  /*72b90*/  HGMMA.64x256x8.F32.TF32 R32, gdesc[UR8], R32, gsb0 ;  /* 0x07e00000082079f0 */ /* 0x000fe20008002820 */
[----:B------:R-:W-:Y:S02]  /*72ba0*/  UIADD3.64 UR10, UR6, 0x1000, URZ ;  /* 0x00001000060a7897 */ /* 0x000fe4000fffe03f */
[----:B------:R-:W-:-:S04]  /*72bb0*/  UIADD3.64 UR8, UR4, 0x1000, URZ ;  /* 0x0000100004087897 */ /* 0x000fc8000fffe03f */
[----:B------:R-:W-:Y:S01]  /*72bc0*/  IMAD.U32 R166, RZ, RZ, UR10 ;  /* 0x0000000affa67e24 */ /* 0x000fe2000f8e00ff */
[----:B------:R-:W-:Y:S01]  /*72bd0*/  MOV R167, UR11 ;  /* 0x0000000b00a77c02 */ /* 0x000fe20008000f00 */
[----:B------:R-:W-:Y:S01]  /*72be0*/  UMOV UR30, UR10 ;  /* 0x0000000a001e7c82 */ /* 0x000fe20008000000 */
[----:B------:R-:W-:Y:S01]  /*72bf0*/  UMOV UR44, UR8 ;  /* 0x00000008002c7c82 */ /* 0x000fe20008000000 */
[----:B------:R-:W-:Y:S01]  /*72c00*/  UMOV UR45, UR9 ;  /* 0x00000009002d7c82 */ /* 0x000fe20008000000 */
[----:B------:R-:W-:Y:S01]  /*72c10*/  UMOV UR31, UR11 ;  /* 0x0000000b001f7c82 */ /* 0x000fe20008000000 */
[----:B------:R-:W-:Y:S02]  /*72c20*/  WARPGROUP.DEPBAR.LE gsb0, 0x0 ;  /* 0x00008000000079c5 */ /* 0x000fe40000010000 */
[----:B------:R-:W-:-:S13]  /*72c30*/  WARPGROUP.ARRIVE ;  /* 0x00000000000079c5 */ /* 0x000fda0000000000 */
[----:B------:R-:W-:Y:S01]  /*72c40*/  HGMMA.64x256x8.F32.TF32 R32, gdesc[UR8], R32, gsb0 ;  /* 0x07e00000082079f0 */ /* 0x000fe20008002820 */
[----:B------:R-:W-:Y:S02]  /*72c50*/  UIADD3.64 UR10, UR6, 0x1002, URZ ;  /* 0x00001002060a7897 */ /* 0x000fe4000fffe03f */
[----:B------:R-:W-:-:S04]  /*72c60*/  UIADD3.64 UR8, UR4, 0x1002, URZ ;  /* 0x0000100204087897 */ /* 0x000fc8000fffe03f */
[----:B------:R-:W-:Y:S01]  /*72c70*/  IMAD.U32 R164, RZ, RZ, UR10 ;  /* 0x0000000affa47e24 */ /* 0x000fe2000f8e00ff */
[----:B------:R-:W-:Y:S01]  /*72c80*/  UMOV UR34, UR10 ;  /* 0x0000000a00227c82 */ /* 0x000fe20008000000 */
[----:B------:R-:W-:Y:S01]  /*72c90*/  IMAD.U32 R165, RZ, RZ, UR11 ;  /* 0x0000000bffa57e24 */ /* 0x000fe2000f8e00ff */
        /* <DEDUP_REMOVED lines=8> */
[----:B------:R-:W-:Y:S01]  /*72d20*/  MOV R162, UR10 ;  /* 0x0000000a00a27c02 */ /* 0x000fe20008000f00 */
[----:B------:R-:W-:Y:S01]  /*72d30*/  IMAD.U32 R163, RZ, RZ, UR11 ;  /* 0x0000000bffa37e24 */ /* 0x000fe2000f8e00ff */
        /* <DEDUP_REMOVED lines=30> */
[----:B------:R-:W-:Y:S01]  /*72f20*/  UIADD3.64 UR8, UR4, 0x1802, URZ ;  /* 0x0000180204087897 */ /* 0x000fe2000fffe03f */
[----:B------:R-:W-:Y:S01]  /*72f30*/  UMOV UR56, UR24 ;  /* 0x0000001800387c82 */ /* 0x000fe20008000000 */
[----:B------:R-:W-:Y:S02]  /*72f40*/  UMOV UR57, UR25 ;  /* 0x0000001900397c82 */ /* 0x000fe40008000000 */
[----:B------:R-:W-:Y:S01]  /*72f50*/  MOV R240, UR10 ;  /* 0x0000000a00f07c02 */ /* 0x000fe20008000f00 */
[----:B------:R-:W-:Y:S01]  /*72f60*/  IMAD.U32 R241, RZ, RZ, UR11 ;  /* 0x0000000bfff17e24 */ /* 0x000fe2000f8e00ff */
[----:B------:R-:W-:Y:S01]  /*72f70*/  UMOV UR50, UR10 ;  /* 0x0000000a00327c82 */ /* 0x000fe20008000000 */
[----:B------:R-:W-:Y:S01]  /*72f80*/  UMOV UR24, UR8 ;  /* 0x0000000800187c82 */ /* 0x000fe20008000000 */
[----:B------:R-:W-:Y:S01]  /*72f90*/  UMOV UR25, UR9 ;  /* 0x0000000900197c82 */ /* 0x000fe20008000000 */
[----:B------:R-:W-:Y:S01]  /*72fa0*/  UMOV UR51, UR11 ;  /* 0x0000000b00337c82 */ /* 0x000fe20008000000 */
[----:B------:R-:W-:-:S02]  /*72fb0*/  WARPGROUP.DEPBAR.LE gsb0, 0x0 ;  /* 0x00008000000079c5 */ /* 0x000fc40000010000 */
[----:B------:R-:W-:-:S13]  /*72fc0*/  WARPGROUP.ARRIVE ;  /* 0x00000000000079c5 */ /* 0x000fda0000000000 */
[----:B------:R-:W-:Y:S01]  /*72fd0*/  HGMMA.64x256x8.F32.TF32 R32, gdesc[UR8], R32, gsb0 ;  /* 0x07e00000082079f0 */ /* 0x000fe20008002820 */
[----:B------:R-:W-:Y:S02]  /*72fe0*/  UIADD3.64 UR10, UR6, 0x1804, URZ ;  /* 0x00001804060a7897 */ /* 0x000fe4000fffe03f */
[----:B------:R-:W-:Y:S01]  /*72ff0*/  UIADD3.64 UR8, UR4, 0x1804, URZ ;  /* 0x0000180404087897 */ /* 0x000fe2000fffe03f */
        /* <DEDUP_REMOVED lines=17> */
[----:B------:R-:W-:Y:S01]  /*73110*/  STL [R1+0x33b8], R165 ;  /* 0x0033b8a501007387 */ /* 0x000fe20000100800 */
[----:B------:R-:W-:-:S03]  /*73120*/  IMAD.U32 R234, RZ, RZ, UR10 ;  /* 0x0000000affea7e24 */ /* 0x000fc6000f8e00ff */
[----:B------:R-:W-:Y:S01]  /*73130*/  STL [R1+0x33c4], R162 ;  /* 0x0033c4a201007387 */ /* 0x000fe20000100800 */
[----:B------:R-:W-:-:S03]  /*73140*/  MOV R235, UR11 ;  /* 0x0000000b00eb7c02 */ /* 0x000fc60008000f00 */
[----:B------:R-:W-:Y:S04]  /*73150*/  STL [R1+0x33c0], R163 ;  /* 0x0033c0a301007387 */ /* 0x000fe80000100800 */
[----:B------:R-:W-:Y:S04]  /*73160*/  STL [R1+0x33cc], R160 ;  /* 0x0033cca001007387 */ /* 0x000fe80000100800 */
[----:B------:R-:W-:Y:S01]  /*73170*/  STL [R1+0x33c8], R161 ;  /* 0x0033c8a101007387 */ /* 0x000fe20000100800 */
[----:B------:R-:W-:Y:S02]  /*73180*/  WARPGROUP.DEPBAR.LE gsb0, 0x0 ;  /* 0x00008000000079c5 */ /* 0x000fe40000010000 */
[----:B------:R-:W-:-:S06]  /*73190*/  WARPGROUP.ARRIVE ;  /* 0x00000000000079c5 */ /* 0x000fcc0000000000 */
[----:B------:R-:W-:Y:S01]  /*731a0*/  HGMMA.64x256x8.F32.TF32 R32, gdesc[UR8], R32, gsb0 ;  /* 0x07e00000082079f0 */ /* 0x000fe20008002820 */
[----:B------:R-:W-:Y:S04]  /*731b0*/  STL [R1+0x33d4], R246 ;  /* 0x0033d4f601007387 */ /* 0x000fe80000100800 */
[----:B------:R-:W-:Y:S04]  /*731c0*/  STL [R1+0x33d0], R247 ;  /* 0x0033d0f701007387 */ /* 0x000fe80000100800 */
[----:B------:R-:W-:Y:S04]  /*731d0*/  STL [R1+0x33dc], R240 ;  /* 0x0033dcf001007387 */ /* 0x000fe80000100800 */
[----:B------:R-:W-:Y:S04]  /*731e0*/  STL [R1+0x33d8], R241 ;  /* 0x0033d8f101007387 */ /* 0x000fe80000100800 */
[----:B------:R-:W-:Y:S04]  /*731f0*/  STL [R1+0x33e4], R234 ;  /* 0x0033e4ea01007387 */ /* 0x000fe80000100800 */
[----:B------:R-:W-:Y:S01]  /*73200*/  STL [R1+0x33e0], R235 ;  /* 0x0033e0eb01007387 */ /* 0x000fe20000100800 */
[----:B------:R-:W-:-:S03]  /*73210*/  WARPGROUP.DEPBAR.LE gsb0, 0x0 ;  /* 0x00008000000079c5 */ /* 0x000fc60000010000 */
        /* <DEDUP_REMOVED lines=128> */
[----:B------:R-:W-:Y:S01]  /*73a20*/  MOV R7, UR15 ;  /* 0x0000000f00077c02 */ /* 0x000fe20008000f00 */
[----:B------:R-:W-:Y:S01]  /*73a30*/  UMOV UR15, UR21 ;  /* 0x00000015000f7c82 */ /* 0x000fe20008000000 */
[----:B------:R-:W-:Y:S01]  /*73a40*/  MOV R6, UR14 ;  /* 0x0000000e00067c02 */ /* 0x000fe20008000f00 */
[----:B------:R-:W-:Y:S01]  /*73a50*/  UMOV UR14, UR20 ;  /* 0x00000014000e7c82 */ /* 0x000fe20008000000 */
[----:B------:R-:W-:Y:S01]  /*73a60*/  MOV R4, UR13 ;  /* 0x0000000d00047c02 */ /* 0x000fe20008000f00 */
[----:B------:R-:W-:Y:S01]  /*73a70*/  UMOV UR13, UR15 ;  /* 0x0000000f000d7c82 */ /* 0x000fe20008000000 */
[----:B------:R-:W-:Y:S01]  /*73a80*/  MOV R15, UR12 ;  /* 0x0000000c000f7c02 */ /* 0x000fe20008000f00 */
[----:B------:R-:W-:Y:S01]  /*73a90*/  UMOV UR12, UR14 ;  /* 0x0000000e000c7c82 */ /* 0x000fe20008000000 */
[----:B------:R-:W-:-:S06]  /*73aa0*/  UIADD3.64 UR14, UR6, 0x1ffe, URZ ;  /* 0x00001ffe060e7897 */ /* 0x000fcc000fffe03f */
[----:B------:R-:W-:Y:S02]  /*73ab0*/  IMAD.U32 R200, RZ, RZ, UR14 ;  /* 0x0000000effc87e24 */ /* 0x000fe4000f8e00ff */
[----:B------:R-:W-:Y:S01]  /*73ac0*/  IMAD.U32 R201, RZ, RZ, UR15 ;  /* 0x0000000fffc97e24 */ /* 0x000fe2000f8e00ff */
[----:B---3--:R-:W-:-:S06]  /*73ad0*/  WARPGROUP.ARRIVE ;  /* 0x00000000000079c5 */ /* 0x008fcc0000000000 */
[----:B------:R-:W-:Y:S01]  /*73ae0*/  HGMMA.64x256x8.F32.TF32 R24, gdesc[UR12], R24, gsb0 ;  /* 0x07e000000c1879f0 */ /* 0x000fe20008002818 */
[----:B------:R-:W-:Y:S01]  /*73af0*/  UIADD3.64 UR14, UR6, 0x2000, URZ ;  /* 0x00002000060e7897 */ /* 0x000fe2000fffe03f */
[----:B------:R-:W-:Y:S01]  /*73b00*/  UMOV UR12, UR4 ;  /* 0x00000004000c7c82 */ /* 0x000fe20008000000 */
[----:B------:R-:W-:-:S04]  /*73b10*/  UMOV UR13, UR5 ;  /* 0x00000005000d7c82 */ /* 0x000fc80008000000 */
[----:B------:R-:W-:Y:S01]  /*73b20*/  MOV R196, UR14 ;  /* 0x0000000e00c47c02 */ /* 0x000fe20008000f00 */
[----:B------:R-:W-:Y:S01]  /*73b30*/  IMAD.U32 R197, RZ, RZ, UR15 ;  /* 0x0000000fffc57e24 */ /* 0x000fe2000f8e00ff */
[----:B------:R-:W-:Y:S02]  /*73b40*/  WARPGROUP.DEPBAR.LE gsb0, 0x0 ;  /* 0x00008000000079c5 */ /* 0x000fe40000010000 */
[----:B------:R-:W-:-:S15]  /*73b50*/  WARPGROUP.ARRIVE ;  /* 0x00000000000079c5 */ /* 0x000fde0000000000 */
[----:B------:R-:W-:-:S02]  /*73b60*/  NOP ;  /* 0x0000000000007918 */ /* 0x000fc40000000000 */
[----:B------:R-:W-:Y:S01]  /*73b70*/  HGMMA.64x256x8.F32.TF32 R24, gdesc[UR12], R24, gsb0 ;  /* 0x07e000000c1879f0 */ /* 0x000fe20008002818 */
[----:B------:R-:W-:Y:S01]  /*73b80*/  UIADD3.64 UR14, UR6, 0x2002, URZ ;  /* 0x00002002060e7897 */ /* 0x000fe2000fffe03f */
[----:B------:R-:W-:Y:S01]  /*73b90*/  UMOV UR12, UR60 ;  /* 0x0000003c000c7c82 */ /* 0x000fe20008000000 */
[----:B------:R-:W-:-:S04]  /*73ba0*/  UMOV UR13, UR61 ;  /* 0x0000003d000d7c82 */ /* 0x000fc80008000000 */
[----:B------:R-:W-:Y:S01]  /*73bb0*/  IMAD.U32 R192, RZ, RZ, UR14 ;  /* 0x0000000effc07e24 */ /* 0x000fe2000f8e00ff */
[----:B------:R-:W-:Y:S01]  /*73bc0*/  MOV R193, UR15 ;  /* 0x0000000f00c17c02 */ /* 0x000fe20008000f00 */
[----:B------:R-:W-:Y:S02]  /*73bd0*/  WARPGROUP.DEPBAR.LE gsb0, 0x0 ;  /* 0x00008000000079c5 */ /* 0x000fe40000010000 */
[----:B------:R-:W-:-:S15]  /*73be0*/  WARPGROUP.ARRIVE ;  /* 0x00000000000079c5 */ /* 0x000fde0000000000 */
[----:B------:R-:W-:-:S02]  /*73bf0*/  NOP ;  /* 0x0000000000007918 */ /* 0x000fc40000000000 */
[----:B------:R-:W-:Y:S01]  /*73c00*/  HGMMA.64x256x8.F32.TF32 R24, gdesc[UR12], R24, gsb0 ;  /* 0x07e000000c1879f0 */ /* 0x000fe20008002818 */
[----:B------:R-:W-:Y:S01]  /*73c10*/  UIADD3.64 UR14, UR6, 0x2004, URZ ;  /* 0x00002004060e7897 */ /* 0x000fe2000fffe03f */
[----:B------:R-:W-:Y:S01]  /*73c20*/  UMOV UR12, UR58 ;  /* 0x0000003a000c7c82 */ /* 0x000fe20008000000 */
[----:B------:R-:W-:Y:S01]  /*73c30*/  UMOV UR13, UR59 ;  /* 0x0000003b000d7c82 */ /* 0x000fe20008000000 */
[----:B------:R-:W-:Y:S01]  /*73c40*/  UMOV UR54, UR10 ;  /* 0x0000000a00367c82 */ /* 0x000fe20008000000 */
[----:B------:R-:W-:Y:S01]  /*73c50*/  UMOV UR55, UR11 ;  /* 0x0000000b00377c82 */ /* 0x000fe20008000000 */
[----:B------:R-:W-:Y:S02]  /*73c60*/  R2UR UR11, R5 ;  /* 0x00000000050b72ca */ /* 0x000fe400000e0000 */
[----:B------:R-:W-:Y:S01]  /*73c70*/  R2UR UR10, R3 ;  /* 0x00000000030a72ca */ /* 0x000fe200000e0000 */
[----:B------:R-:W-:Y:S01]  /*73c80*/  UMOV UR20, UR8 ;  /* 0x0000000800147c82 */ /* 0x000fe20008000000 */
[----:B------:R-:W-:-:S09]  /*73c90*/  UMOV UR21, UR9 ;  /* 0x0000000900157c82 */ /* 0x000fd20008000000 */
[----:B------:R-:W-:Y:S02]  /*73ca0*/  UMOV UR9, UR11 ;  /* 0x0000000b00097c82 */ /* 0x000fe40008000000 */
[----:B------:R-:W-:Y:S01]  /*73cb0*/  UMOV UR8, UR10 ;  /* 0x0000000a00087c82 */ /* 0x000fe20008000000 */
[----:B------:R-:W-:Y:S01]  /*73cc0*/  UIADD3.64 UR10, UR6, 0x27fe, URZ ;  /* 0x000027fe060a7897 */ /* 0x000fe2000fffe03f */
[----:B------:R-:W-:Y:S02]  /*73cd0*/  WARPGROUP.DEPBAR.LE gsb0, 0x0 ;  /* 0x00008000000079c5 */ /* 0x000fe40000010000 */
[----:B------:R-:W-:-:S06]  /*73ce0*/  WARPGROUP.ARRIVE ;  /* 0x00000000000079c5 */ /* 0x000fcc0000000000 */
[----:B------:R-:W-:Y:S01]  /*73cf0*/  HGMMA.64x256x8.F32.TF32 R24, gdesc[UR12], R24, gsb0 ;  /* 0x07e000000c1879f0 */ /* 0x000fe20008002818 */
[----:B------:R-:W-:Y:S01]  /*73d00*/  MOV R176, UR10 ;  /* 0x0000000a00b07c02 */ /* 0x000fe20008000f00 */
[----:B------:R-:W-:Y:S01]  /*73d10*/  IMAD.U32 R177, RZ, RZ, UR11 ;  /* 0x0000000bffb17e24 */ /* 0x000fe2000f8e00ff */
[----:B------:R-:W-:Y:S02]  /*73d20*/  WARPGROUP.DEPBAR.LE gsb0, 0x0 ;  /* 0x00008000000079c5 */ /* 0x000fe40000010000 */
[----:B------:R-:W-:-:S15]  /*73d30*/  WARPGROUP.ARRIVE ;  /* 0x00000000000079c5 */ /* 0x000fde0000000000 */
[----:B------:R-:W-:-:S08]  /*73d40*/  NOP ;  /* 0x0000000000007918 */ /* 0x000fd00000000000 */
[----:B------:R-:W-:Y:S01]  /*73d50*/  HGMMA.64x256x8.F32.TF32 R24, gdesc[UR8], R24, gsb0 ;  /* 0x07e00000081879f0 */ /* 0x000fe20008002818 */
[----:B------:R-:W-:Y:S02]  /*73d60*/  R2UR UR9, R2 ;  /* 0x00000000020972ca */ /* 0x000fe400000e0000 */
[----:B------:R-:W-:Y:S01]  /*73d70*/  R2UR UR8, R0 ;  /* 0x00000000000872ca */ /* 0x000fe200000e0000 */
[----:B------:R-:W-:Y:S01]  /*73d80*/  UIADD3.64 UR10, UR6, 0x2800, URZ ;  /* 0x00002800060a7897 */ /* 0x000fe2000fffe03f */
[----:B------:R-:W-:Y:S01]  /*73d90*/  STL [R1+0x33ec], R200 ;  /* 0x0033ecc801007387 */ /* 0x000fe20000100800 */
[----:B------:R-:W-:Y:S02]  /*73da0*/  IMAD.U32 R188, RZ, RZ, UR14 ;  /* 0x0000000effbc7e24 */ /* 0x000fe4000f8e00ff */
[----:B------:R-:W-:Y:S01]  /*73db0*/  IMAD.U32 R189, RZ, RZ, UR15 ;  /* 0x0000000fffbd7e24 */ /* 0x000fe2000f8e00ff */
[----:B------:R-:W-:Y:S01]  /*73dc0*/  STL [R1+0x33e8], R201 ;  /* 0x0033e8c901007387 */ /* 0x000fe20000100800 */
[----:B--2---:R-:W-:-:S03]  /*73dd0*/  IMAD.U32 R158, RZ, RZ, UR10 ;  /* 0x0000000aff9e7e24 */ /* 0x004fc6000f8e00ff */
[----:B------:R-:W-:Y:S01]  /*73de0*/  STL [R1+0x33f4], R196 ;  /* 0x0033f4c401007387 */ /* 0x000fe20000100800 */
[----:B------:R-:W-:-:S03]  /*73df0*/  MOV R159, UR11 ;  /* 0x0000000b009f7c02 */ /* 0x000fc60008000f00 */
        /* <DEDUP_REMOVED lines=13> */
[----:B------:R-:W-:Y:S04]  /*73ed0*/  STL.64 [R1+0xa00], R24 ;  /* 0x000a001801007387 */ /* 0x000fe80000100a00 */
[----:B------:R1:W-:Y:S04]  /*73ee0*/  STL.64 [R1+0xa08], R26 ;  /* 0x000a081a01007387 */ /* 0x0003e80000100a00 */
[----:B-1----:R-:W2:Y:S04]  /*73ef0*/  LDL.LU.64 R26, [R1+0x3c98] ;  /* 0x003c9800011a7983 */ /* 0x002ea80000300a00 */
[----:B------:R-:W3:Y:S01]  /*73f00*/  LDL.LU.64 R24, [R1+0x3c90] ;  /* 0x003c900001187983 */ /* 0x000ee20000300a00 */
[----:B------:R-:W-:Y:S01]  /*73f10*/  IMAD.MOV.U32 R252, RZ, RZ, R28 ;  /* 0x000000fffffc7224 */ /* 0x000fe200078e001c */
[----:B------:R-:W-:Y:S01]  /*73f20*/  MOV R250, R30 ;  /* 0x0000001e00fa7202 */ /* 0x000fe20000000f00 */
[----:B------:R-:W-:Y:S01]  /*73f30*/  IMAD.MOV.U32 R251, RZ, RZ, R29 ;  /* 0x000000fffffb7224 */ /* 0x000fe200078e001d */
[----:B------:R-:W-:Y:S01]  /*73f40*/  MOV R247, R33 ;  /* 0x0000002100f77202 */ /* 0x000fe20000000f00 */
[----:B------:R-:W-:-:S02]  /*73f50*/  IMAD.MOV.U32 R249, RZ, RZ, R31 ;  /* 0x000000fffff97224 */ /* 0x000fc400078e001f */
[----:B------:R-:W-:Y:S01]  /*73f60*/  IMAD.MOV.U32 R248, RZ, RZ, R32 ;  /* 0x000000fffff87224 */ /* 0x000fe200078e0020 */
[----:B------:R-:W-:Y:S01]  /*73f70*/  MOV R244, R36 ;  /* 0x0000002400f47202 */ /* 0x000fe20000000f00 */
[----:B------:R-:W-:Y:S02]  /*73f80*/  IMAD.MOV.U32 R246, RZ, RZ, R34 ;  /* 0x000000fffff67224 */ /* 0x000fe400078e0022 */
[----:B------:R-:W-:Y:S01]  /*73f90*/  IMAD.MOV.U32 R245, RZ, RZ, R35 ;  /* 0x000000fffff57224 */ /* 0x000fe200078e0023 */
[----:B------:R-:W-:Y:S01]  /*73fa0*/  MOV R241, R39 ;  /* 0x0000002700f17202 */ /* 0x000fe20000000f00 */
[----:B------:R-:W-:Y:S02]  /*73fb0*/  IMAD.MOV.U32 R243, RZ, RZ, R37 ;  /* 0x000000fffff37224 */ /* 0x000fe400078e0025 */
        /* <DEDUP_REMOVED lines=94> */
[----:B------:R-:W-:Y:S01]  /*745a0*/  R2UR UR12, R15 ;  /* 0x000000000f0c72ca */ /* 0x000fe200000e0000 */
[----:B------:R-:W-:Y:S01]  /*745b0*/  IMAD.MOV.U32 R19, RZ, RZ, R133 ;  /* 0x000000ffff137224 */ /* 0x000fe200078e0085 */
[----:B------:R-:W-:Y:S01]  /*745c0*/  MOV R17, R135 ;  /* 0x0000008700117202 */ /* 0x000fe20000000f00 */
[----:B------:R-:W-:Y:S01]  /*745d0*/  IMAD.MOV.U32 R18, RZ, RZ, R134 ;  /* 0x000000ffff127224 */ /* 0x000fe200078e0086 */
[----:B------:R-:W-:Y:S01]  /*745e0*/  MOV R14, R138 ;  /* 0x0000008a000e7202 */ /* 0x000fe20000000f00 */
[----:B------:R-:W-:Y:S02]  /*745f0*/  IMAD.MOV.U32 R16, RZ, RZ, R136 ;  /* 0x000000ffff107224 */ /* 0x000fe400078e0088 */
[----:B------:R-:W-:Y:S01]  /*74600*/  IMAD.MOV.U32 R15, RZ, RZ, R137 ;  /* 0x000000ffff0f7224 */ /* 0x000fe200078e0089 */
[----:B------:R-:W-:Y:S01]  /*74610*/  MOV R11, R141 ;  /* 0x0000008d000b7202 */ /* 0x000fe20000000f00 */
[----:B------:R-:W-:Y:S01]  /*74620*/  IMAD.MOV.U32 R13, RZ, RZ, R139 ;  /* 0x000000ffff0d7224 */ /* 0x000fe200078e008b */
[----:B------:R-:W-:Y:S01]  /*74630*/  R2UR UR15, R7 ;  /* 0x00000000070f72ca */ /* 0x000fe200000e0000 */
[----:B------:R-:W-:Y:S01]  /*74640*/  IMAD.MOV.U32 R12, RZ, RZ, R140 ;  /* 0x000000ffff0c7224 */ /* 0x000fe200078e008c */
[----:B------:R-:W-:Y:S01]  /*74650*/  R2UR UR14, R6 ;  /* 0x00000000060e72ca */ /* 0x000fe200000e0000 */
[----:B------:R-:W-:Y:S01]  /*74660*/  IMAD.MOV.U32 R10, RZ, RZ, R142 ;  /* 0x000000ffff0a7224 */ /* 0x000fe200078e008e */
[----:B------:R-:W-:Y:S01]  /*74670*/  MOV R8, R144 ;  /* 0x0000009000087202 */ /* 0x000fe20000000f00 */
[----:B------:R-:W-:Y:S01]  /*74680*/  IMAD.MOV.U32 R9, RZ, RZ, R143 ;  /* 0x000000ffff097224 */ /* 0x000fe200078e008f */
[----:B------:R-:W-:Y:S01]  /*74690*/  R2UR UR13, R4 ;  /* 0x00000000040d72ca */ /* 0x000fe200000e0000 */
[----:B------:R-:W-:Y:S01]  /*746a0*/  IMAD.MOV.U32 R7, RZ, RZ, R145 ;  /* 0x000000ffff077224 */ /* 0x000fe200078e0091 */
[----:B------:R-:W-:Y:S01]  /*746b0*/  MOV R5, R147 ;  /* 0x0000009300057202 */ /* 0x000fe20000000f00 */
[----:B------:R-:W-:Y:S01]  /*746c0*/  IMAD.MOV.U32 R6, RZ, RZ, R146 ;  /* 0x000000ffff067224 */ /* 0x000fe200078e0092 */
[----:B------:R-:W-:Y:S01]  /*746d0*/  MOV R2, R150 ;  /* 0x0000009600027202 */ /* 0x000fe20000000f00 */
[----:B------:R-:W-:-:S02]  /*746e0*/  IMAD.MOV.U32 R4, RZ, RZ, R148 ;  /* 0x000000ffff047224 */ /* 0x000fc400078e0094 */
[----:B------:R-:W-:Y:S02]  /*746f0*/  IMAD.MOV.U32 R3, RZ, RZ, R149 ;  /* 0x000000ffff037224 */ /* 0x000fe400078e0095 */
[----:B------:R-:W-:Y:S01]  /*74700*/  IMAD.MOV.U32 R0, RZ, RZ, R151 ;  /* 0x000000ffff007224 */ /* 0x000fe200078e0097 */
[----:B--2---:R-:W-:Y:S02]  /*74710*/  R2UR UR11, R27 ;  /* 0x000000001b0b72ca */ /* 0x004fe400000e0000 */
[----:B------:R-:W-:Y:S02]  /*74720*/  R2UR UR10, R26 ;  /* 0x000000001a0a72ca */ /* 0x000fe400000e0000 */
[----:B---3--:R-:W-:Y:S02]  /*74730*/  R2UR UR9, R25 ;  /* 0x00000000190972ca */ /* 0x008fe400000e0000 */
[----:B------:R-:W-:Y:S02]  /*74740*/  R2UR UR8, R24 ;  /* 0x00000000180872ca */ /* 0x000fe400000e0000 */
        /* <DEDUP_REMOVED lines=255> */
[----:B------:R-:W-:Y:S01]  /*75740*/  IMAD.MOV.U32 R151, RZ, RZ, R0 ;  /* 0x000000ffff977224 */ /* 0x000fe200078e0000 */
[----:B------:R-:W-:-:S05]  /*75750*/  UIADD3.64 UR58, UR6, 0x2802, URZ ;  /* 0x00002802063a7897 */ /* 0x000fca000fffe03f */
[----:B--2---:R-:W-:-:S06]  /*75760*/  WARPGROUP.ARRIVE ;  /* 0x00000000000079c5 */ /* 0x004fcc0000000000 */
[----:B------:R-:W-:Y:S01]  /*75770*/  HGMMA.64x256x8.F32.TF32 R24, gdesc[UR56], R24, gsb0 ;  /* 0x07e00000381879f0 */ /* 0x000fe20008002818 */
[----:B------:R-:W-:Y:S01]  /*75780*/  MOV R156, UR58 ;  /* 0x0000003a009c7c02 */ /* 0x000fe20008000f00 */
[----:B------:R-:W-:Y:S01]  /*75790*/  IMAD.U32 R157, RZ, RZ, UR59 ;  /* 0x0000003bff9d7e24 */ /* 0x000fe2000f8e00ff */
[----:B------:R-:W-:Y:S01]  /*757a0*/  UIADD3.64 UR58, UR6, 0x2804, URZ ;  /* 0x00002804063a7897 */ /* 0x000fe2000fffe03f */
[----:B------:R-:W-:Y:S01]  /*757b0*/  UMOV UR56, UR52 ;  /* 0x0000003400387c82 */ /* 0x000fe20008000000 */
[----:B------:R-:W-:-:S04]  /*757c0*/  UMOV UR57, UR53 ;  /* 0x0000003500397c82 */ /* 0x000fc80008000000 */
[----:B------:R-:W-:Y:S01]  /*757d0*/  IMAD.U32 R154, RZ, RZ, UR58 ;  /* 0x0000003aff9a7e24 */ /* 0x000fe2000f8e00ff */
[----:B------:R-:W-:Y:S01]  /*757e0*/  MOV R155, UR59 ;  /* 0x0000003b009b7c02 */ /* 0x000fe20008000f00 */
[----:B------:R-:W-:Y:S02]  /*757f0*/  WARPGROUP.DEPBAR.LE gsb0, 0x0 ;  /* 0x00008000000079c5 */ /* 0x000fe40000010000 */
[----:B------:R-:W-:-:S15]  /*75800*/  WARPGROUP.ARRIVE ;  /* 0x00000000000079c5 */ /* 0x000fde0000000000 */
[----:B------:R-:W-:Y:S01]  /*75810*/  HGMMA.64x256x8.F32.TF32 R24, gdesc[UR56], R24, gsb0 ;  /* 0x07e00000381879f0 */ /* 0x000fe20008002818 */
[----:B------:R-:W-:Y:S01]  /*75820*/  UIADD3.64 UR58, UR6, 0x2ffe, URZ ;  /* 0x00002ffe063a7897 */ /* 0x000fe2000fffe03f */
[----:B------:R-:W-:Y:S01]  /*75830*/  UMOV UR56, UR48 ;  /* 0x0000003000387c82 */ /* 0x000fe20008000000 */
[----:B------:R-:W-:-:S04]  /*75840*/  UMOV UR57, UR49 ;  /* 0x0000003100397c82 */ /* 0x000fc80008000000 */
[----:B------:R-:W-:Y:S02]  /*75850*/  IMAD.U32 R152, RZ, RZ, UR58 ;  /* 0x0000003aff987e24 */ /* 0x000fe4000f8e00ff */
[----:B------:R-:W-:Y:S01]  /*75860*/  IMAD.U32 R153, RZ, RZ, UR59 ;  /* 0x0000003bff997e24 */ /* 0x000fe2000f8e00ff */
[----:B------:R-:W-:Y:S02]  /*75870*/  WARPGROUP.DEPBAR.LE gsb0, 0x0 ;  /* 0x00008000000079c5 */ /* 0x000fe40000010000 */
[----:B------:R-:W-:-:S15]  /*75880*/  WARPGROUP.ARRIVE ;  /* 0x00000000000079c5 */ /* 0x000fde0000000000 */
[----:B------:R-:W-:-:S01]  /*75890*/  NOP ;  /* 0x0000000000007918 */ /* 0x000fc20000000000 */
        /* <DEDUP_REMOVED lines=48> */
[----:B------:R-:W-:-:S05]  /*75ba0*/  UMOV UR57, UR25 ;  /* 0x0000001900397c82 */ /* 0x000fca0008000000 */
[----:B------:R-:W-:Y:S01]  /*75bb0*/  UMOV UR60, UR58 ;  /* 0x0000003a003c7c82 */ /* 0x000fe20008000000 */
[----:B------:R-:W-:Y:S01]  /*75bc0*/  UMOV UR61, UR59 ;  /* 0x0000003b003d7c82 */ /* 0x000fe20008000000 */
[----:B------:R-:W-:Y:S02]  /*75bd0*/  WARPGROUP.DEPBAR.LE gsb0, 0x0 ;  /* 0x00008000000079c5 */ /* 0x000fe40000010000 */
[----:B------:R-:W-:-:S15]  /*75be0*/  WARPGROUP.ARRIVE ;  /* 0x00000000000079c5 */ /* 0x000fde0000000000 */
[----:B------:R-:W-:-:S01]  /*75bf0*/  NOP ;  /* 0x0000000000007918 */ /* 0x000fc20000000000 */
[----:B------:R-:W-:Y:S01]  /*75c00*/  HGMMA.64x256x8.F32.TF32 R24, gdesc[UR56], R24, gsb0 ;  /* 0x07e00000381879f0 */ /* 0x000fe20008002818 */
[----:B------:R-:W-:Y:S01]  /*75c10*/  UIADD3.64 UR58, UR6, 0x3804, URZ ;  /* 0x00003804063a7897 */ /* 0x000fe2000fffe03f */
[----:B------:R-:W-:Y:S01]  /*75c20*/  UMOV UR56, UR20 ;  /* 0x0000001400387c82 */ /* 0x000fe20008000000 */
[----:B------:R-:W-:Y:S01]  /*75c30*/  UMOV UR57, UR21 ;  /* 0x0000001500397c82 */ /* 0x000fe20008000000 */
        /* <DEDUP_REMOVED lines=10> */
[----:B------:R-:W-:-:S03]  /*75ce0*/  IMAD.U32 R11, RZ, RZ, UR59 ;  /* 0x0000003bff0b7e24 */ /* 0x000fc6000f8e00ff */
        /* <DEDUP_REMOVED lines=77> */
[----:B-1----:R-:W2:Y:S04]  /*761c0*/  LDL.LU.64 R150, [R1+0x3c88] ;  /* 0x003c880001967983 */ /* 0x002ea80000300a00 */
        /* <DEDUP_REMOVED lines=63> */
[----:B------:R-:W-:Y:S01]  /*765c0*/  UIADD3.64 UR56, UR4, 0x1fe, URZ ;  /* 0x000001fe04387897 */ /* 0x000fe2000fffe03f */
[----:B------:R-:W-:Y:S01]  /*765d0*/  UMOV UR58, UR16 ;  /* 0x00000010003a7c82 */ /* 0x000fe20008000000 */
[----:B------:R-:W-:Y:S01]  /*765e0*/  UMOV UR59, UR17 ;  /* 0x00000011003b7c82 */ /* 0x000fe20008000000 */
[----:B--2---:R-:W-:-:S06]  /*765f0*/  WARPGROUP.ARRIVE ;  /* 0x00000000000079c5 */ /* 0x004fcc0000000000 */
[----:B------:R-:W-:Y:S01]  /*76600*/  HGMMA.64x256x8.F32.TF32 R24, gdesc[UR56], R24, gsb0 ;  /* 0x07e00000381879f0 */ /* 0x000fe20008002818 */
[----:B------:R-:W-:Y:S01]  /*76610*/  UIADD3.64 UR56, UR4, 0x200, URZ ;  /* 0x0000020004387897 */ /* 0x000fe2000fffe03f */
[----:B------:R-:W-:Y:S01]  /*76620*/  UMOV UR58, UR6 ;  /* 0x00000006003a7c82 */ /* 0x000fe20008000000 */
[----:B------:R-:W-:Y:S01]  /*76630*/  UMOV UR59, UR7 ;  /* 0x00000007003b7c82 */ /* 0x000fe20008000000 */
[----:B------:R-:W-:Y:S02]  /*76640*/  WARPGROUP.DEPBAR.LE gsb0, 0x0 ;  /* 0x00008000000079c5 */ /* 0x000fe40000010000 */
[----:B------:R-:W-:-:S15]  /*76650*/  WARPGROUP.ARRIVE ;  /* 0x00000000000079c5 */ /* 0x000fde0000000000 */
[----:B------:R-:W-:-:S07]  /*76660*/  NOP ;  /* 0x0000000000007918 */ /* 0x000fce0000000000 */
[----:B------:R-:W-:Y:S01]  /*76670*/  HGMMA.64x256x8.F32.TF32 R24, gdesc[UR56], R24, gsb0 ;  /* 0x07e00000381879f0 */ /* 0x000fe20008002818 */
[----:B------:R-:W-:Y:S01]  /*76680*/  UIADD3.64 UR56, UR4, 0x202, URZ ;  /* 0x0000020204387897 */ /* 0x000fe2000fffe03f */
[----:B------:R-:W-:Y:S01]  /*76690*/  UMOV UR58, UR8 ;  /* 0x00000008003a7c82 */ /* 0x000fe20008000000 */
[----:B------:R-:W-:Y:S01]  /*766a0*/  UMOV UR59, UR9 ;  /* 0x00000009003b7c82 */ /* 0x000fe20008000000 */
[----:B------:R-:W-:Y:S01]  /*766b0*/  UIADD3.64 UR8, UR4, 0x204, URZ ;  /* 0x0000020404087897 */ /* 0x000fe2000fffe03f */
[----:B------:R-:W-:Y:S02]  /*766c0*/  WARPGROUP.DEPBAR.LE gsb0, 0x0 ;  /* 0x00008000000079c5 */ /* 0x000fe40000010000 */
[----:B------:R-:W-:-:S15]  /*766d0*/  WARPGROUP.ARRIVE ;  /* 0x00000000000079c5 */ /* 0x000fde0000000000 */
[----:B------:R-:W-:-:S06]  /*766e0*/  NOP ;  /* 0x0000000000007918 */ /* 0x000fcc0000000000 */
[----:B------:R-:W-:Y:S01]  /*766f0*/  HGMMA.64x256x8.F32.TF32 R24, gdesc[UR56], R24, gsb0 ;  /* 0x07e00000381879f0 */ /* 0x000fe20008002818 */
[----:B------:R-:W-:Y:S02]  /*76700*/  MOV R5, UR9 ;  /* 0x0000000900057c02 */ /* 0x000fe40008000f00 */
[----:B------:R-:W-:Y:S01]  /*76710*/  MOV R3, UR8 ;  /* 0x0000000800037c02 */ /* 0x000fe20008000f00 */
        /* <DEDUP_REMOVED lines=12> */
[----:B------:R-:W-:Y:S04]  /*767e0*/  STL [R1+0x3880], R5 ;  /* 0x0038800501007387 */ /* 0x000fe80000100800 */
[----:B------:R-:W-:Y:S01]  /*767f0*/  STL [R1+0x3884], R3 ;  /* 0x0038840301007387 */ /* 0x000fe20000100800 */
[----:B------:R-:W-:Y:S02]  /*76800*/  WARPGROUP.DEPBAR.LE gsb0, 0x0 ;  /* 0x00008000000079c5 */ /* 0x000fe40000010000 */
[----:B------:R-:W-:-:S15]  /*76810*/  WARPGROUP.ARRIVE ;  /* 0x00000000000079c5 */ /* 0x000fde0000000000 */
[----:B------:R-:W-:-:S05]  /*76820*/  NOP ;  /* 0x0000000000007918 */ /* 0x000fca0000000000 */
[----:B------:R-:W-:Y:S03]  /*76830*/  HGMMA.64x256x8.F32.TF32 R24, gdesc[UR12], R24, gsb0 ;  /* 0x07e000000c1879f0 */ /* 0x000fe60008002818 */
[----:B------:R-:W-:Y:S02]  /*76840*/  WARPGROUP.DEPBAR.LE gsb0, 0x0 ;  /* 0x00008000000079c5 */ /* 0x000fe40000010000 */
[----:B------:R1:W-:Y:S01]  /*76850*/  STL.64 [R1+0x800], R24 ;  /* 0x0008001801007387 */ /* 0x0003e20000100a00 */
[----:B------:R-:W-:-:S03]  /*76860*/  MOV R252, R28 ;  /* 0x0000001c00fc7202 */ /* 0x000fc60000000f00 */
[----:B------:R-:W-:Y:S01]  /*76870*/  STL.64 [R1+0x808], R26 ;  /* 0x0008081a01007387 */ /* 0x000fe20000100a00 */
[----:B------:R-:W-:Y:S01]  /*76880*/  IMAD.MOV.U32 R251, RZ, RZ, R29 ;  /* 0x000000fffffb7224 */ /* 0x000fe200078e001d */
[----:B-1----:R-:W-:Y:S01]  /*76890*/  MOV R24, UR13 ;  /* 0x0000000d00187c02 */ /* 0x002fe20008000f00 */
[----:B------:R-:W-:Y:S01]  /*768a0*/  IMAD.MOV.U32 R250, RZ, RZ, R30 ;  /* 0x000000fffffa7224 */ /* 0x000fe200078e001e */
[----:B------:R-:W-:-:S03]  /*768b0*/  MOV R249, R31 ;  /* 0x0000001f00f97202 */ /* 0x000fc60000000f00 */
[----:B------:R1:W-:Y:S01]  /*768c0*/  STL [R1+0x388c], R24 ;  /* 0x00388c1801007387 */ /* 0x0003e20000100800 */
[----:B------:R-:W-:Y:S01]  /*768d0*/  IMAD.MOV.U32 R248, RZ, RZ, R32 ;  /* 0x000000fffff87224 */ /* 0x000fe200078e0020 */
[----:B------:R-:W-:Y:S01]  /*768e0*/  MOV R246, R34 ;  /* 0x0000002200f67202 */ /* 0x000fe20000000f00 */
[----:B------:R-:W-:Y:S01]  /*768f0*/  IMAD.MOV.U32 R247, RZ, RZ, R33 ;  /* 0x000000fffff77224 */ /* 0x000fe200078e0021 */
[----:B------:R-:W-:Y:S01]  /*76900*/  MOV R243, R37 ;  /* 0x0000002500f37202 */ /* 0x000fe20000000f00 */
[----:B------:R-:W-:Y:S01]  /*76910*/  IMAD.MOV.U32 R245, RZ, RZ, R35 ;  /* 0x000000fffff57224 */ /* 0x000fe200078e0023 */
[----:B-1----:R-:W2:Y:S04]  /*76920*/  LDL.LU.64 R24, [R1+0x600] ;  /* 0x0006000001187983 */ /* 0x002ea80000300a00 */
[----:B------:R-:W3:Y:S01]  /*76930*/  LDL.LU.64 R26, [R1+0x608] ;  /* 0x00060800011a7983 */ /* 0x000ee20000300a00 */
[----:B------:R-:W-:-:S03]  /*76940*/  IMAD.MOV.U32 R244, RZ, RZ, R36 ;  /* 0x000000fffff47224 */ /* 0x000fc600078e0024 */
[----:B------:R-:W4:Y:S01]  /*76950*/  LDL.LU.64 R28, [R1+0x610] ;  /* 0x00061000011c7983 */ /* 0x000f220000300a00 */
[----:B------:R-:W-:-:S03]  /*76960*/  IMAD.MOV.U32 R242, RZ, RZ, R38 ;  /* 0x000000fffff27224 */ /* 0x000fc600078e0026 */
[----:B------:R-:W2:Y:S01]  /*76970*/  LDL.LU.64 R30, [R1+0x618] ;  /* 0x00061800011e7983 */ /* 0x000ea20000300a00 */
[----:B------:R-:W-:-:S03]  /*76980*/  IMAD.MOV.U32 R241, RZ, RZ, R39 ;  /* 0x000000fffff17224 */ /* 0x000fc600078e0027 */
[----:B------:R-:W3:Y:S01]  /*76990*/  LDL.LU.64 R32, [R1+0x620] ;  /* 0x0006200001207983 */ /* 0x000ee20000300a00 */
[----:B------:R-:W-:Y:S01]  /*769a0*/  MOV R240, R40 ;  /* 0x0000002800f07202 */ /* 0x000fe20000000f00 */
[----:B------:R-:W-:Y:S02]  /*769b0*/  IMAD.MOV.U32 R239, RZ, RZ, R41 ;  /* 0x000000ffffef7224 */ /* 0x000fe400078e0029 */
[----:B------:R-:W4:Y:S01]  /*769c0*/  LDL.LU.64 R34, [R1+0x628] ;  /* 0x0006280001227983 */ /* 0x000f220000300a00 */
[----:B------:R-:W-:Y:S01]  /*769d0*/  IMAD.MOV.U32 R238, RZ, RZ, R42 ;  /* 0x000000ffffee7224 */ /* 0x000fe200078e002a */
[----:B------:R-:W-:Y:S02]  /*769e0*/  MOV R237, R43 ;  /* 0x0000002b00ed7202 */ /* 0x000fe40000000f00 */
[----:B------:R-:W2:Y:S01]  /*769f0*/  LDL.LU.64 R36, [R1+0x630] ;  /* 0x0006300001247983 */ /* 0x000ea20000300a00 */
[----:B------:R-:W-:-:S03]  /*76a00*/  IMAD.MOV.U32 R236, RZ, RZ, R44 ;  /* 0x000000ffffec7224 */ /* 0x000fc600078e002c */
[----:B------:R-:W3:Y:S01]  /*76a10*/  LDL.LU.64 R38, [R1+0x638] ;  /* 0x0006380001267983 */ /* 0x000ee20000300a00 */
[----:B------:R-:W-:Y:S01]  /*76a20*/  IMAD.MOV.U32 R235, RZ, RZ, R45 ;  /* 0x000000ffffeb7224 */ /* 0x000fe200078e002d */
[----:B------:R-:W-:Y:S02]  /*76a30*/  MOV R234, R46 ;  /* 0x0000002e00ea7202 */ /* 0x000fe40000000f00 */
[----:B------:R-:W4:Y:S01]  /*76a40*/  LDL.LU.64 R40, [R1+0x640] ;  /* 0x0006400001287983 */ /* 0x000f220000300a00 */
[----:B------:R-:W-:Y:S01]  /*76a50*/  IMAD.MOV.U32 R233, RZ, RZ, R47 ;  /* 0x000000ffffe97224 */ /* 0x000fe200078e002f */
[----:B------:R-:W-:Y:S02]  /*76a60*/  MOV R231, R49 ;  /* 0x0000003100e77202 */ /* 0x000fe40000000f00 */
[----:B------:R-:W2:Y:S01]  /*76a70*/  LDL.LU.64 R42, [R1+0x648] ;  /* 0x00064800012a7983 */ /* 0x000ea20000300a00 */
[----:B------:R-:W-:-:S03]  /*76a80*/  IMAD.MOV.U32 R232, RZ, RZ, R48 ;  /* 0x000000ffffe87224 */ /* 0x000fc600078e0030 */
[----:B------:R-:W3:Y:S01]  /*76a90*/  LDL.LU.64 R44, [R1+0x650] ;  /* 0x00065000012c7983 */ /* 0x000ee20000300a00 */
[----:B------:R-:W-:Y:S01]  /*76aa0*/  IMAD.MOV.U32 R230, RZ, RZ, R50 ;  /* 0x000000ffffe67224 */ /* 0x000fe200078e0032 */
[----:B------:R-:W-:Y:S01]  /*76ab0*/  MOV R152, R52 ;  /* 0x0000003400987202 */ /* 0x000fe20000000f00 */
[----:B------:R-:W-:Y:S01]  /*76ac0*/  IMAD.MOV.U32 R229, RZ, RZ, R51 ;  /* 0x000000ffffe57224 */ /* 0x000fe200078e0033 */
        /* <DEDUP_REMOVED lines=222> */
[----:B------:R-:W-:Y:S02]  /*778b0*/  WARPGROUP.DEPBAR.LE gsb0, 0x0 ;  /* 0x00008000000079c5 */ /* 0x000fe40000010000 */
[----:B------:R-:W-:-:S15]  /*778c0*/  WARPGROUP.ARRIVE ;  /* 0x00000000000079c5 */ /* 0x000fde0000000000 */
[----:B------:R-:W-:-:S08]  /*778d0*/  NOP ;  /* 0x0000000000007918 */ /* 0x000fd00000000000 */
        /* <DEDUP_REMOVED lines=62> */
[----:B------:R-:W-:Y:S01]  /*77cc0*/  STL.64 [R1+0x3948], R70 ;  /* 0x0039484601007387 */ /* 0x000fe20000100a00 */
[----:B------:R-:W-:-:S02]  /*77cd0*/  WARPGROUP.DEPBAR.LE gsb0, 0x0 ;  /* 0x00008000000079c5 */ /* 0x000fc40000010000 */
[----:B------:R-:W-:-:S06]  /*77ce0*/  WARPGROUP.ARRIVE ;  /* 0x00000000000079c5 */ /* 0x000fcc0000000000 */
        /* <DEDUP_REMOVED lines=16> */
[----:B------:R-:W-:-:S03]  /*77df0*/  MOV R15, UR12 ;  /* 0x0000000c000f7c02 */ /* 0x000fc60008000f00 */
        /* <DEDUP_REMOVED lines=138> */
[----:B------:R-:W-:-:S02]  /*786a0*/  UIADD3.64 UR58, UR4, 0x1fe, URZ ;  /* 0x000001fe043a7897 */ /* 0x000fc4000fffe03f */
[----:B------:R-:W-:-:S05]  /*786b0*/  UIADD3.64 UR10, UR6, 0x1ffe, URZ ;  /* 0x00001ffe060a7897 */ /* 0x000fca000fffe03f */
[----:B------:R-:W-:Y:S01]  /*786c0*/  UMOV UR12, UR58 ;  /* 0x0000003a000c7c82 */ /* 0x000fe20008000000 */
[----:B------:R-:W-:Y:S01]  /*786d0*/  UMOV UR13, UR59 ;  /* 0x0000003b000d7c82 */ /* 0x000fe20008000000 */
[----:B------:R-:W-:Y:S01]  /*786e0*/  UMOV UR14, UR10 ;  /* 0x0000000a000e7c82 */ /* 0x000fe20008000000 */
[----:B------:R-:W-:Y:S01]  /*786f0*/  UMOV UR15, UR11 ;  /* 0x0000000b000f7c82 */ /* 0x000fe20008000000 */
[----:B--2---:R-:W-:-:S06]  /*78700*/  WARPGROUP.ARRIVE ;  /* 0x00000000000079c5 */ /* 0x004fcc0000000000 */
[----:B------:R-:W-:Y:S03]  /*78710*/  HGMMA.64x256x8.F32.TF32 R24, gdesc[UR12], R24, gsb0 ;  /* 0x07e000000c1879f0 */ /* 0x000fe60008002818 */
[----:B------:R-:W-:Y:S02]  /*78720*/  WARPGROUP.DEPBAR.LE gsb0, 0x0 ;  /* 0x00008000000079c5 */ /* 0x000fe40000010000 */
[----:B------:R1:W-:Y:S04]  /*78730*/  STL.64 [R1+0x600], R24 ;  /* 0x0006001801007387 */ /* 0x0003e80000100a00 */
[----:B------:R2:W-:Y:S04]  /*78740*/  STL.64 [R1+0x608], R26 ;  /* 0x0006081a01007387 */ /* 0x0005e80000100a00 */
[----:B-1----:R-:W3:Y:S01]  /*78750*/  LDL.LU R24, [R1+0x388c] ;  /* 0x00388c0001187983 */ /* 0x002ee20000300800 */
[----:B------:R-:W-:Y:S01]  /*78760*/  MOV R15, R28 ;  /* 0x0000001c000f7202 */ /* 0x000fe20000000f00 */
        /* <DEDUP_REMOVED lines=123> */
[----:B---3--:R-:W-:Y:S02]  /*78f20*/  R2UR UR13, R24 ;  /* 0x00000000180d72ca */ /* 0x008fe400000e0000 */
[----:B------:R-:W3:Y:S04]  /*78f30*/  LDL.LU.64 R24, [R1+0x400] ;  /* 0x0004000001187983 */ /* 0x000ee80000300a00 */
[----:B--2---:R-:W2:Y:S04]  /*78f40*/  LDL.LU.64 R26, [R1+0x408] ;  /* 0x00040800011a7983 */ /* 0x004ea80000300a00 */
[----:B------:R-:W4:Y:S04]  /*78f50*/  LDL.LU.64 R28, [R1+0x410] ;  /* 0x00041000011c7983 */ /* 0x000f280000300a00 */
[----:B------:R-:W3:Y:S04]  /*78f60*/  LDL.LU.64 R30, [R1+0x418] ;  /* 0x00041800011e7983 */ /* 0x000ee80000300a00 */
[----:B------:R-:W2:Y:S04]  /*78f70*/  LDL.LU.64 R32, [R1+0x420] ;  /* 0x0004200001207983 */ /* 0x000ea80000300a00 */
        /* <DEDUP_REMOVED lines=59> */
[----:B---3--:R-:W-:Y:S04]  /*79330*/  STL.64 [R1+0x3870], R150 ;  /* 0x0038709601007387 */ /* 0x008fe80000100a00 */
[----:B----4-:R-:W-:Y:S04]  /*79340*/  STL.64 [R1+0x3868], R148 ;  /* 0x0038689401007387 */ /* 0x010fe80000100a00 */
[----:B--2---:R-:W-:Y:S04]  /*79350*/  STL.64 [R1+0x3860], R146 ;  /* 0x0038609201007387 */ /* 0x004fe80000100a00 */
        /* <DEDUP_REMOVED lines=119> */
[----:B------:R-:W-:Y:S01]  /*79ad0*/  UIADD3.64 UR58, UR4, 0x200, URZ ;  /* 0x00000200043a7897 */ /* 0x000fe2000fffe03f */
[----:B------:R-:W-:Y:S01]  /*79ae0*/  IMAD.MOV.U32 R98, RZ, RZ, R223 ;  /* 0x000000ffff627224 */ /* 0x000fe200078e00df */
[----:B------:R-:W-:Y:S01]  /*79af0*/  UIADD3.64 UR10, UR6, 0x2000, URZ ;  /* 0x00002000060a7897 */ /* 0x000fe2000fffe03f */
[----:B------:R-:W-:Y:S01]  /*79b00*/  IMAD.MOV.U32 R100, RZ, RZ, R221 ;  /* 0x000000ffff647224 */ /* 0x000fe200078e00dd */
[----:B------:R-:W3:Y:S01]  /*79b10*/  LDL.LU R15, [R1+0x3888] ;  /* 0x00388800010f7983 */ /* 0x000ee20000300800 */
        /* <DEDUP_REMOVED lines=33> */
[----:B------:R-:W-:Y:S01]  /*79d30*/  IMAD.MOV.U32 R186, RZ, RZ, R2 ;  /* 0x000000ffffba7224 */ /* 0x000fe200078e0002 */
[----:B------:R-:W-:Y:S01]  /*79d40*/  UMOV UR8, UR58 ;  /* 0x0000003a00087c82 */ /* 0x000fe20008000000 */
[----:B------:R-:W-:Y:S01]  /*79d50*/  UMOV UR9, UR59 ;  /* 0x0000003b00097c82 */ /* 0x000fe20008000000 */
[----:B------:R-:W4:Y:S04]  /*79d60*/  LDL.LU R3, [R1+0x3884] ;  /* 0x0038840001037983 */ /* 0x000f280000300800 */
[----:B------:R-:W3:Y:S01]  /*79d70*/  LDL.LU R5, [R1+0x3880] ;  /* 0x0038800001057983 */ /* 0x000ee20000300800 */
[----:B--2---:R-:W-:Y:S01]  /*79d80*/  WARPGROUP.ARRIVE ;  /* 0x00000000000079c5 */ /* 0x004fe20000000000 */
[----:B------:R-:W-:-:S02]  /*79d90*/  UIADD3.64 UR58, UR6, 0x2002, URZ ;  /* 0x00002002063a7897 */ /* 0x000fc4000fffe03f */
[----:B------:R-:W2:Y:S03]  /*79da0*/  LDL.LU R190, [R1+0x387c] ;  /* 0x00387c0001be7983 */ /* 0x000ea60000300800 */
[----:B------:R-:W-:Y:S01]  /*79db0*/  HGMMA.64x256x8.F32.TF32 R60, gdesc[UR8], R60, gsb0 ;  /* 0x07e00000083c79f0 */ /* 0x000fe2000800283c */
[----:B------:R-:W-:Y:S01]  /*79dc0*/  UIADD3.64 UR10, UR6, 0x2004, URZ ;  /* 0x00002004060a7897 */ /* 0x000fe2000fffe03f */
[----:B------:R-:W2:Y:S01]  /*79dd0*/  LDL.LU R191, [R1+0x3878] ;  /* 0x0038780001bf7983 */ /* 0x000ea20000300800 */
[----:B------:R-:W-:Y:S02]  /*79de0*/  WARPGROUP.DEPBAR.LE gsb0, 0x0 ;  /* 0x00008000000079c5 */ /* 0x000fe40000010000 */
[----:B------:R-:W-:-:S15]  /*79df0*/  WARPGROUP.ARRIVE ;  /* 0x00000000000079c5 */ /* 0x000fde0000000000 */
[----:B------:R-:W-:-:S08]  /*79e00*/  NOP ;  /* 0x0000000000007918 */ /* 0x000fd00000000000 */
[----:B------:R-:W-:Y:S01]  /*79e10*/  HGMMA.64x256x8.F32.TF32 R60, gdesc[UR56], R60, gsb0 ;  /* 0x07e00000383c79f0 */ /* 0x000fe2000800283c */
[----:B---3--:R-:W-:Y:S02]  /*79e20*/  R2UR UR9, R5 ;  /* 0x00000000050972ca */ /* 0x008fe400000e0000 */
[----:B----4-:R-:W-:Y:S01]  /*79e30*/  R2UR UR8, R3 ;  /* 0x00000000030872ca */ /* 0x010fe200000e0000 */
[----:B------:R-:W-:Y:S02]  /*79e40*/  UIADD3.64 UR14, UR4, 0x9fe, URZ ;  /* 0x000009fe040e7897 */ /* 0x000fe4000fffe03f */
[----:B------:R-:W-:Y:S01]  /*79e50*/  UIADD3.64 UR18, UR6, 0x27fe, URZ ;  /* 0x000027fe06127897 */ /* 0x000fe2000fffe03f */
[----:B------:R-:W-:Y:S02]  /*79e60*/  WARPGROUP.DEPBAR.LE gsb0, 0x0 ;  /* 0x00008000000079c5 */ /* 0x000fe40000010000 */
[----:B------:R-:W-:-:S15]  /*79e70*/  WARPGROUP.ARRIVE ;  /* 0x00000000000079c5 */ /* 0x000fde0000000000 */
[----:B------:R-:W-:-:S04]  /*79e80*/  NOP ;  /* 0x0000000000007918 */ /* 0x000fc80000000000 */
[----:B------:R-:W-:Y:S01]  /*79e90*/  HGMMA.64x256x8.F32.TF32 R60, gdesc[UR8], R60, gsb0 ;  /* 0x07e00000083c79f0 */ /* 0x000fe2000800283c */
[----:B------:R-:W-:Y:S01]  /*79ea0*/  UMOV UR8, UR14 ;  /* 0x0000000e00087c82 */ /* 0x000fe20008000000 */
[----:B------:R-:W-:Y:S01]  /*79eb0*/  UMOV UR9, UR15 ;  /* 0x0000000f00097c82 */ /* 0x000fe20008000000 */
[----:B------:R-:W-:Y:S01]  /*79ec0*/  UMOV UR10, UR18 ;  /* 0x00000012000a7c82 */ /* 0x000fe20008000000 */
[----:B------:R-:W-:Y:S01]  /*79ed0*/  UMOV UR11, UR19 ;  /* 0x00000013000b7c82 */ /* 0x000fe20008000000 */
[----:B------:R-:W-:Y:S01]  /*79ee0*/  R2UR UR12, R15 ;  /* 0x000000000f0c72ca */ /* 0x000fe200000e0000 */
[----:B------:R-:W-:Y:S01]  /*79ef0*/  UIADD3.64 UR14, UR6, 0x2800, URZ ;  /* 0x00002800060e7897 */ /* 0x000fe2000fffe03f */
[----:B------:R-:W-:Y:S02]  /*79f00*/  WARPGROUP.DEPBAR.LE gsb0, 0x0 ;  /* 0x00008000000079c5 */ /* 0x000fe40000010000 */
[----:B------:R-:W-:-:S15]  /*79f10*/  WARPGROUP.ARRIVE ;  /* 0x00000000000079c5 */ /* 0x000fde0000000000 */
[----:B------:R-:W-:-:S04]  /*79f20*/  NOP ;  /* 0x0000000000007918 */ /* 0x000fc80000000000 */
        /* <DEDUP_REMOVED lines=41> */
[----:B------:R-:W-:Y:S01]  /*7a1c0*/  UMOV UR50, UR60 ;  /* 0x0000003c00327c82 */ /* 0x000fe20008000000 */
[----:B------:R-:W-:Y:S01]  /*7a1d0*/  UMOV UR51, UR61 ;  /* 0x0000003d00337c82 */ /* 0x000fe20008000000 */
        /* <DEDUP_REMOVED lines=159> */
[----:B--2---:R-:W-:-:S02]  /*7abd0*/  R2UR UR10, R190 ;  /* 0x00000000be0a72ca */ /* 0x004fc400000e0000 */
[----:B------:R-:W-:Y:S01]  /*7abe0*/  R2UR UR11, R191 ;  /* 0x00000000bf0b72ca */ /* 0x000fe200000e0000 */
[----:B------:R-:W-:Y:S01]  /*7abf0*/  UIADD3.64 UR8, UR4, 0x3fe, URZ ;  /* 0x000003fe04087897 */ /* 0x000fe2000fffe03f */
[----:B---3--:R-:W-:-:S11]  /*7ac00*/  WARPGROUP.ARRIVE ;  /* 0x00000000000079c5 */ /* 0x008fd60000000000 */
        /* <DEDUP_REMOVED lines=9> */
[----:B------:R-:W-:Y:S01]  /*7aca0*/  UIADD3.64 UR8, UR4, 0x402, URZ ;  /* 0x0000040204087897 */ /* 0x000fe2000fffe03f */
[----:B------:R-:W-:Y:S01]  /*7acb0*/  UMOV UR10, UR56 ;  /* 0x00000038000a7c82 */ /* 0x000fe20008000000 */
[----:B------:R-:W-:Y:S01]  /*7acc0*/  UMOV UR11, UR57 ;  /* 0x00000039000b7c82 */ /* 0x000fe20008000000 */
[----:B------:R-:W-:Y:S02]  /*7acd0*/  UIADD3.64 UR58, UR6, 0x4, URZ ;  /* 0x00000004063a7897 */ /* 0x000fe4000fffe03f */
[----:B------:R-:W-:-:S05]  /*7ace0*/  UIADD3.64 UR12, UR4, 0x404, URZ ;  /* 0x00000404040c7897 */ /* 0x000fca000fffe03f */
[----:B------:R-:W-:Y:S01]  /*7acf0*/  UMOV UR14, UR58 ;  /* 0x0000003a000e7c82 */ /* 0x000fe20008000000 */
[----:B------:R-:W-:Y:S01]  /*7ad00*/  UMOV UR15, UR59 ;  /* 0x0000003b000f7c82 */ /* 0x000fe20008000000 */
[----:B------:R-:W-:Y:S02]  /*7ad10*/  WARPGROUP.DEPBAR.LE gsb0, 0x0 ;  /* 0x00008000000079c5 */ /* 0x000fe40000010000 */
[----:B------:R-:W-:-:S13]  /*7ad20*/  WARPGROUP.ARRIVE ;  /* 0x00000000000079c5 */ /* 0x000fda0000000000 */
[----:B------:R-:W-:Y:S01]  /*7ad30*/  HGMMA.64x256x8.F32.TF32 R24, gdesc[UR8], R24, gsb0 ;  /* 0x07e00000081879f0 */ /* 0x000fe20008002818 */
[----:B------:R-:W-:Y:S02]  /*7ad40*/  UIADD3.64 UR56, UR6, 0x7fe, URZ ;  /* 0x000007fe06387897 */ /* 0x000fe4000fffe03f */
[----:B------:R-:W-:-:S05]  /*7ad50*/  UIADD3.64 UR16, UR4, 0xbfe, URZ ;  /* 0x00000bfe04107897 */ /* 0x000fca000fffe03f */
[----:B------:R-:W-:Y:S01]  /*7ad60*/  UMOV UR18, UR56 ;  /* 0x0000003800127c82 */ /* 0x000fe20008000000 */
[----:B------:R-:W-:Y:S01]  /*7ad70*/  UMOV UR19, UR57 ;  /* 0x0000003900137c82 */ /* 0x000fe20008000000 */
[----:B------:R-:W-:Y:S02]  /*7ad80*/  WARPGROUP.DEPBAR.LE gsb0, 0x0 ;  /* 0x00008000000079c5 */ /* 0x000fe40000010000 */
[----:B------:R-:W-:-:S15]  /*7ad90*/  WARPGROUP.ARRIVE ;  /* 0x00000000000079c5 */ /* 0x000fde0000000000 */
[----:B------:R-:W-:-:S01]  /*7ada0*/  NOP ;  /* 0x0000000000007918 */ /* 0x000fc20000000000 */
[----:B------:R-:W-:Y:S01]  /*7adb0*/  HGMMA.64x256x8.F32.TF32 R24, gdesc[UR12], R24, gsb0 ;  /* 0x07e000000c1879f0 */ /* 0x000fe20008002818 */
[----:B------:R-:W-:Y:S02]  /*7adc0*/  UIADD3.64 UR58, UR6, 0x800, URZ ;  /* 0x00000800063a7897 */ /* 0x000fe4000fffe03f */
[----:B------:R-:W-:Y:S02]  /*7add0*/  WARPGROUP.DEPBAR.LE gsb0, 0x0 ;  /* 0x00008000000079c5 */ /* 0x000fe40000010000 */
[----:B------:R-:W-:-:S15]  /*7ade0*/  WARPGROUP.ARRIVE ;  /* 0x00000000000079c5 */ /* 0x000fde0000000000 */
[----:B------:R-:W-:-:S08]  /*7adf0*/  NOP ;  /* 0x0000000000007918 */ /* 0x000fd00000000000 */
[----:B------:R-:W-:Y:S01]  /*7ae00*/  HGMMA.64x256x8.F32.TF32 R24, gdesc[UR16], R24, gsb0 ;  /* 0x07e00000101879f0 */ /* 0x000fe20008002818 */
[----:B------:R-:W-:Y:S01]  /*7ae10*/  UIADD3.64 UR16, UR4, 0xc00, URZ ;  /* 0x00000c0004107897 */ /* 0x000fe2000fffe03f */
[----:B------:R-:W-:Y:S01]  /*7ae20*/  UMOV UR18, UR58 ;  /* 0x0000003a00127c82 */ /* 0x000fe20008000000 */
[----:B------:R-:W-:Y:S01]  /*7ae30*/  UMOV UR19, UR59 ;  /* 0x0000003b00137c82 */ /* 0x000fe20008000000 */
[----:B------:R-:W-:Y:S02]  /*7ae40*/  MOV R5, UR13 ;  /* 0x0000000d00057c02 */ /* 0x000fe40008000f00 */
[----:B------:R-:W-:Y:S01]  /*7ae50*/  MOV R3, UR12 ;  /* 0x0000000c00037c02 */ /* 0x000fe20008000f00 */
        /* <DEDUP_REMOVED lines=8> */
[----:B------:R1:W-:Y:S01]  /*7aee0*/  STL.64 [R1+0x400], R24 ;  /* 0x0004001801007387 */ /* 0x0003e20000100a00 */
[----:B------:R-:W-:-:S03]  /*7aef0*/  IMAD.MOV.U32 R252, RZ, RZ, R28 ;  /* 0x000000fffffc7224 */ /* 0x000fc600078e001c */
        /* <DEDUP_REMOVED lines=17> */
[----:B------:R-:W-:-:S03]  /*7b010*/  MOV R241, R39 ;  /* 0x0000002700f17202 */ /* 0x000fc60000000f00 */
[----:B------:R-:W3:Y:S01]  /*7b020*/  LDL.LU.64 R32, [R1+0x220] ;  /* 0x0002200001207983 */ /* 0x000ee20000300a00 */
[----:B------:R-:W-:-:S03]  /*7b030*/  IMAD.MOV.U32 R240, RZ, RZ, R40 ;  /* 0x000000fffff07224 */ /* 0x000fc600078e0028 */
[----:B------:R-:W4:Y:S01]  /*7b040*/  LDL.LU.64 R34, [R1+0x228] ;  /* 0x0002280001227983 */ /* 0x000f220000300a00 */
[----:B------:R-:W-:Y:S01]  /*7b050*/  IMAD.MOV.U32 R239, RZ, RZ, R41 ;  /* 0x000000ffffef7224 */ /* 0x000fe200078e0029 */
[----:B------:R-:W-:Y:S02]  /*7b060*/  MOV R238, R42 ;  /* 0x0000002a00ee7202 */ /* 0x000fe40000000f00 */
[----:B------:R-:W2:Y:S01]  /*7b070*/  LDL.LU.64 R36, [R1+0x230] ;  /* 0x0002300001247983 */ /* 0x000ea20000300a00 */
[----:B------:R-:W-:Y:S01]  /*7b080*/  IMAD.MOV.U32 R237, RZ, RZ, R43 ;  /* 0x000000ffffed7224 */ /* 0x000fe200078e002b */
[----:B------:R-:W-:Y:S02]  /*7b090*/  MOV R235, R45 ;  /* 0x0000002d00eb7202 */ /* 0x000fe40000000f00 */
[----:B------:R-:W3:Y:S01]  /*7b0a0*/  LDL.LU.64 R38, [R1+0x238] ;  /* 0x0002380001267983 */ /* 0x000ee20000300a00 */
[----:B------:R-:W-:-:S03]  /*7b0b0*/  IMAD.MOV.U32 R236, RZ, RZ, R44 ;  /* 0x000000ffffec7224 */ /* 0x000fc600078e002c */
[----:B------:R-:W4:Y:S01]  /*7b0c0*/  LDL.LU.64 R40, [R1+0x240] ;  /* 0x0002400001287983 */ /* 0x000f220000300a00 */
[----:B------:R-:W-:Y:S01]  /*7b0d0*/  IMAD.MOV.U32 R234, RZ, RZ, R46 ;  /* 0x000000ffffea7224 */ /* 0x000fe200078e002e */
[----:B------:R-:W-:Y:S01]  /*7b0e0*/  MOV R232, R48 ;  /* 0x0000003000e87202 */ /* 0x000fe20000000f00 */
[----:B------:R-:W-:Y:S01]  /*7b0f0*/  IMAD.MOV.U32 R233, RZ, RZ, R47 ;  /* 0x000000ffffe97224 */ /* 0x000fe200078e002f */
        /* <DEDUP_REMOVED lines=223> */
[----:B------:R-:W-:Y:S02]  /*7bef0*/  UIADD3.64 UR58, UR6, 0x802, URZ ;  /* 0x00000802063a7897 */ /* 0x000fe4000fffe03f */
[----:B------:R-:W-:-:S05]  /*7bf00*/  UIADD3.64 UR20, UR4, 0xc02, URZ ;  /* 0x00000c0204147897 */ /* 0x000fca000fffe03f */
[----:B------:R-:W-:Y:S01]  /*7bf10*/  UMOV UR22, UR58 ;  /* 0x0000003a00167c82 */ /* 0x000fe20008000000 */
[----:B------:R-:W-:Y:S01]  /*7bf20*/  UMOV UR23, UR59 ;  /* 0x0000003b00177c82 */ /* 0x000fe20008000000 */
[----:B------:R-:W-:Y:S02]  /*7bf30*/  UIADD3.64 UR56, UR6, 0x804, URZ ;  /* 0x0000080406387897 */ /* 0x000fe4000fffe03f */
[----:B------:R-:W-:-:S05]  /*7bf40*/  UIADD3.64 UR24, UR4, 0xc04, URZ ;  /* 0x00000c0404187897 */ /* 0x000fca000fffe03f */
[----:B------:R-:W-:Y:S01]  /*7bf50*/  UMOV UR26, UR56 ;  /* 0x00000038001a7c82 */ /* 0x000fe20008000000 */
[----:B------:R-:W-:Y:S01]  /*7bf60*/  UMOV UR27, UR57 ;  /* 0x00000039001b7c82 */ /* 0x000fe20008000000 */
[----:B--2---:R-:W-:-:S06]  /*7bf70*/  WARPGROUP.ARRIVE ;  /* 0x00000000000079c5 */ /* 0x004fcc0000000000 */
        /* <DEDUP_REMOVED lines=58> */
[----:B------:R-:W-:Y:S01]  /*7c320*/  UIADD3.64 UR56, UR4, 0x1c04, URZ ;  /* 0x00001c0404387897 */ /* 0x000fe2000fffe03f */
[----:B------:R-:W-:Y:S02]  /*7c330*/  WARPGROUP.DEPBAR.LE gsb0, 0x0 ;  /* 0x00008000000079c5 */ /* 0x000fe40000010000 */
[----:B------:R-:W-:-:S15]  /*7c340*/  WARPGROUP.ARRIVE ;  /* 0x00000000000079c5 */ /* 0x000fde0000000000 */
[----:B------:R-:W-:-:S07]  /*7c350*/  NOP ;  /* 0x0000000000007918 */ /* 0x000fce0000000000 */
        /* <DEDUP_REMOVED lines=319> */
[----:B------:R-:W-:Y:S02]  /*7d750*/  IMAD.MOV.U32 R185, RZ, RZ, R149 ;  /* 0x000000ffffb97224 */ /* 0x000fe400078e0095 */
[----:B------:R-:W-:Y:S01]  /*7d760*/  IMAD.MOV.U32 R9, RZ, RZ, R151 ;  /* 0x000000ffff097224 */ /* 0x000fe200078e0097 */
[----:B---3--:R-:W-:Y:S02]  /*7d770*/  R2UR UR17, R24 ;  /* 0x00000000181172ca */ /* 0x008fe400000e0000 */
[----:B------:R-:W3:Y:S04]  /*7d780*/  LDL.LU.64 R24, [R1] ;  /* 0x0000000001187983 */ /* 0x000ee80000300a00 */
        /* <DEDUP_REMOVED lines=257> */
[----:B------:R-:W-:Y:S01]  /*7e7a0*/  IMAD.MOV.U32 R150, RZ, RZ, R180 ;  /* 0x000000ffff967224 */ /* 0x000fe200078e00b4 */
[----:B------:R-:W-:Y:S01]  /*7e7b0*/  UMOV UR12, UR10 ;  /* 0x0000000a000c7c82 */ /* 0x000fe20008000000 */
[----:B------:R-:W-:Y:S01]  /*7e7c0*/  UMOV UR13, UR11 ;  /* 0x0000000b000d7c82 */ /* 0x000fe20008000000 */
[----:B------:R-:W4:Y:S01]  /*7e7d0*/  LDL.LU R3, [R1+0x346c] ;  /* 0x00346c0001037983 */ /* 0x000f220000300800 */
[----:B------:R-:W-:Y:S01]  /*7e7e0*/  UIADD3.64 UR18, UR4, 0xbfe, URZ ;  /* 0x00000bfe04127897 */ /* 0x000fe2000fffe03f */
[----:B------:R-:W1:Y:S02]  /*7e7f0*/  LDC R185, c[0x0][0x230] ;  /* 0x00008c00ffb97b82 */ /* 0x000e640000000800 */
[----:B------:R-:W4:Y:S01]  /*7e800*/  LDL.LU R5, [R1+0x3468] ;  /* 0x0034680001057983 */ /* 0x000f220000300800 */
[----:B------:R-:W-:-:S02]  /*7e810*/  UIADD3.64 UR22, UR6, 0x27fe, URZ ;  /* 0x000027fe06167897 */ /* 0x000fc4000fffe03f */
[----:B------:R-:W-:Y:S01]  /*7e820*/  UIADD3.64 UR26, UR6, 0x2804, URZ ;  /* 0x00002804061a7897 */ /* 0x000fe2000fffe03f */
[----:B------:R-:W4:Y:S01]  /*7e830*/  LDL.LU R190, [R1+0x3464] ;  /* 0x0034640001be7983 */ /* 0x000f220000300800 */
[----:B------:R-:W-:Y:S01]  /*7e840*/  UIADD3.64 UR30, UR6, 0x2ffe, URZ ;  /* 0x00002ffe061e7897 */ /* 0x000fe2000fffe03f */
[----:B------:R-:W1:Y:S01]  /*7e850*/  LDC R8, c[0x0][0x238] ;  /* 0x00008e00ff087b82 */ /* 0x000e620000000800 */
[----:B------:R-:W-:Y:S01]  /*7e860*/  UIADD3.64 UR34, UR6, 0x3000, URZ ;  /* 0x0000300006227897 */ /* 0x000fe2000fffe03f */
[----:B------:R-:W4:Y:S01]  /*7e870*/  LDL.LU R191, [R1+0x3460] ;  /* 0x0034600001bf7983 */ /* 0x000f220000300800 */
[----:B------:R-:W-:Y:S02]  /*7e880*/  UIADD3.64 UR38, UR6, 0x3002, URZ ;  /* 0x0000300206267897 */ /* 0x000fe4000fffe03f */
[----:B------:R-:W-:Y:S01]  /*7e890*/  UIADD3.64 UR42, UR6, 0x3004, URZ ;  /* 0x00003004062a7897 */ /* 0x000fe2000fffe03f */
[----:B------:R-:W4:Y:S01]  /*7e8a0*/  LDL.LU R10, [R1+0x345c] ;  /* 0x00345c00010a7983 */ /* 0x000f220000300800 */
[----:B------:R-:W-:Y:S01]  /*7e8b0*/  UIADD3.64 UR46, UR6, 0x37fe, URZ ;  /* 0x000037fe062e7897 */ /* 0x000fe2000fffe03f */
[----:B------:R-:W1:Y:S01]  /*7e8c0*/  LDC R4, c[0x0][0x23c] ;  /* 0x00008f00ff047b82 */ /* 0x000e620000000800 */
[----:B--2---:R-:W-:Y:S01]  /*7e8d0*/  WARPGROUP.ARRIVE ;  /* 0x00000000000079c5 */ /* 0x004fe20000000000 */
[----:B------:R-:W-:Y:S01]  /*7e8e0*/  UIADD3.64 UR10, UR6, 0x2002, URZ ;  /* 0x00002002060a7897 */ /* 0x000fe2000fffe03f */
[----:B------:R-:W2:Y:S04]  /*7e8f0*/  LDL.LU R11, [R1+0x3458] ;  /* 0x00345800010b7983 */ /* 0x000ea80000300800 */
[----:B------:R-:W-:Y:S01]  /*7e900*/  HGMMA.64x256x8.F32.TF32 R24, gdesc[UR12], R24, gsb0 ;  /* 0x07e000000c1879f0 */ /* 0x000fe20008002818 */
[----:B------:R-:W-:Y:S01]  /*7e910*/  UIADD3.64 UR14, UR6, 0x2004, URZ ;  /* 0x00002004060e7897 */ /* 0x000fe2000fffe03f */
[----:B------:R-:W2:Y:S01]  /*7e920*/  LDL.LU R6, [R1+0x3454] ;  /* 0x0034540001067983 */ /* 0x000ea20000300800 */
[----:B------:R-:W-:Y:S01]  /*7e930*/  UIADD3.64 UR50, UR6, 0x3800, URZ ;  /* 0x0000380006327897 */ /* 0x000fe2000fffe03f */
[----:B------:R-:W-:Y:S01]  /*7e940*/  UMOV UR54, UR60 ;  /* 0x0000003c00367c82 */ /* 0x000fe20008000000 */
[----:B------:R-:W-:Y:S01]  /*7e950*/  UMOV UR55, UR61 ;  /* 0x0000003d00377c82 */ /* 0x000fe20008000000 */
[----:B------:R-:W-:Y:S01]  /*7e960*/  UIADD3.64 UR58, UR6, 0x3804, URZ ;  /* 0x00003804063a7897 */ /* 0x000fe2000fffe03f */
[----:B------:R-:W2:Y:S04]  /*7e970*/  LDL.LU R7, [R1+0x3450] ;  /* 0x0034500001077983 */ /* 0x000ea80000300800 */
        /* <DEDUP_REMOVED lines=17> */
[----:B------:R-:W2:Y:S01]  /*7ea90*/  LDL.LU R177, [R1+0x3408] ;  /* 0x0034080001b17983 */ /* 0x000ea20000300800 */
[----:B---3--:R-:W-:-:S03]  /*7eaa0*/  R2UR UR16, R15 ;  /* 0x000000000f1072ca */ /* 0x008fc600000e0000 */
[----:B------:R-:W3:Y:S04]  /*7eab0*/  LDL.LU R188, [R1+0x3404] ;  /* 0x0034040001bc7983 */ /* 0x000ee80000300800 */
[----:B------:R-:W3:Y:S04]  /*7eac0*/  LDL.LU R189, [R1+0x3400] ;  /* 0x0034000001bd7983 */ /* 0x000ee80000300800 */
[----:B------:R-:W2:Y:S04]  /*7ead0*/  LDL.LU R192, [R1+0x33fc] ;  /* 0x0033fc0001c07983 */ /* 0x000ea80000300800 */
[----:B------:R-:W3:Y:S04]  /*7eae0*/  LDL.LU R193, [R1+0x33f8] ;  /* 0x0033f80001c17983 */ /* 0x000ee80000300800 */
[----:B------:R-:W3:Y:S04]  /*7eaf0*/  LDL.LU R196, [R1+0x33f4] ;  /* 0x0033f40001c47983 */ /* 0x000ee80000300800 */
[----:B------:R-:W3:Y:S04]  /*7eb00*/  LDL.LU R197, [R1+0x33f0] ;  /* 0x0033f00001c57983 */ /* 0x000ee80000300800 */
[----:B------:R-:W2:Y:S04]  /*7eb10*/  LDL.LU R200, [R1+0x33ec] ;  /* 0x0033ec0001c87983 */ /* 0x000ea80000300800 */
[----:B------:R-:W3:Y:S04]  /*7eb20*/  LDL.LU R201, [R1+0x33e8] ;  /* 0x0033e80001c97983 */ /* 0x000ee80000300800 */
[----:B------:R-:W2:Y:S04]  /*7eb30*/  LDL.LU R234, [R1+0x33e4] ;  /* 0x0033e40001ea7983 */ /* 0x000ea80000300800 */
        /* <DEDUP_REMOVED lines=10> */
[----:B------:R-:W3:Y:S01]  /*7ebe0*/  LDL.LU R165, [R1+0x33b8] ;  /* 0x0033b80001a57983 */ /* 0x000ee20000300800 */
[----:B----4-:R-:W-:-:S03]  /*7ebf0*/  R2UR UR12, R3 ;  /* 0x00000000030c72ca */ /* 0x010fc600000e0000 */
[----:B------:R-:W4:Y:S01]  /*7ec00*/  LDL.LU R166, [R1+0x33b4] ;  /* 0x0033b40001a67983 */ /* 0x000f220000300800 */
[----:B------:R-:W-:-:S03]  /*7ec10*/  R2UR UR13, R5 ;  /* 0x00000000050d72ca */ /* 0x000fc600000e0000 */
[----:B------:R-:W2:Y:S04]  /*7ec20*/  LDL.LU R167, [R1+0x33b0] ;  /* 0x0033b00001a77983 */ /* 0x000ea80000300800 */
[----:B------:R-:W3:Y:S04]  /*7ec30*/  LDL.LU R168, [R1+0x33ac] ;  /* 0x0033ac0001a87983 */ /* 0x000ee80000300800 */
[----:B------:R-:W4:Y:S04]  /*7ec40*/  LDL.LU R169, [R1+0x33a8] ;  /* 0x0033a80001a97983 */ /* 0x000f280000300800 */
        /* <DEDUP_REMOVED lines=21> */
[----:B------:R-:W-:-:S02]  /*7eda0*/  WARPGROUP.DEPBAR.LE gsb0, 0x0 ;  /* 0x00008000000079c5 */ /* 0x000fc40000010000 */
[----:B------:R-:W-:Y:S01]  /*7edb0*/  WARPGROUP.ARRIVE ;  /* 0x00000000000079c5 */ /* 0x000fe20000000000 */
[----:B------:R-:W2:Y:S04]  /*7edc0*/  LDL.LU R251, [R1+0x3350] ;  /* 0x0033500001fb7983 */ /* 0x000ea80000300800 */
[----:B------:R-:W2:Y:S01]  /*7edd0*/  LDL.LU R244, [R1+0x334c] ;  /* 0x00334c0001f47983 */ /* 0x000ea20000300800 */
[----:B------:R-:W-:Y:S01]  /*7ede0*/  HGMMA.64x256x8.F32.TF32 R24, gdesc[UR8], R24, gsb0 ;  /* 0x07e00000081879f0 */ /* 0x000fe20008002818 */
[----:B------:R-:W-:Y:S01]  /*7edf0*/  UMOV UR8, UR18 ;  /* 0x0000001200087c82 */ /* 0x000fe20008000000 */
[----:B------:R-:W-:Y:S01]  /*7ee00*/  UMOV UR9, UR19 ;  /* 0x0000001300097c82 */ /* 0x000fe20008000000 */
[----:B------:R-:W-:Y:S01]  /*7ee10*/  UMOV UR10, UR22 ;  /* 0x00000016000a7c82 */ /* 0x000fe20008000000 */
[----:B------:R-:W-:Y:S01]  /*7ee20*/  UMOV UR11, UR23 ;  /* 0x00000017000b7c82 */ /* 0x000fe20008000000 */
[----:B------:R-:W2:Y:S01]  /*7ee30*/  LDL.LU R245, [R1+0x3348] ;  /* 0x0033480001f57983 */ /* 0x000ea20000300800 */
[----:B------:R-:W-:-:S02]  /*7ee40*/  WARPGROUP.DEPBAR.LE gsb0, 0x0 ;  /* 0x00008000000079c5 */ /* 0x000fc40000010000 */
[----:B------:R-:W-:Y:S01]  /*7ee50*/  WARPGROUP.ARRIVE ;  /* 0x00000000000079c5 */ /* 0x000fe20000000000 */
[----:B------:R-:W-:Y:S01]  /*7ee60*/  UIADD3.64 UR18, UR6, 0x2800, URZ ;  /* 0x0000280006127897 */ /* 0x000fe2000fffe03f */
[----:B------:R-:W2:-:S15]  /*7ee70*/  LDL.LU R238, [R1+0x3344] ;  /* 0x0033440001ee7983 */ /* 0x000e9e0000300800 */
[----:B------:R-:W-:-:S03]  /*7ee80*/  NOP ;  /* 0x0000000000007918 */ /* 0x000fc60000000000 */
[----:B------:R-:W-:Y:S01]  /*7ee90*/  HGMMA.64x256x8.F32.TF32 R24, gdesc[UR12], R24, gsb0 ;  /* 0x07e000000c1879f0 */ /* 0x000fe20008002818 */
        /* <DEDUP_REMOVED lines=45> */
[----:B------:R-:W-:-:S06]  /*7f170*/  WARPGROUP.ARRIVE ;  /* 0x00000000000079c5 */ /* 0x000fcc0000000000 */
[----:B------:R-:W-:Y:S03]  /*7f180*/  HGMMA.64x256x8.F32.TF32 R24, gdesc[UR8], R24, gsb0 ;  /* 0x07e00000081879f0 */ /* 0x000fe60008002818 */
[----:B------:R-:W-:Y:S02]  /*7f190*/  WARPGROUP.DEPBAR.LE gsb0, 0x0 ;  /* 0x00008000000079c5 */ /* 0x000fe40000010000 */
[----:B------:R-:W-:-:S15]  /*7f1a0*/  WARPGROUP.ARRIVE ;  /* 0x00000000000079c5 */ /* 0x000fde0000000000 */
[----:B------:R-:W-:-:S08]  /*7f1b0*/  NOP ;  /* 0x0000000000007918 */ /* 0x000fd00000000000 */
        /* <DEDUP_REMOVED lines=170> */
[----:B------:R-:W-:-:S02]  /*7fc60*/  R2UR UR10, R190 ;  /* 0x00000000be0a72ca */ /* 0x000fc400000e0000 */
[----:B------:R-:W-:Y:S01]  /*7fc70*/  R2UR UR11, R191 ;  /* 0x00000000bf0b72ca */ /* 0x000fe200000e0000 */
[----:B------:R-:W-:Y:S01]  /*7fc80*/  UIADD3.64 UR8, UR4, 0x5fe, URZ ;  /* 0x000005fe04087897 */ /* 0x000fe2000fffe03f */
[----:B---3--:R-:W-:Y:S01]  /*7fc90*/  R2UR UR54, R186 ;  /* 0x00000000ba3672ca */ /* 0x008fe200000e0000 */
[----:B------:R-:W-:Y:S01]  /*7fca0*/  UIADD3.64 UR56, UR4, 0x600, URZ ;  /* 0x0000060004387897 */ /* 0x000fe2000fffe03f */
[----:B----4-:R-:W-:Y:S01]  /*7fcb0*/  R2UR UR55, R187 ;  /* 0x00000000bb3772ca */ /* 0x010fe200000e0000 */
[----:B------:R-:W-:Y:S01]  /*7fcc0*/  UMOV UR58, UR6 ;  /* 0x00000006003a7c82 */ /* 0x000fe20008000000 */
[----:B------:R-:W-:Y:S01]  /*7fcd0*/  UMOV UR59, UR7 ;  /* 0x00000007003b7c82 */ /* 0x000fe20008000000 */
[----:B------:R-:W-:Y:S01]  /*7fce0*/  UIADD3.64 UR52, UR4, 0x602, URZ ;  /* 0x0000060204347897 */ /* 0x000fe2000fffe03f */
[----:B------:R-:W-:Y:S02]  /*7fcf0*/  R2UR UR14, R182 ;  /* 0x00000000b60e72ca */ /* 0x000fe400000e0000 */
[----:B--2---:R-:W-:Y:S01]  /*7fd00*/  R2UR UR15, R183 ;  /* 0x00000000b70f72ca */ /* 0x004fe200000e0000 */
[----:B------:R-:W-:Y:S01]  /*7fd10*/  UIADD3.64 UR12, UR4, 0x604, URZ ;  /* 0x00000604040c7897 */ /* 0x000fe2000fffe03f */
[----:B------:R-:W-:Y:S01]  /*7fd20*/  R2UR UR50, R178 ;  /* 0x00000000b23272ca */ /* 0x000fe200000e0000 */
[----:B------:R-:W-:Y:S01]  /*7fd30*/  UIADD3.64 UR48, UR4, 0xdfe, URZ ;  /* 0x00000dfe04307897 */ /* 0x000fe2000fffe03f */
[----:B------:R-:W-:Y:S01]  /*7fd40*/  R2UR UR51, R179 ;  /* 0x00000000b33372ca */ /* 0x000fe200000e0000 */
[----:B------:R-:W-:Y:S01]  /*7fd50*/  UIADD3.64 UR44, UR4, 0xe00, URZ ;  /* 0x00000e00042c7897 */ /* 0x000fe2000fffe03f */
[----:B------:R-:W-:Y:S01]  /*7fd60*/  R2UR UR46, R174 ;  /* 0x00000000ae2e72ca */ /* 0x000fe200000e0000 */
[----:B------:R-:W-:Y:S01]  /*7fd70*/  UIADD3.64 UR40, UR4, 0xe02, URZ ;  /* 0x00000e0204287897 */ /* 0x000fe2000fffe03f */
[----:B------:R-:W-:Y:S01]  /*7fd80*/  R2UR UR47, R175 ;  /* 0x00000000af2f72ca */ /* 0x000fe200000e0000 */
[----:B------:R-:W-:Y:S01]  /*7fd90*/  WARPGROUP.ARRIVE ;  /* 0x00000000000079c5 */ /* 0x000fe20000000000 */
[----:B------:R-:W-:Y:S01]  /*7fda0*/  R2UR UR42, R172 ;  /* 0x00000000ac2a72ca */ /* 0x000fe200000e0000 */
[----:B------:R-:W-:Y:S01]  /*7fdb0*/  UIADD3.64 UR36, UR4, 0xe04, URZ ;  /* 0x00000e0404247897 */ /* 0x000fe2000fffe03f */
[----:B------:R-:W-:Y:S01]  /*7fdc0*/  R2UR UR43, R173 ;  /* 0x00000000ad2b72ca */ /* 0x000fe200000e0000 */
[----:B------:R-:W-:Y:S01]  /*7fdd0*/  UIADD3.64 UR32, UR4, 0x15fe, URZ ;  /* 0x000015fe04207897 */ /* 0x000fe2000fffe03f */
[----:B------:R-:W-:Y:S01]  /*7fde0*/  R2UR UR38, R170 ;  /* 0x00000000aa2672ca */ /* 0x000fe200000e0000 */
[----:B------:R-:W-:Y:S01]  /*7fdf0*/  HGMMA.64x256x8.F32.TF32 R24, gdesc[UR8], R24, gsb0 ;  /* 0x07e00000081879f0 */ /* 0x000fe20008002818 */
[----:B------:R-:W-:Y:S01]  /*7fe00*/  R2UR UR39, R171 ;  /* 0x00000000ab2772ca */ /* 0x000fe200000e0000 */
        /* <DEDUP_REMOVED lines=8> */
[----:B------:R-:W2:Y:S01]  /*7fe90*/  LDL.LU.64 R190, [R1+0x3090] ;  /* 0x0030900001be7983 */ /* 0x000ea20000300a00 */
[----:B------:R-:W-:-:S02]  /*7fea0*/  R2UR UR26, R164 ;  /* 0x00000000a41a72ca */ /* 0x000fc400000e0000 */
[----:B------:R-:W-:Y:S02]  /*7feb0*/  R2UR UR27, R165 ;  /* 0x00000000a51b72ca */ /* 0x000fe400000e0000 */
[----:B------:R-:W-:Y:S02]  /*7fec0*/  R2UR UR22, R162 ;  /* 0x00000000a21672ca */ /* 0x000fe400000e0000 */
[----:B------:R-:W-:Y:S02]  /*7fed0*/  R2UR UR23, R163 ;  /* 0x00000000a31772ca */ /* 0x000fe400000e0000 */
[----:B------:R-:W-:Y:S02]  /*7fee0*/  R2UR UR18, R160 ;  /* 0x00000000a01272ca */ /* 0x000fe400000e0000 */
[----:B------:R-:W-:Y:S01]  /*7fef0*/  R2UR UR19, R161 ;  /* 0x00000000a11372ca */ /* 0x000fe200000e0000 */
[----:B------:R-:W-:Y:S01]  /*7ff00*/  UMOV UR6, UR12 ;  /* 0x0000000c00067c82 */ /* 0x000fe20008000000 */
[----:B------:R-:W-:Y:S01]  /*7ff10*/  UMOV UR7, UR13 ;  /* 0x0000000d00077c82 */ /* 0x000fe20008000000 */
[----:B------:R-:W-:Y:S01]  /*7ff20*/  R2UR UR10, R240 ;  /* 0x00000000f00a72ca */ /* 0x000fe200000e0000 */
[----:B------:R-:W3:Y:S01]  /*7ff30*/  LDL.LU.64 R186, [R1+0x3088] ;  /* 0x0030880001ba7983 */ /* 0x000ee20000300a00 */
[----:B------:R-:W-:-:S02]  /*7ff40*/  R2UR UR11, R241 ;  /* 0x00000000f10b72ca */ /* 0x000fc400000e0000 */
[----:B------:R-:W-:Y:S01]  /*7ff50*/  MOV R5, UR57 ;  /* 0x0000003900057c02 */ /* 0x000fe20008000f00 */
[----:B------:R-:W4:Y:S01]  /*7ff60*/  LDL.LU.64 R182, [R1+0x3080] ;  /* 0x0030800001b67983 */ /* 0x000f220000300a00 */
[----:B------:R-:W-:-:S03]  /*7ff70*/  MOV R3, UR56 ;  /* 0x0000003800037c02 */ /* 0x000fc60008000f00 */
        /* <DEDUP_REMOVED lines=51> */
[----:B------:R-:W-:Y:S01]  /*802b0*/  HGMMA.64x256x8.F32.TF32 R24, gdesc[UR20], R24, gsb0 ;  /* 0x07e00000141879f0 */ /* 0x000fe20008002818 */
[----:B------:R-:W-:Y:S02]  /*802c0*/  R2UR UR14, R246 ;  /* 0x00000000f60e72ca */ /* 0x000fe400000e0000 */
[----:B------:R-:W-:Y:S01]  /*802d0*/  R2UR UR15, R247 ;  /* 0x00000000f70f72ca */ /* 0x000fe200000e0000 */
[----:B------:R-:W-:Y:S01]  /*802e0*/  UIADD3.64 UR12, UR4, 0x1e00, URZ ;  /* 0x00001e00040c7897 */ /* 0x000fe2000fffe03f */
[----:B------:R-:W4:Y:S01]  /*802f0*/  LDL.LU.64 R246, [R1+0x3030] ;  /* 0x0030300001f67983 */ /* 0x000f220000300a00 */
[----:B------:R-:W-:Y:S01]  /*80300*/  UMOV UR56, UR8 ;  /* 0x0000000800387c82 */ /* 0x000fe20008000000 */
[----:B------:R-:W-:Y:S01]  /*80310*/  UMOV UR57, UR9 ;  /* 0x0000000900397c82 */ /* 0x000fe20008000000 */
[----:B------:R-:W-:Y:S02]  /*80320*/  WARPGROUP.DEPBAR.LE gsb0, 0x0 ;  /* 0x00008000000079c5 */ /* 0x000fe40000010000 */
[----:B------:R-:W-:Y:S01]  /*80330*/  WARPGROUP.ARRIVE ;  /* 0x00000000000079c5 */ /* 0x000fe20000000000 */
[----:B------:R-:W-:Y:S01]  /*80340*/  UMOV UR50, UR6 ;  /* 0x0000000600327c82 */ /* 0x000fe20008000000 */
[----:B------:R-:W-:Y:S01]  /*80350*/  UMOV UR51, UR7 ;  /* 0x0000000700337c82 */ /* 0x000fe20008000000 */
[----:B------:R-:W4:-:S15]  /*80360*/  LDL.LU.64 R240, [R1+0x3028] ;  /* 0x0030280001f07983 */ /* 0x000f1e0000300a00 */
[----:B------:R-:W-:Y:S01]  /*80370*/  HGMMA.64x256x8.F32.TF32 R24, gdesc[UR16], R24, gsb0 ;  /* 0x07e00000101879f0 */ /* 0x000fe20008002818 */
[----:B------:R-:W-:Y:S02]  /*80380*/  UIADD3.64 UR8, UR4, 0x1e02, URZ ;  /* 0x00001e0204087897 */ /* 0x000fe4000fffe03f */
        /* <DEDUP_REMOVED lines=8> */
[----:B------:R-:W-:Y:S02]  /*80410*/  WARPGROUP.DEPBAR.LE gsb0, 0x0 ;  /* 0x00008000000079c5 */ /* 0x000fe40000010000 */
[----:B------:R-:W-:-:S15]  /*80420*/  WARPGROUP.ARRIVE ;  /* 0x00000000000079c5 */ /* 0x000fde0000000000 */
[----:B------:R-:W-:-:S05]  /*80430*/  NOP ;  /* 0x0000000000007918 */ /* 0x000fca0000000000 */
[----:B------:R-:W-:Y:S03]  /*80440*/  HGMMA.64x256x8.F32.TF32 R24, gdesc[UR8], R24, gsb0 ;  /* 0x07e00000081879f0 */ /* 0x000fe60008002818 */
[----:B------:R-:W-:Y:S02]  /*80450*/  WARPGROUP.DEPBAR.LE gsb0, 0x0 ;  /* 0x00008000000079c5 */ /* 0x000fe40000010000 */
[----:B------:R-:W-:-:S15]  /*80460*/  WARPGROUP.ARRIVE ;  /* 0x00000000000079c5 */ /* 0x000fde0000000000 */
[----:B------:R-:W-:-:S08]  /*80470*/  NOP ;  /* 0x0000000000007918 */ /* 0x000fd00000000000 */
[----:B------:R-:W-:Y:S03]  /*80480*/  HGMMA.64x256x8.F32.TF32 R24, gdesc[UR4], R24, gsb0 ;  /* 0x07e00000041879f0 */ /* 0x000fe60008002818 */
[----:B------:R-:W-:Y:S02]  /*80490*/  WARPGROUP.DEPBAR.LE gsb0, 0x0 ;  /* 0x00008000000079c5 */ /* 0x000fe40000010000 */
[----:B------:R-:W-:Y:S04]  /*804a0*/  STL.64 [R1], R24 ;  /* 0x0000001801007387 */ /* 0x000fe80000100a00 */
        /* <DEDUP_REMOVED lines=128> */
[----:B------:R-:W-:Y:S02]  /*80cb0*/  R2UR UR59, R201 ;  /* 0x00000000c93b72ca */ /* 0x000fe400000e0000 */
[----:B------:R-:W-:Y:S01]  /*80cc0*/  R2UR UR54, R192 ;  /* 0x00000000c03672ca */ /* 0x000fe200000e0000 */
[----:B------:R-:W4:Y:S01]  /*80cd0*/  LDL.LU.64 R200, [R1+0x2e18] ;  /* 0x002e180001c87983 */ /* 0x000f220000300a00 */
[----:B--2---:R-:W-:-:S09]  /*80ce0*/  WARPGROUP.ARRIVE ;  /* 0x00000000000079c5 */ /* 0x004fd20000000000 */
[----:B------:R-:W-:Y:S01]  /*80cf0*/  HGMMA.64x256x8.F32.TF32 R24, gdesc[UR56], R24, gsb0 ;  /* 0x07e00000381879f0 */ /* 0x000fe20008002818 */
[----:B------:R-:W-:Y:S02]  /*80d00*/  R2UR UR57, R5 ;  /* 0x00000000053972ca */ /* 0x000fe400000e0000 */
[----:B------:R-:W-:Y:S02]  /*80d10*/  R2UR UR56, R3 ;  /* 0x00000000033872ca */ /* 0x000fe400000e0000 */
[----:B------:R-:W-:Y:S02]  /*80d20*/  R2UR UR58, R196 ;  /* 0x00000000c43a72ca */ /* 0x000fe400000e0000 */
[----:B------:R-:W-:Y:S02]  /*80d30*/  R2UR UR55, R193 ;  /* 0x00000000c13772ca */ /* 0x000fe400000e0000 */
[----:B------:R-:W-:Y:S02]  /*80d40*/  R2UR UR46, R158 ;  /* 0x000000009e2e72ca */ /* 0x000fe400000e0000 */
[----:B------:R-:W-:-:S02]  /*80d50*/  R2UR UR47, R159 ;  /* 0x000000009f2f72ca */ /* 0x000fc400000e0000 */
        /* <DEDUP_REMOVED lines=15> */
[----:B------:R-:W-:Y:S01]  /*80e50*/  R2UR UR15, R7 ;  /* 0x00000000070f72ca */ /* 0x000fe200000e0000 */
[----:B------:R-:W-:Y:S01]  /*80e60*/  UMOV UR10, UR60 ;  /* 0x0000003c000a7c82 */ /* 0x000fe20008000000 */
[----:B------:R-:W-:Y:S01]  /*80e70*/  R2UR UR59, R197 ;  /* 0x00000000c53b72ca */ /* 0x000fe200000e0000 */
[----:B------:R-:W-:Y:S01]  /*80e80*/  UMOV UR11, UR61 ;  /* 0x0000003d000b7c82 */ /* 0x000fe20008000000 */
[----:B------:R-:W2:Y:S01]  /*80e90*/  LDL.LU.64 R196, [R1+0x2e10] ;  /* 0x002e100001c47983 */ /* 0x000ea20000300a00 */
[----:B------:R-:W-:-:S02]  /*80ea0*/  VIADD R185, R185, 0x7f ;  /* 0x0000007fb9b97836 */ /* 0x000fc40000000000 */
[----:B------:R-:W-:Y:S01]  /*80eb0*/  IMAD.SHL.U32 R8, R8, 0x80, RZ ;  /* 0x0000008008087824 */ /* 0x000fe200078e00ff */
[----:B------:R-:W2:Y:S01]  /*80ec0*/  LDL.LU.64 R192, [R1+0x2e08] ;  /* 0x002e080001c07983 */ /* 0x000ea20000300a00 */
[----:B------:R-:W-:Y:S01]  /*80ed0*/  R2UR UR6, R10 ;  /* 0x000000000a0672ca */ /* 0x000fe200000e0000 */
[----:B------:R-:W1:Y:S01]  /*80ee0*/  LDC R3, c[0x0][0x230] ;  /* 0x00008c00ff037b82 */ /* 0x000e620000000800 */
[----:B------:R-:W-:Y:S02]  /*80ef0*/  WARPGROUP.DEPBAR.LE gsb0, 0x0 ;  /* 0x00008000000079c5 */ /* 0x000fe40000010000 */
[----:B------:R-:W-:-:S06]  /*80f00*/  WARPGROUP.ARRIVE ;  /* 0x00000000000079c5 */ /* 0x000fcc0000000000 */
[----:B------:R-:W-:Y:S03]  /*80f10*/  HGMMA.64x256x8.F32.TF32 R24, gdesc[UR56], R24, gsb0 ;  /* 0x07e00000381879f0 */ /* 0x000fe60008002818 */
[----:B------:R-:W-:Y:S02]  /*80f20*/  WARPGROUP.DEPBAR.LE gsb0, 0x0 ;  /* 0x00008000000079c5 */ /* 0x000fe40000010000 */
[----:B------:R-:W-:-:S15]  /*80f30*/  WARPGROUP.ARRIVE ;  /* 0x00000000000079c5 */ /* 0x000fde0000000000 */
[----:B------:R-:W-:-:S08]  /*80f40*/  NOP ;  /* 0x0000000000007918 */ /* 0x000fd00000000000 */
[----:B------:R-:W-:Y:S01]  /*80f50*/  HGMMA.64x256x8.F32.TF32 R24, gdesc[UR52], R24, gsb0 ;  /* 0x07e00000341879f0 */ /* 0x000fe20008002818 */
[----:B------:R-:W-:Y:S02]  /*80f60*/  R2UR UR54, R188 ;  /* 0x00000000bc3672ca */ /* 0x000fe400000e0000 */
[----:B------:R-:W-:Y:S01]  /*80f70*/  R2UR UR55, R189 ;  /* 0x00000000bd3772ca */ /* 0x000fe200000e0000 */
[----:B------:R-:W-:Y:S01]  /*80f80*/  UMOV UR52, UR50 ;  /* 0x0000003200347c82 */ /* 0x000fe20008000000 */
[----:B------:R-:W-:Y:S01]  /*80f90*/  UMOV UR53, UR51 ;  /* 0x0000003300357c82 */ /* 0x000fe20008000000 */
[----:B------:R-:W-:Y:S01]  /*80fa0*/  R2UR UR50, R176 ;  /* 0x00000000b03272ca */ /* 0x000fe200000e0000 */
[----:B------:R-:W2:Y:S01]  /*80fb0*/  LDL.LU.64 R188, [R1+0x2e00] ;  /* 0x002e000001bc7983 */ /* 0x000ea20000300a00 */
[----:B------:R-:W-:-:S03]  /*80fc0*/  R2UR UR51, R177 ;  /* 0x00000000b13372ca */ /* 0x000fc600000e0000 */
[----:B------:R-:W3:Y:S04]  /*80fd0*/  LDL.LU R5, [R1+0x1540] ;  /* 0x0015400001057983 */ /* 0x000ee80000300800 */
[----:B------:R-:W4:Y:S04]  /*80fe0*/  LDL.LU R19, [R1+0x1558] ;  /* 0x0015580001137983 */ /* 0x000f280000300800 */
[----:B------:R-:W2:Y:S01]  /*80ff0*/  LDL.LU R9, [R1+0x155c] ;  /* 0x00155c0001097983 */ /* 0x000ea20000300800 */
[----:B------:R-:W-:Y:S02]  /*81000*/  WARPGROUP.DEPBAR.LE gsb0, 0x0 ;  /* 0x00008000000079c5 */ /* 0x000fe40000010000 */
        /* <DEDUP_REMOVED lines=38> */
[----:B------:R-:W-:-:S04]  /*81270*/  SHF.R.S32.HI R6, RZ, 0x1f, R185 ;  /* 0x0000001fff067819 */ /* 0x000fc800000114b9 */
[----:B------:R-:W-:Y:S01]  /*81280*/  LEA.HI R6, R6, R185, RZ, 0x7 ;  /* 0x000000b906067211 */ /* 0x000fe200078f38ff */
[----:B---3--:R-:W-:Y:S01]  /*81290*/  VIADD R5, R5, 0x1 ;  /* 0x0000000105057836 */ /* 0x008fe20000000000 */
[----:B------:R-:W-:Y:S02]  /*812a0*/  SHF.L.U32 R8, R8, 0x2, RZ ;  /* 0x0000000208087819 */ /* 0x000fe400000006ff */
[----:B------:R-:W-:Y:S02]  /*812b0*/  SHF.R.S32.HI R6, RZ, 0x7, R6 ;  /* 0x00000007ff067819 */ /* 0x000fe40000011406 */
[----:B------:R-:W-:Y:S02]  /*812c0*/  ISETP.GT.AND P4, PT, R5, 0x4, PT ;  /* 0x000000040500780c */ /* 0x000fe40003f84270 */
[----:B------:R-:W-:Y:S02]  /*812d0*/  IADD3 R6, R6, -0x4, RZ ;  /* 0xfffffffc06067810 */ /* 0x000fe40007ffe0ff */
[----:B--2---:R-:W-:Y:S01]  /*812e0*/  IADD3 R9, P5, R9, R8, RZ ;  /* 0x0000000809097210 */ /* 0x004fe20007fbe0ff */
[----:B------:R-:W-:-:S02]  /*812f0*/  WARPGROUP.DEPBAR.LE gsb0, 0x0 ;  /* 0x00008000000079c5 */ /* 0x000fc40000010000 */
[----:B------:R-:W-:-:S10]  /*81300*/  WARPGROUP.ARRIVE ;  /* 0x00000000000079c5 */ /* 0x000fd40000000000 */
[----:B------:R-:W-:Y:S01]  /*81310*/  HGMMA.64x256x8.F32.TF32 R24, gdesc[UR12], R24, gsb0 ;  /* 0x07e000000c1879f0 */ /* 0x000fe20008002818 */
[----:B------:R-:W-:Y:S02]  /*81320*/  ISETP.GE.AND P0, PT, R252, R6, PT ;  /* 0x00000006fc00720c */ /* 0x000fe40003f06270 */
[----:B------:R-:W-:Y:S01]  /*81330*/  SEL R6, R5, RZ, !P4 ;  /* 0x000000ff05067207 */ /* 0x000fe20006000000 */
[----:B----4-:R-:W-:Y:S01]  /*81340*/  IMAD.X R19, R19, 0x1, R2, P5 ;  /* 0x0000000113137824 */ /* 0x010fe200028e0602 */
[----:B------:R-:W-:Y:S04]  /*81350*/  STL [R1+0x2d64], R252 ;  /* 0x002d64fc01007387 */ /* 0x000fe80000100800 */
[----:B------:R-:W-:Y:S04]  /*81360*/  STL [R1+0x1540], R6 ;  /* 0x0015400601007387 */ /* 0x000fe80000100800 */
[----:B------:R2:W-:Y:S04]  /*81370*/  STL [R1+0x155c], R9 ;  /* 0x00155c0901007387 */ /* 0x0005e80000100800 */
[----:B------:R3:W-:Y:S04]  /*81380*/  STL [R1+0x1558], R19 ;  /* 0x0015581301007387 */ /* 0x0007e80000100800 */
[----:B------:R-:W4:Y:S04]  /*81390*/  LDL.LU R20, [R1+0x1560] ;  /* 0x0015600001147983 */ /* 0x000f280000300800 */
[----:B------:R-:W3:Y:S04]  /*813a0*/  LDL.LU R18, [R1+0x1564] ;  /* 0x0015640001127983 */ /* 0x000ee80000300800 */
[----:B------:R-:W4:Y:S04]  /*813b0*/  LDL.LU R21, [R1+0x1568] ;  /* 0x0015680001157983 */ /* 0x000f280000300800 */
[----:B------:R-:W4:Y:S01]  /*813c0*/  LDL.LU R10, [R1+0x156c] ;  /* 0x00156c00010a7983 */ /* 0x000f220000300800 */
[----:B------:R-:W-:-:S03]  /*813d0*/  R2UR UR7, R11 ;  /* 0x000000000b0772ca */ /* 0x000fc600000e0000 */
[----:B------:R-:W4:Y:S04]  /*813e0*/  LDL.LU R17, [R1+0x1570] ;  /* 0x0015700001117983 */ /* 0x000f280000300800 */
[----:B------:R-:W4:Y:S04]  /*813f0*/  LDL.LU R16, [R1+0x1574] ;  /* 0x0015740001107983 */ /* 0x000f280000300800 */
[----:B------:R-:W4:Y:S04]  /*81400*/  LDL.LU R11, [R1+0x1578] ;  /* 0x00157800010b7983 */ /* 0x000f280000300800 */
[----:B------:R-:W4:Y:S01]  /*81410*/  LDL.LU R7, [R1+0x157c] ;  /* 0x00157c0001077983 */ /* 0x000f220000300800 */
[----:B------:R-:W-:-:S02]  /*81420*/  WARPGROUP.DEPBAR.LE gsb0, 0x0 ;  /* 0x00008000000079c5 */ /* 0x000fc40000010000 */
[----:B------:R-:W-:-:S06]  /*81430*/  WARPGROUP.ARRIVE ;  /* 0x00000000000079c5 */ /* 0x000fcc0000000000 */
[----:B------:R-:W-:Y:S01]  /*81440*/  HGMMA.64x256x8.F32.TF32 R24, gdesc[UR8], R24, gsb0 ;  /* 0x07e00000081879f0 */ /* 0x000fe20008002818 */
[----:B-1----:R-:W-:-:S04]  /*81450*/  VIADD R3, R3, 0xfffffe00 ;  /* 0xfffffe0003037836 */ /* 0x002fc80000000000 */
[----:B------:R-:W-:-:S05]  /*81460*/  IMAD R3, R252, -0x80, R3 ;  /* 0xffffff80fc037824 */ /* 0x000fca00078e0203 */
[----:B------:R-:W-:-:S04]  /*81470*/  ISETP.GT.AND P2, PT, R3, RZ, PT ;  /* 0x000000ff0300720c */ /* 0x000fc80003f44270 */
[----:B------:R-:W-:Y:S02]  /*81480*/  SEL R15, RZ, 0x4, !P2 ;  /* 0x00000004ff0f7807 */ /* 0x000fe40005000000 */
[----:B------:R-:W-:Y:S02]  /*81490*/  ISETP.GT.AND P4, PT, R3, 0x1, PT ;  /* 0x000000010300780c */ /* 0x000fe40003f84270 */
[----:B------:R-:W-:Y:S01]  /*814a0*/  SEL R15, R15, RZ, !P0 ;  /* 0x000000ff0f0f7207 */ /* 0x000fe20004000000 */
[----:B------:R-:W-:Y:S01]  /*814b0*/  IMAD.MOV.U32 R22, RZ, RZ, R9 ;  /* 0x000000ffff167224 */ /* 0x000fe200078e0009 */
[----:B------:R-:W-:Y:S02]  /*814c0*/  R2UR UR61, R181 ;  /* 0x00000000b53d72ca */ /* 0x000fe400000e0000 */
[----:B------:R-:W-:Y:S02]  /*814d0*/  R2UR UR60, R184 ;  /* 0x00000000b83c72ca */ /* 0x000fe400000e0000 */
[----:B------:R-:W-:-:S02]  /*814e0*/  ISETP.NE.U32.AND P2, PT, R15, RZ, PT ;  /* 0x000000ff0f00720c */ /* 0x000fc40003f45070 */
[----:B--2---:R-:W-:Y:S02]  /*814f0*/  SEL R9, RZ, 0x4, !P4 ;  /* 0x00000004ff097807 */ /* 0x004fe40006000000 */
[----:B------:R-:W-:Y:S02]  /*81500*/  LEA R15, R6, R13, 0x11 ;  /* 0x0000000d060f7211 */ /* 0x000fe400078e88ff */
[----:B------:R-:W-:Y:S01]  /*81510*/  SEL R9, R9, RZ, !P0 ;  /* 0x000000ff09097207 */ /* 0x000fe20004000000 */
[----:B------:R-:W-:Y:S01]  /*81520*/  IMAD.MOV.U32 R23, RZ, RZ, R19 ;  /* 0x000000ffff177224 */ /* 0x000fe200078e0013 */
[----:B------:R-:W-:Y:S02]  /*81530*/  IADD3 R5, R14, 0x100000, R15 ;  /* 0x001000000e057810 */ /* 0x000fe40007ffe00f */
[----:B------:R-:W-:Y:S02]  /*81540*/  ISETP.NE.U32.AND P4, PT, R9, RZ, PT ;  /* 0x000000ff0900720c */ /* 0x000fe40003f85070 */
[----:B---3--:R-:W-:Y:S01]  /*81550*/  IADD3 R18, P5, R18, R8, RZ ;  /* 0x0000000812127210 */ /* 0x008fe20007fbe0ff */
[----:B------:R-:W-:-:S02]  /*81560*/  WARPGROUP.DEPBAR.LE gsb0, 0x0 ;  /* 0x00008000000079c5 */ /* 0x000fc40000010000 */
[----:B------:R-:W-:-:S06]  /*81570*/  WARPGROUP.ARRIVE ;  /* 0x00000000000079c5 */ /* 0x000fcc0000000000 */
[----:B------:R-:W-:Y:S01]  /*81580*/  HGMMA.64x256x8.F32.TF32 R24, gdesc[UR4], R24, gsb0 ;  /* 0x07e00000041879f0 */ /* 0x000fe20008002818 */
[----:B----4-:R-:W-:Y:S02]  /*81590*/  IADD3 R10, P6, R10, R8, RZ ;  /* 0x000000080a0a7210 */ /* 0x010fe40007fde0ff */
[----:B------:R-:W-:-:S03]  /*815a0*/  IADD3.X R20, R20, R2, RZ, P5, !PT ;  /* 0x0000000214147210 */ /* 0x000fc60002ffe4ff */
[----:B------:R-:W-:Y:S01]  /*815b0*/  IMAD.X R21, R21, 0x1, R2, P6 ;  /* 0x0000000115157824 */ /* 0x000fe200030e0602 */
[-C--:B------:R-:W-:Y:S02]  /*815c0*/  IADD3 R16, P5, R16, R8.reuse, RZ ;  /* 0x0000000810107210 */ /* 0x080fe40007fbe0ff */
[----:B------:R-:W-:Y:S02]  /*815d0*/  IADD3 R7, P6, R7, R8, RZ ;  /* 0x0000000807077210 */ /* 0x000fe40007fde0ff */
[----:B------:R-:W-:-:S03]  /*815e0*/  IADD3.X R17, R17, R2, RZ, P5, !PT ;  /* 0x0000000211117210 */ /* 0x000fc60002ffe4ff */
[----:B------:R-:W-:Y:S01]  /*815f0*/  IMAD.X R11, R11, 0x1, R2, P6 ;  /* 0x000000010b0b7824 */ /* 0x000fe200030e0602 */
[----:B------:R-:W-:Y:S02]  /*81600*/  WARPGROUP.DEPBAR.LE gsb0, 0x0 ;  /* 0x00008000000079c5 */ /* 0x000fe40000010000 */
        /* <DEDUP_REMOVED lines=8> */
[----:B------:R-:W-:Y:S06]  /*81690*/  BAR.SYNC.DEFER_BLOCKING 0x0 ;  /* 0x0000000000007b1d */ /* 0x000fec0000010000 */
        /* <DEDUP_REMOVED lines=19> */
[----:B------:R-:W2:Y:S04]  /*817d0*/  LDL.LU R19, [R1+0x1584] ;  /* 0x0015840001137983 */ /* 0x000ea80000300800 */
[----:B------:R-:W3:Y:S04]  /*817e0*/  LDL.LU R9, [R1+0x158c] ;  /* 0x00158c0001097983 */ /* 0x000ee80000300800 */
[----:B------:R-:W-:Y:S04]  /*817f0*/  STL [R1+0x1564], R18 ;  /* 0x0015641201007387 */ /* 0x000fe80000100800 */
[----:B------:R1:W-:Y:S04]  /*81800*/  STL [R1+0x1560], R20 ;  /* 0x0015601401007387 */ /* 0x0003e80000100800 */
[----:B------:R-:W-:Y:S01]  /*81810*/  @!PT LDS RZ, [RZ] ;  /* 0x00000000fffff984 */ /* 0x000fe20000000800 */
[----:B------:R-:W-:Y:S01]  /*81820*/  @!PT LDS RZ, [RZ] ;  /* 0x00000000fffff984 */ /* 0x000fe20000000800 */
[----:B------:R-:W-:Y:S01]  /*81830*/  @!PT LDS RZ, [RZ] ;  /* 0x00000000fffff984 */ /* 0x000fe20000000800 */
[----:B------:R4:W-:Y:S04]  /*81840*/  LDGSTS.E [R5+0x40000], desc[UR60][R22.64], P2 ;  /* 0x4000000016057fae */ /* 0x0009e8000912187c */
[----:B------:R1:W-:Y:S04]  /*81850*/  STL [R1+0x156c], R10 ;  /* 0x00156c0a01007387 */ /* 0x0003e80000100800 */
[----:B------:R-:W-:Y:S01]  /*81860*/  STL [R1+0x1568], R21 ;  /* 0x0015681501007387 */ /* 0x000fe20000100800 */
[----:B----4-:R-:W-:Y:S01]  /*81870*/  IMAD.MOV.U32 R22, RZ, RZ, R18 ;  /* 0x000000ffff167224 */ /* 0x010fe200078e0012 */
[----:B------:R-:W-:-:S02]  /*81880*/  MOV R23, R20 ;  /* 0x0000001400177202 */ /* 0x000fc40000000f00 */
[----:B-1----:R-:W4:Y:S04]  /*81890*/  LDL.LU R20, [R1+0x1580] ;  /* 0x0015800001147983 */ /* 0x002f280000300800 */
[----:B------:R1:W-:Y:S01]  /*818a0*/  LDGSTS.E [R5+0x44000], desc[UR60][R22.64], P2 ;  /* 0x4400000016057fae */ /* 0x0003e2000912187c */
[----:B------:R-:W-:-:S03]  /*818b0*/  ISETP.GT.AND P2, PT, R3, 0x2, PT ;  /* 0x000000020300780c */ /* 0x000fc60003f44270 */
[----:B------:R-:W4:Y:S01]  /*818c0*/  LDL.LU R18, [R1+0x1588] ;  /* 0x0015880001127983 */ /* 0x000f220000300800 */
[----:B-1----:R-:W-:Y:S01]  /*818d0*/  IMAD.MOV.U32 R22, RZ, RZ, R10 ;  /* 0x000000ffff167224 */ /* 0x002fe200078e000a */
[----:B------:R-:W-:Y:S01]  /*818e0*/  SEL R10, RZ, 0x4, !P2 ;  /* 0x00000004ff0a7807 */ /* 0x000fe20005000000 */
[----:B------:R-:W-:-:S03]  /*818f0*/  IMAD.MOV.U32 R23, RZ, RZ, R21 ;  /* 0x000000ffff177224 */ /* 0x000fc600078e0015 */
[----:B------:R-:W-:Y:S02]  /*81900*/  SEL R10, R10, RZ, !P0 ;  /* 0x000000ff0a0a7207 */ /* 0x000fe40004000000 */
[----:B------:R-:W-:Y:S02]  /*81910*/  LDGSTS.E [R5+0x40004], desc[UR60][R22.64], P4 ;  /* 0x4000400016057fae */ /* 0x000fe4000a12187c */
[----:B------:R-:W-:Y:S02]  /*81920*/  ISETP.NE.U32.AND P2, PT, R10, RZ, PT ;  /* 0x000000ff0a00720c */ /* 0x000fe40003f45070 */
[----:B------:R-:W-:Y:S01]  /*81930*/  LDGSTS.E [R5+0x44004], desc[UR60][R16.64], P4 ;  /* 0x4400400010057fae */ /* 0x000fe2000a12187c */
[----:B------:R-:W-:-:S03]  /*81940*/  ISETP.GT.AND P4, PT, R3, 0x3, PT ;  /* 0x000000030300780c */ /* 0x000fc60003f84270 */
[----:B------:R-:W4:Y:S04]  /*81950*/  LDL.LU R22, [R1+0x1594] ;  /* 0x0015940001167983 */ /* 0x000f280000300800 */
[----:B------:R-:W4:Y:S04]  /*81960*/  LDL.LU R10, [R1+0x175c] ;  /* 0x00175c00010a7983 */ /* 0x000f280000300800 */
[----:B------:R-:W-:Y:S04]  /*81970*/  STL [R1+0x1574], R16 ;  /* 0x0015741001007387 */ /* 0x000fe80000100800 */
[----:B------:R-:W-:Y:S04]  /*81980*/  STL [R1+0x1570], R17 ;  /* 0x0015701101007387 */ /* 0x000fe80000100800 */
[----:B------:R1:W-:Y:S04]  /*81990*/  STL [R1+0x157c], R7 ;  /* 0x00157c0701007387 */ /* 0x0003e80000100800 */
[----:B------:R1:W-:Y:S04]  /*819a0*/  STL [R1+0x1578], R11 ;  /* 0x0015780b01007387 */ /* 0x0003e80000100800 */
[----:B------:R-:W4:Y:S01]  /*819b0*/  LDL.LU R23, [R1+0x1590] ;  /* 0x0015900001177983 */ /* 0x000f220000300800 */
[----:B------:R-:W-:Y:S01]  /*819c0*/  IMAD.MOV.U32 R114, RZ, RZ, R7 ;  /* 0x000000ffff727224 */ /* 0x000fe200078e0007 */
[----:B-1----:R-:W-:-:S02]  /*819d0*/  SEL R7, RZ, 0x4, !P4 ;  /* 0x00000004ff077807 */ /* 0x002fc40006000000 */
[----:B------:R-:W4:Y:S02]  /*819e0*/  LDL.LU R16, [R1+0x1758] ;  /* 0x0017580001107983 */ /* 0x000f240000300800 */
[----:B------:R-:W-:Y:S02]  /*819f0*/  SEL R7, R7, RZ, !P0 ;  /* 0x000000ff07077207 */ /* 0x000fe40004000000 */
[----:B------:R-:W-:Y:S01]  /*81a00*/  MOV R115, R11 ;  /* 0x0000000b00737202 */ /* 0x000fe20000000f00 */
[----:B------:R-:W4:Y:S01]  /*81a10*/  LDL.LU R17, [R1+0x1760] ;  /* 0x0017600001117983 */ /* 0x000f220000300800 */
[----:B------:R-:W-:-:S03]  /*81a20*/  ISETP.NE.U32.AND P4, PT, R7, RZ, PT ;  /* 0x000000ff0700720c */ /* 0x000fc60003f85070 */
[----:B------:R-:W4:Y:S04]  /*81a30*/  LDL.LU R11, [R1+0x1764] ;  /* 0x00176400010b7983 */ /* 0x000f280000300800 */
[----:B------:R-:W4:Y:S04]  /*81a40*/  LDL.LU R21, [R1+0x1768] ;  /* 0x0017680001157983 */ /* 0x000f280000300800 */
[----:B------:R-:W4:Y:S04]  /*81a50*/  LDL.LU R7, [R1+0x176c] ;  /* 0x00176c0001077983 */ /* 0x000f280000300800 */
[----:B------:R1:W-:Y:S01]  /*81a60*/  LDGSTS.E [R5+0x40008], desc[UR60][R114.64], P2 ;  /* 0x4000800072057fae */ /* 0x0003e2000912187c */
[----:B--2---:R-:W-:-:S02]  /*81a70*/  IADD3 R19, P5, R19, R8, RZ ;  /* 0x0000000813137210 */ /* 0x004fc40007fbe0ff */
[----:B---3--:R-:W-:-:S03]  /*81a80*/  IADD3 R9, P6, R9, R8, RZ ;  /* 0x0000000809097210 */ /* 0x008fc60007fde0ff */
[----:B-1----:R-:W-:Y:S01]  /*81a90*/  IMAD.MOV.U32 R114, RZ, RZ, R19 ;  /* 0x000000ffff727224 */ /* 0x002fe200078e0013 */
[----:B------:R1:W-:Y:S01]  /*81aa0*/  STL [R1+0x1584], R19 ;  /* 0x0015841301007387 */ /* 0x0003e20000100800 */
[----:B----4-:R-:W-:-:S05]  /*81ab0*/  IMAD.X R20, R20, 0x1, R2, P5 ;  /* 0x0000000114147824 */ /* 0x010fca00028e0602 */
[----:B------:R-:W-:Y:S02]  /*81ac0*/  MOV R115, R20 ;  /* 0x0000001400737202 */ /* 0x000fe40000000f00 */
[----:B------:R-:W-:Y:S01]  /*81ad0*/  IADD3.X R18, R18, R2, RZ, P6, !PT ;  /* 0x0000000212127210 */ /* 0x000fe200037fe4ff */
[----:B------:R2:W-:Y:S04]  /*81ae0*/  STL [R1+0x1580], R20 ;  /* 0x0015801401007387 */ /* 0x0005e80000100800 */
[----:B------:R-:W-:Y:S01]  /*81af0*/  STL [R1+0x158c], R9 ;  /* 0x00158c0901007387 */ /* 0x000fe20000100800 */
[----:B-1----:R-:W-:-:S03]  /*81b00*/  IMAD.MOV.U32 R19, RZ, RZ, R18 ;  /* 0x000000ffff137224 */ /* 0x002fc600078e0012 */
[----:B------:R1:W-:Y:S04]  /*81b10*/  STL [R1+0x1588], R18 ;  /* 0x0015881201007387 */ /* 0x0003e80000100800 */
[----:B------:R-:W-:Y:S01]  /*81b20*/  LDGSTS.E [R5+0x44008], desc[UR60][R114.64], P2 ;  /* 0x4400800072057fae */ /* 0x000fe2000912187c */
[----:B------:R-:W-:-:S03]  /*81b30*/  ISETP.GT.AND P2, PT, R3, 0x20, PT ;  /* 0x000000200300780c */ /* 0x000fc60003f44270 */
[----:B--2---:R-:W2:Y:S01]  /*81b40*/  LDL.LU R20, [R1+0x1770] ;  /* 0x0017700001147983 */ /* 0x004ea20000300800 */
[----:B-1----:R-:W-:Y:S02]  /*81b50*/  MOV R18, R9 ;  /* 0x0000000900127202 */ /* 0x002fe40000000f00 */
[----:B------:R-:W-:-:S03]  /*81b60*/  SEL R9, RZ, 0x4, !P2 ;  /* 0x00000004ff097807 */ /* 0x000fc60005000000 */
[----:B------:R-:W-:Y:S01]  /*81b70*/  LDGSTS.E [R5+0x4000c], desc[UR60][R18.64], P4 ;  /* 0x4000c00012057fae */ /* 0x000fe2000a12187c */
[----:B------:R-:W-:Y:S02]  /*81b80*/  SEL R9, R9, RZ, !P0 ;  /* 0x000000ff09097207 */ /* 0x000fe40004000000 */
[----:B------:R-:W-:Y:S01]  /*81b90*/  IADD3 R22, P5, R22, R8, RZ ;  /* 0x0000000816167210 */ /* 0x000fe20007fbe0ff */
[----:B------:R-:W3:Y:S01]  /*81ba0*/  LDL.LU R19, [R1+0x1774] ;  /* 0x0017740001137983 */ /* 0x000ee20000300800 */
[----:B------:R-:W-:-:S03]  /*81bb0*/  ISETP.NE.U32.AND P2, PT, R9, RZ, PT ;  /* 0x000000ff0900720c */ /* 0x000fc60003f45070 */
[----:B------:R-:W4:Y:S01]  /*81bc0*/  LDL.LU R18, [R1+0x1778] ;  /* 0x0017780001127983 */ /* 0x000f220000300800 */
[----:B------:R-:W-:-:S03]  /*81bd0*/  IADD3 R10, P6, R10, R8, RZ ;  /* 0x000000080a0a7210 */ /* 0x000fc60007fde0ff */
[----:B------:R-:W4:Y:S01]  /*81be0*/  LDL.LU R9, [R1+0x177c] ;  /* 0x00177c0001097983 */ /* 0x000f220000300800 */
[----:B------:R-:W-:-:S03]  /*81bf0*/  IMAD.X R23, R23, 0x1, R2, P5 ;  /* 0x0000000117177824 */ /* 0x000fc600028e0602 */
[----:B------:R1:W-:Y:S04]  /*81c00*/  STL [R1+0x1594], R22 ;  /* 0x0015941601007387 */ /* 0x0003e80000100800 */
[----:B------:R1:W-:Y:S01]  /*81c10*/  LDGSTS.E [R5+0x4400c], desc[UR60][R22.64], P4 ;  /* 0x4400c00016057fae */ /* 0x0003e2000a12187c */
[----:B------:R-:W-:-:S03]  /*81c20*/  ISETP.GT.AND P4, PT, R3, 0x21, PT ;  /* 0x000000210300780c */ /* 0x000fc60003f84270 */
[----:B------:R-:W-:Y:S04]  /*81c30*/  STL [R1+0x1590], R23 ;  /* 0x0015901701007387 */ /* 0x000fe80000100800 */
[----:B------:R1:W-:Y:S01]  /*81c40*/  STL [R1+0x175c], R10 ;  /* 0x00175c0a01007387 */ /* 0x0003e20000100800 */
[----:B------:R-:W-:Y:S01]  /*81c50*/  IADD3 R11, P5, R11, R8, RZ ;  /* 0x000000080b0b7210 */ /* 0x000fe20007fbe0ff */
[----:B-1----:R-:W-:Y:S01]  /*81c60*/  IMAD.MOV.U32 R22, RZ, RZ, R10 ;  /* 0x000000ffff167224 */ /* 0x002fe200078e000a */
[----:B------:R-:W-:Y:S02]  /*81c70*/  IADD3.X R16, R16, R2, RZ, P6, !PT ;  /* 0x0000000210107210 */ /* 0x000fe400037fe4ff */
[----:B------:R-:W-:Y:S02]  /*81c80*/  SEL R10, RZ, 0x4, !P4 ;  /* 0x00000004ff0a7807 */ /* 0x000fe40006000000 */
[----:B------:R-:W-:-:S02]  /*81c90*/  IADD3 R7, P6, R7, R8, RZ ;  /* 0x0000000807077210 */ /* 0x000fc40007fde0ff */
[----:B------:R-:W-:Y:S01]  /*81ca0*/  SEL R10, R10, RZ, !P0 ;  /* 0x000000ff0a0a7207 */ /* 0x000fe20004000000 */
[----:B------:R-:W-:Y:S01]  /*81cb0*/  IMAD.X R17, R17, 0x1, R2, P5 ;  /* 0x0000000111117824 */ /* 0x000fe200028e0602 */
[----:B------:R1:W-:Y:S01]  /*81cc0*/  STL [R1+0x1758], R16 ;  /* 0x0017581001007387 */ /* 0x0003e20000100800 */
[----:B------:R-:W-:Y:S02]  /*81cd0*/  MOV R23, R16 ;  /* 0x0000001000177202 */ /* 0x000fe40000000f00 */
[----:B------:R-:W-:Y:S02]  /*81ce0*/  ISETP.NE.U32.AND P4, PT, R10, RZ, PT ;  /* 0x000000ff0a00720c */ /* 0x000fe40003f85070 */
[----:B------:R-:W-:Y:S01]  /*81cf0*/  IADD3.X R21, R21, R2, RZ, P6, !PT ;  /* 0x0000000215157210 */ /* 0x000fe200037fe4ff */
[----:B------:R1:W-:Y:S04]  /*81d00*/  LDGSTS.E [R5+0x48000], desc[UR60][R22.64], P2 ;  /* 0x4800000016057fae */ /* 0x0003e8000912187c */
[----:B-1----:R-:W4:Y:S04]  /*81d10*/  LDL.LU R16, [R1+0x1784] ;  /* 0x0017840001107983 */ /* 0x002f280000300800 */
[----:B------:R-:W4:Y:S04]  /*81d20*/  LDL.LU R10, [R1+0x178c] ;  /* 0x00178c00010a7983 */ /* 0x000f280000300800 */
[----:B------:R-:W-:Y:S01]  /*81d30*/  STL [R1+0x1764], R11 ;  /* 0x0017640b01007387 */ /* 0x000fe20000100800 */
[----:B------:R-:W-:-:S03]  /*81d40*/  MOV R23, R17 ;  /* 0x0000001100177202 */ /* 0x000fc60000000f00 */
[----:B------:R1:W-:Y:S04]  /*81d50*/  STL [R1+0x1760], R17 ;  /* 0x0017601101007387 */ /* 0x0003e80000100800 */
[----:B------:R1:W-:Y:S04]  /*81d60*/  STL [R1+0x176c], R7 ;  /* 0x00176c0701007387 */ /* 0x0003e80000100800 */
[----:B------:R4:W-:Y:S01]  /*81d70*/  STL [R1+0x1768], R21 ;  /* 0x0017681501007387 */ /* 0x0009e20000100800 */
[----:B------:R-:W-:-:S03]  /*81d80*/  IMAD.MOV.U32 R22, RZ, RZ, R11 ;  /* 0x000000ffff167224 */ /* 0x000fc600078e000b */
[----:B-1----:R-:W4:Y:S04]  /*81d90*/  LDL.LU R17, [R1+0x1780] ;  /* 0x0017800001117983 */ /* 0x002f280000300800 */
[----:B------:R-:W4:Y:S04]  /*81da0*/  LDL.LU R11, [R1+0x1788] ;  /* 0x00178800010b7983 */ /* 0x000f280000300800 */
[----:B------:R1:W-:Y:S01]  /*81db0*/  LDGSTS.E [R5+0x4c000], desc[UR60][R22.64], P2 ;  /* 0x4c00000016057fae */ /* 0x0003e2000912187c */
[----:B------:R-:W-:Y:S01]  /*81dc0*/  ISETP.GT.AND P2, PT, R3, 0x22, PT ;  /* 0x000000220300780c */ /* 0x000fe20003f44270 */
[----:B-1----:R-:W-:-:S03]  /*81dd0*/  IMAD.MOV.U32 R22, RZ, RZ, R7 ;  /* 0x000000ffff167224 */ /* 0x002fc600078e0007 */
[----:B------:R-:W-:Y:S02]  /*81de0*/  SEL R7, RZ, 0x4, !P2 ;  /* 0x00000004ff077807 */ /* 0x000fe40005000000 */
[----:B------:R-:W-:Y:S02]  /*81df0*/  MOV R23, R21 ;  /* 0x0000001500177202 */ /* 0x000fe40000000f00 */
[----:B------:R-:W-:-:S03]  /*81e00*/  SEL R7, R7, RZ, !P0 ;  /* 0x000000ff07077207 */ /* 0x000fc60004000000 */
[----:B------:R-:W-:Y:S01]  /*81e10*/  LDGSTS.E [R5+0x48004], desc[UR60][R22.64], P4 ;  /* 0x4800400016057fae */ /* 0x000fe2000a12187c */
[----:B------:R-:W-:-:S03]  /*81e20*/  ISETP.NE.U32.AND P2, PT, R7, RZ, PT ;  /* 0x000000ff0700720c */ /* 0x000fc60003f45070 */
[----:B------:R-:W4:Y:S04]  /*81e30*/  LDL.LU R22, [R1+0x1794] ;  /* 0x0017940001167983 */ /* 0x000f280000300800 */
[----:B------:R-:W4:Y:S01]  /*81e40*/  LDL.LU R7, [R1+0x195c] ;  /* 0x00195c0001077983 */ /* 0x000f220000300800 */
[----:B---3--:R-:W-:-:S05]  /*81e50*/  IADD3 R19, P5, R19, R8, RZ ;  /* 0x0000000813137210 */ /* 0x008fca0007fbe0ff */
[----:B--2---:R-:W-:Y:S01]  /*81e60*/  IMAD.X R20, R20, 0x1, R2, P5 ;  /* 0x0000000114147824 */ /* 0x004fe200028e0602 */
[----:B------:R-:W-:Y:S01]  /*81e70*/  STL [R1+0x1774], R19 ;  /* 0x0017741301007387 */ /* 0x000fe20000100800 */
[----:B----4-:R-:W-:Y:S02]  /*81e80*/  IADD3 R9, P6, R9, R8, RZ ;  /* 0x0000000809097210 */ /* 0x010fe40007fde0ff */
[----:B------:R-:W-:Y:S01]  /*81e90*/  IMAD.MOV.U32 R21, RZ, RZ, R20 ;  /* 0x000000ffff157224 */ /* 0x000fe200078e0014 */
[----:B------:R1:W-:Y:S01]  /*81ea0*/  STL [R1+0x1770], R20 ;  /* 0x0017701401007387 */ /* 0x0003e20000100800 */
[----:B------:R-:W-:-:S03]  /*81eb0*/  IADD3.X R18, R18, R2, RZ, P6, !PT ;  /* 0x0000000212127210 */ /* 0x000fc600037fe4ff */
[----:B------:R-:W-:Y:S01]  /*81ec0*/  STL [R1+0x177c], R9 ;  /* 0x00177c0901007387 */ /* 0x000fe20000100800 */
[----:B-1----:R-:W-:-:S03]  /*81ed0*/  MOV R20, R19 ;  /* 0x0000001300147202 */ /* 0x002fc60000000f00 */
[----:B------:R1:W-:Y:S01]  /*81ee0*/  STL [R1+0x1778], R18 ;  /* 0x0017781201007387 */ /* 0x0003e20000100800 */
[----:B------:R-:W-:-:S03]  /*81ef0*/  IMAD.MOV.U32 R19, RZ, RZ, R18 ;  /* 0x000000ffff137224 */ /* 0x000fc600078e0012 */
[----:B------:R-:W-:Y:S01]  /*81f00*/  LDGSTS.E [R5+0x4c004], desc[UR60][R20.64], P4 ;  /* 0x4c00400014057fae */ /* 0x000fe2000a12187c */
[----:B------:R-:W-:-:S03]  /*81f10*/  ISETP.GT.AND P4, PT, R3, 0x23, PT ;  /* 0x000000230300780c */ /* 0x000fc60003f84270 */
[----:B------:R-:W2:Y:S01]  /*81f20*/  LDL.LU R23, [R1+0x1790] ;  /* 0x0017900001177983 */ /* 0x000ea20000300800 */
[----:B-1----:R-:W-:Y:S02]  /*81f30*/  MOV R18, R9 ;  /* 0x0000000900127202 */ /* 0x002fe40000000f00 */
[----:B------:R-:W-:-:S03]  /*81f40*/  SEL R9, RZ, 0x4, !P4 ;  /* 0x00000004ff097807 */ /* 0x000fc60006000000 */
[----:B------:R-:W-:Y:S01]  /*81f50*/  LDGSTS.E [R5+0x48008], desc[UR60][R18.64], P2 ;  /* 0x4800800012057fae */ /* 0x000fe2000912187c */
[----:B------:R-:W-:-:S03]  /*81f60*/  SEL R9, R9, RZ, !P0 ;  /* 0x000000ff09097207 */ /* 0x000fc60004000000 */
[----:B------:R-:W3:Y:S01]  /*81f70*/  LDL.LU R20, [R1+0x1958] ;  /* 0x0019580001147983 */ /* 0x000ee20000300800 */
[----:B------:R-:W-:-:S03]  /*81f80*/  ISETP.NE.U32.AND P4, PT, R9, RZ, PT ;  /* 0x000000ff0900720c */ /* 0x000fc60003f85070 */
[----:B------:R-:W4:Y:S04]  /*81f90*/  LDL.LU R21, [R1+0x1960] ;  /* 0x0019600001157983 */ /* 0x000f280000300800 */
[----:B------:R-:W4:Y:S04]  /*81fa0*/  LDL.LU R19, [R1+0x1964] ;  /* 0x0019640001137983 */ /* 0x000f280000300800 */
[----:B------:R-:W4:Y:S01]  /*81fb0*/  LDL.LU R18, [R1+0x1968] ;  /* 0x0019680001127983 */ /* 0x000f220000300800 */
[----:B------:R-:W-:-:S03]  /*81fc0*/  IADD3 R16, P5, R16, R8, RZ ;  /* 0x0000000810107210 */ /* 0x000fc60007fbe0ff */
[----:B------:R-:W4:Y:S01]  /*81fd0*/  LDL.LU R9, [R1+0x196c] ;  /* 0x00196c0001097983 */ /* 0x000f220000300800 */
[----:B------:R-:W-:-:S03]  /*81fe0*/  IADD3 R10, P6, R10, R8, RZ ;  /* 0x000000080a0a7210 */ /* 0x000fc60007fde0ff */
[----:B------:R-:W-:Y:S01]  /*81ff0*/  STL [R1+0x1784], R16 ;  /* 0x0017841001007387 */ /* 0x000fe20000100800 */
[----:B------:R-:W-:Y:S01]  /*82000*/  IMAD.X R17, R17, 0x1, R2, P5 ;  /* 0x0000000111117824 */ /* 0x000fe200028e0602 */
[----:B------:R-:W-:-:S04]  /*82010*/  IADD3.X R11, R11, R2, RZ, P6, !PT ;  /* 0x000000020b0b7210 */ /* 0x000fc800037fe4ff */
[----:B------:R-:W-:Y:S01]  /*82020*/  LDGSTS.E [R5+0x4c008], desc[UR60][R16.64], P2 ;  /* 0x4c00800010057fae */ /* 0x000fe2000912187c */
[----:B------:R-:W-:-:S03]  /*82030*/  ISETP.GT.AND P2, PT, R3, 0x40, PT ;  /* 0x000000400300780c */ /* 0x000fc60003f44270 */
[----:B------:R1:W-:Y:S04]  /*82040*/  STL [R1+0x1780], R17 ;  /* 0x0017801101007387 */ /* 0x0003e80000100800 */
[----:B------:R1:W-:Y:S04]  /*82050*/  STL [R1+0x178c], R10 ;  /* 0x00178c0a01007387 */ /* 0x0003e80000100800 */
[----:B------:R1:W-:Y:S04]  /*82060*/  LDGSTS.E [R5+0x4800c], desc[UR60][R10.64], P4 ;  /* 0x4800c0000a057fae */ /* 0x0003e8000a12187c */
[----:B------:R1:W-:Y:S04]  /*82070*/  STL [R1+0x1788], R11 ;  /* 0x0017880b01007387 */ /* 0x0003e80000100800 */
[----:B-1----:R-:W4:Y:S01]  /*82080*/  LDL.LU R17, [R1+0x1970] ;  /* 0x0019700001117983 */ /* 0x002f220000300800 */
[----:B------:R-:W-:-:S03]  /*82090*/  SEL R10, RZ, 0x4, !P2 ;  /* 0x00000004ff0a7807 */ /* 0x000fc60005000000 */
[----:B------:R-:W4:Y:S01]  /*820a0*/  LDL.LU R16, [R1+0x1974] ;  /* 0x0019740001107983 */ /* 0x000f220000300800 */
[----:B------:R-:W-:-:S03]  /*820b0*/  SEL R10, R10, RZ, !P0 ;  /* 0x000000ff0a0a7207 */ /* 0x000fc60004000000 */
[----:B------:R-:W4:Y:S01]  /*820c0*/  LDL.LU R11, [R1+0x1978] ;  /* 0x00197800010b7983 */ /* 0x000f220000300800 */
[----:B------:R-:W-:-:S03]  /*820d0*/  ISETP.NE.U32.AND P2, PT, R10, RZ, PT ;  /* 0x000000ff0a00720c */ /* 0x000fc60003f45070 */
[----:B------:R-:W4:Y:S01]  /*820e0*/  LDL.LU R10, [R1+0x197c] ;  /* 0x00197c00010a7983 */ /* 0x000f220000300800 */
[-C--:B------:R-:W-:Y:S02]  /*820f0*/  IADD3 R22, P5, R22, R8.reuse, RZ ;  /* 0x0000000816167210 */ /* 0x080fe40007fbe0ff */
[----:B------:R-:W-:-:S03]  /*82100*/  IADD3 R7, P6, R7, R8, RZ ;  /* 0x0000000807077210 */ /* 0x000fc60007fde0ff */
[----:B------:R1:W-:Y:S01]  /*82110*/  STL [R1+0x1794], R22 ;  /* 0x0017941601007387 */ /* 0x0003e20000100800 */
[----:B--2---:R-:W-:-:S05]  /*82120*/  IMAD.X R23, R23, 0x1, R2, P5 ;  /* 0x0000000117177824 */ /* 0x004fca00028e0602 */
[----:B------:R1:W-:Y:S01]  /*82130*/  LDGSTS.E [R5+0x4c00c], desc[UR60][R22.64], P4 ;  /* 0x4c00c00016057fae */ /* 0x0003e2000a12187c */
[----:B------:R-:W-:-:S03]  /*82140*/  ISETP.GT.AND P4, PT, R3, 0x41, PT ;  /* 0x000000410300780c */ /* 0x000fc60003f84270 */
[----:B------:R-:W-:Y:S01]  /*82150*/  STL [R1+0x1790], R23 ;  /* 0x0017901701007387 */ /* 0x000fe20000100800 */
[----:B---3--:R-:W-:-:S03]  /*82160*/  IADD3.X R20, R20, R2, RZ, P6, !PT ;  /* 0x0000000214147210 */ /* 0x008fc600037fe4ff */
[----:B------:R2:W-:Y:S01]  /*82170*/  STL [R1+0x195c], R7 ;  /* 0x00195c0701007387 */ /* 0x0005e20000100800 */
[----:B-1----:R-:W-:Y:S01]  /*82180*/  IMAD.MOV.U32 R22, RZ, RZ, R7 ;  /* 0x000000ffff167224 */ /* 0x002fe200078e0007 */
[----:B----4-:R-:W-:Y:S02]  /*82190*/  IADD3 R19, P5, R19, R8, RZ ;  /* 0x0000000813137210 */ /* 0x010fe40007fbe0ff */
[----:B--2---:R-:W-:-:S03]  /*821a0*/  SEL R7, RZ, 0x4, !P4 ;  /* 0x00000004ff077807 */ /* 0x004fc60006000000 */
[----:B------:R-:W-:Y:S01]  /*821b0*/  IMAD.X R21, R21, 0x1, R2, P5 ;  /* 0x0000000115157824 */ /* 0x000fe200028e0602 */
[----:B------:R-:W-:Y:S02]  /*821c0*/  MOV R23, R20 ;  /* 0x0000001400177202 */ /* 0x000fe40000000f00 */
[----:B------:R-:W-:Y:S02]  /*821d0*/  SEL R7, R7, RZ, !P0 ;  /* 0x000000ff07077207 */ /* 0x000fe40004000000 */
[----:B------:R-:W-:Y:S01]  /*821e0*/  IADD3 R9, P6, R9, R8, RZ ;  /* 0x0000000809097210 */ /* 0x000fe20007fde0ff */
[----:B------:R1:W-:Y:S01]  /*821f0*/  STL [R1+0x1958], R20 ;  /* 0x0019581401007387 */ /* 0x0003e20000100800 */
[----:B------:R-:W-:Y:S02]  /*82200*/  ISETP.NE.U32.AND P4, PT, R7, RZ, PT ;  /* 0x000000ff0700720c */ /* 0x000fe40003f85070 */
[----:B------:R-:W-:Y:S01]  /*82210*/  IADD3.X R18, R18, R2, RZ, P6, !PT ;  /* 0x0000000212127210 */ /* 0x000fe200037fe4ff */
[----:B------:R2:W-:Y:S04]  /*82220*/  LDGSTS.E [R5+0x50000], desc[UR60][R22.64], P2 ;  /* 0x5000000016057fae */ /* 0x0005e8000912187c */
[----:B-1----:R-:W3:Y:S04]  /*82230*/  LDL.LU R20, [R1+0x1984] ;  /* 0x0019840001147983 */ /* 0x002ee80000300800 */
[----:B------:R-:W4:Y:S01]  /*82240*/  LDL.LU R7, [R1+0x198c] ;  /* 0x00198c0001077983 */ /* 0x000f220000300800 */
[----:B--2---:R-:W-:Y:S01]  /*82250*/  IMAD.MOV.U32 R22, RZ, RZ, R19 ;  /* 0x000000ffff167224 */ /* 0x004fe200078e0013 */
[----:B------:R-:W-:-:S02]  /*82260*/  MOV R23, R21 ;  /* 0x0000001500177202 */ /* 0x000fc40000000f00 */
[----:B------:R-:W-:Y:S04]  /*82270*/  STL [R1+0x1964], R19 ;  /* 0x0019641301007387 */ /* 0x000fe80000100800 */
[----:B------:R1:W-:Y:S04]  /*82280*/  STL [R1+0x1960], R21 ;  /* 0x0019601501007387 */ /* 0x0003e80000100800 */
[----:B------:R2:W-:Y:S04]  /*82290*/  STL [R1+0x196c], R9 ;  /* 0x00196c0901007387 */ /* 0x0005e80000100800 */
[----:B------:R2:W-:Y:S01]  /*822a0*/  LDGSTS.E [R5+0x54000], desc[UR60][R22.64], P2 ;  /* 0x5400000016057fae */ /* 0x0005e2000912187c */
[----:B------:R-:W-:-:S03]  /*822b0*/  ISETP.GT.AND P2, PT, R3, 0x42, PT ;  /* 0x000000420300780c */ /* 0x000fc60003f44270 */
[----:B------:R2:W-:Y:S04]  /*822c0*/  STL [R1+0x1968], R18 ;  /* 0x0019681201007387 */ /* 0x0005e80000100800 */
[----:B-1----:R-:W4:Y:S01]  /*822d0*/  LDL.LU R21, [R1+0x1980] ;  /* 0x0019800001157983 */ /* 0x002f220000300800 */
[----:B--2---:R-:W-:Y:S01]  /*822e0*/  IMAD.MOV.U32 R22, RZ, RZ, R9 ;  /* 0x000000ffff167224 */ /* 0x004fe200078e0009 */
[----:B------:R-:W-:Y:S02]  /*822f0*/  SEL R9, RZ, 0x4, !P2 ;  /* 0x00000004ff097807 */ /* 0x000fe40005000000 */
[----:B------:R-:W2:Y:S01]  /*82300*/  LDL.LU R19, [R1+0x1988] ;  /* 0x0019880001137983 */ /* 0x000ea20000300800 */
[----:B------:R-:W-:Y:S02]  /*82310*/  MOV R23, R18 ;  /* 0x0000001200177202 */ /* 0x000fe40000000f00 */
[----:B------:R-:W-:-:S02]  /*82320*/  SEL R9, R9, RZ, !P0 ;  /* 0x000000ff09097207 */ /* 0x000fc40004000000 */
[----:B------:R-:W-:Y:S01]  /*82330*/  IADD3 R16, P5, R16, R8, RZ ;  /* 0x0000000810107210 */ /* 0x000fe20007fbe0ff */
[----:B------:R-:W-:Y:S01]  /*82340*/  LDGSTS.E [R5+0x50004], desc[UR60][R22.64], P4 ;  /* 0x5000400016057fae */ /* 0x000fe2000a12187c */
[----:B------:R-:W-:-:S03]  /*82350*/  ISETP.NE.U32.AND P2, PT, R9, RZ, PT ;  /* 0x000000ff0900720c */ /* 0x000fc60003f45070 */
[----:B------:R-:W-:Y:S01]  /*82360*/  IMAD.X R17, R17, 0x1, R2, P5 ;  /* 0x0000000111117824 */ /* 0x000fe200028e0602 */
[----:B------:R-:W-:-:S04]  /*82370*/  IADD3 R10, P6, R10, R8, RZ ;  /* 0x000000080a0a7210 */ /* 0x000fc80007fde0ff */
[----:B------:R-:W-:Y:S01]  /*82380*/  LDGSTS.E [R5+0x54004], desc[UR60][R16.64], P4 ;  /* 0x5400400010057fae */ /* 0x000fe2000a12187c */
[----:B------:R-:W-:-:S03]  /*82390*/  IADD3.X R11, R11, R2, RZ, P6, !PT ;  /* 0x000000020b0b7210 */ /* 0x000fc600037fe4ff */
[----:B------:R-:W2:Y:S04]  /*823a0*/  LDL.LU R22, [R1+0x1994] ;  /* 0x0019940001167983 */ /* 0x000ea80000300800 */
[----:B------:R-:W2:Y:S04]  /*823b0*/  LDL.LU R9, [R1+0x1b5c] ;  /* 0x001b5c0001097983 */ /* 0x000ea80000300800 */
[----:B------:R1:W-:Y:S04]  /*823c0*/  STL [R1+0x1974], R16 ;  /* 0x0019741001007387 */ /* 0x0003e80000100800 */
[----:B------:R-:W-:Y:S04]  /*823d0*/  STL [R1+0x1970], R17 ;  /* 0x0019701101007387 */ /* 0x000fe80000100800 */
[----:B------:R1:W-:Y:S04]  /*823e0*/  STL [R1+0x197c], R10 ;  /* 0x00197c0a01007387 */ /* 0x0003e80000100800 */
[----:B------:R1:W-:Y:S04]  /*823f0*/  STL [R1+0x1978], R11 ;  /* 0x0019780b01007387 */ /* 0x0003e80000100800 */
[----:B------:R-:W2:Y:S04]  /*82400*/  LDL.LU R23, [R1+0x1990] ;  /* 0x0019900001177983 */ /* 0x000ea80000300800 */
[----:B------:R-:W2:Y:S01]  /*82410*/  LDL.LU R18, [R1+0x1b58] ;  /* 0x001b580001127983 */ /* 0x000ea20000300800 */
[----:B------:R-:W-:-:S03]  /*82420*/  ISETP.GT.AND P4, PT, R3, 0x43, PT ;  /* 0x000000430300780c */ /* 0x000fc60003f84270 */
[----:B------:R1:W-:Y:S04]  /*82430*/  LDGSTS.E [R5+0x50008], desc[UR60][R10.64], P2 ;  /* 0x500080000a057fae */ /* 0x0003e8000912187c */
[----:B-1----:R-:W2:Y:S01]  /*82440*/  LDL.LU R16, [R1+0x1b60] ;  /* 0x001b600001107983 */ /* 0x002ea20000300800 */
[----:B------:R-:W-:-:S04]  /*82450*/  SEL R10, RZ, 0x4, !P4 ;  /* 0x00000004ff0a7807 */ /* 0x000fc80006000000 */
[----:B------:R-:W-:-:S04]  /*82460*/  SEL R10, R10, RZ, !P0 ;  /* 0x000000ff0a0a7207 */ /* 0x000fc80004000000 */
[----:B------:R-:W-:Y:S02]  /*82470*/  ISETP.NE.U32.AND P4, PT, R10, RZ, PT ;  /* 0x000000ff0a00720c */ /* 0x000fe40003f85070 */
[----:B------:R-:W2:Y:S04]  /*82480*/  LDL.LU R10, [R1+0x1b64] ;  /* 0x001b6400010a7983 */ /* 0x000ea80000300800 */
[----:B------:R-:W2:Y:S04]  /*82490*/  LDL.LU R17, [R1+0x1b68] ;  /* 0x001b680001117983 */ /* 0x000ea80000300800 */
[----:B------:R-:W2:Y:S01]  /*824a0*/  LDL.LU R11, [R1+0x1b6c] ;  /* 0x001b6c00010b7983 */ /* 0x000ea20000300800 */
[----:B---3--:R-:W-:-:S02]  /*824b0*/  IADD3 R20, P5, R20, R8, RZ ;  /* 0x0000000814147210 */ /* 0x008fc40007fbe0ff */
[----:B----4-:R-:W-:-:S03]  /*824c0*/  IADD3 R7, P6, R7, R8, RZ ;  /* 0x0000000807077210 */ /* 0x010fc60007fde0ff */
[----:B------:R1:W-:Y:S01]  /*824d0*/  STL [R1+0x1984], R20 ;  /* 0x0019841401007387 */ /* 0x0003e20000100800 */
[----:B------:R-:W-:-:S05]  /*824e0*/  IMAD.X R21, R21, 0x1, R2, P5 ;  /* 0x0000000115157824 */ /* 0x000fca00028e0602 */
[----:B------:R1:W-:Y:S01]  /*824f0*/  LDGSTS.E [R5+0x54008], desc[UR60][R20.64], P2 ;  /* 0x5400800014057fae */ /* 0x0003e2000912187c */
[----:B--2---:R-:W-:Y:S02]  /*82500*/  IADD3.X R19, R19, R2, RZ, P6, !PT ;  /* 0x0000000213137210 */ /* 0x004fe400037fe4ff */
[----:B------:R-:W-:Y:S01]  /*82510*/  ISETP.GT.AND P2, PT, R3, 0x60, PT ;  /* 0x000000600300780c */ /* 0x000fe20003f44270 */
[----:B------:R2:W-:Y:S04]  /*82520*/  STL [R1+0x1980], R21 ;  /* 0x0019801501007387 */ /* 0x0005e80000100800 */
[----:B------:R3:W-:Y:S01]  /*82530*/  STL [R1+0x198c], R7 ;  /* 0x00198c0701007387 */ /* 0x0007e20000100800 */
[----:B-1----:R-:W-:Y:S01]  /*82540*/  IMAD.MOV.U32 R20, RZ, RZ, R7 ;  /* 0x000000ffff147224 */ /* 0x002fe200078e0007 */
[----:B--2---:R-:W-:-:S02]  /*82550*/  MOV R21, R19 ;  /* 0x0000001300157202 */ /* 0x004fc40000000f00 */
[----:B---3--:R-:W-:Y:S01]  /*82560*/  SEL R7, RZ, 0x4, !P2 ;  /* 0x00000004ff077807 */ /* 0x008fe20005000000 */
[----:B------:R1:W-:Y:S01]  /*82570*/  STL [R1+0x1988], R19 ;  /* 0x0019881301007387 */ /* 0x0003e20000100800 */
[-C--:B------:R-:W-:Y:S02]  /*82580*/  IADD3 R22, P5, R22, R8.reuse, RZ ;  /* 0x0000000816167210 */ /* 0x080fe40007fbe0ff */
[----:B------:R-:W-:Y:S01]  /*82590*/  SEL R7, R7, RZ, !P0 ;  /* 0x000000ff07077207 */ /* 0x000fe20004000000 */
[----:B------:R-:W-:Y:S01]  /*825a0*/  LDGSTS.E [R5+0x5000c], desc[UR60][R20.64], P4 ;  /* 0x5000c00014057fae */ /* 0x000fe2000a12187c */
[----:B------:R-:W-:Y:S02]  /*825b0*/  IADD3 R9, P6, R9, R8, RZ ;  /* 0x0000000809097210 */ /* 0x000fe40007fde0ff */
[----:B------:R-:W-:Y:S01]  /*825c0*/  ISETP.NE.U32.AND P2, PT, R7, RZ, PT ;  /* 0x000000ff0700720c */ /* 0x000fe20003f45070 */
[----:B------:R-:W2:Y:S04]  /*825d0*/  LDL.LU R21, [R1+0x1b70] ;  /* 0x001b700001157983 */ /* 0x000ea80000300800 */
[----:B------:R-:W3:Y:S04]  /*825e0*/  LDL.LU R20, [R1+0x1b74] ;  /* 0x001b740001147983 */ /* 0x000ee80000300800 */
[----:B-1----:R-:W4:Y:S01]  /*825f0*/  LDL.LU R19, [R1+0x1b78] ;  /* 0x001b780001137983 */ /* 0x002f220000300800 */
[----:B------:R-:W-:-:S03]  /*82600*/  IMAD.X R23, R23, 0x1, R2, P5 ;  /* 0x0000000117177824 */ /* 0x000fc600028e0602 */
[----:B------:R-:W4:Y:S01]  /*82610*/  LDL.LU R7, [R1+0x1b7c] ;  /* 0x001b7c0001077983 */ /* 0x000f220000300800 */
[----:B------:R-:W-:-:S03]  /*82620*/  IADD3.X R18, R18, R2, RZ, P6, !PT ;  /* 0x0000000212127210 */ /* 0x000fc600037fe4ff */
[----:B------:R1:W-:Y:S01]  /*82630*/  LDGSTS.E [R5+0x5400c], desc[UR60][R22.64], P4 ;  /* 0x5400c00016057fae */ /* 0x0003e2000a12187c */
[----:B------:R-:W-:-:S03]  /*82640*/  ISETP.GT.AND P4, PT, R3, 0x61, PT ;  /* 0x000000610300780c */ /* 0x000fc60003f84270 */
[----:B------:R-:W-:Y:S04]  /*82650*/  STL [R1+0x1994], R22 ;  /* 0x0019941601007387 */ /* 0x000fe80000100800 */
[----:B------:R1:W-:Y:S04]  /*82660*/  STL [R1+0x1990], R23 ;  /* 0x0019901701007387 */ /* 0x0003e80000100800 */
[----:B------:R1:W-:Y:S04]  /*82670*/  STL [R1+0x1b5c], R9 ;  /* 0x001b5c0901007387 */ /* 0x0003e80000100800 */
[----:B------:R1:W-:Y:S02]  /*82680*/  STL [R1+0x1b58], R18 ;  /* 0x001b581201007387 */ /* 0x0003e40000100800 */
[----:B-1----:R-:W-:Y:S01]  /*82690*/  MOV R23, R18 ;  /* 0x0000001200177202 */ /* 0x002fe20000000f00 */
[----:B------:R-:W-:-:S02]  /*826a0*/  IMAD.MOV.U32 R22, RZ, RZ, R9 ;  /* 0x000000ffff167224 */ /* 0x000fc400078e0009 */
[----:B------:R-:W4:Y:S01]  /*826b0*/  LDL.LU R9, [R1+0x1b84] ;  /* 0x001b840001097983 */ /* 0x000f220000300800 */
[----:B------:R-:W-:-:S03]  /*826c0*/  SEL R18, RZ, 0x4, !P4 ;  /* 0x00000004ff127807 */ /* 0x000fc60006000000 */
[----:B------:R1:W-:Y:S01]  /*826d0*/  LDGSTS.E [R5+0x58000], desc[UR60][R22.64], P2 ;  /* 0x5800000016057fae */ /* 0x0003e2000912187c */
[----:B------:R-:W-:-:S04]  /*826e0*/  SEL R18, R18, RZ, !P0 ;  /* 0x000000ff12127207 */ /* 0x000fc80004000000 */
[----:B------:R-:W-:Y:S02]  /*826f0*/  ISETP.NE.U32.AND P4, PT, R18, RZ, PT ;  /* 0x000000ff1200720c */ /* 0x000fe40003f85070 */
[----:B------:R-:W4:Y:S01]  /*82700*/  LDL.LU R18, [R1+0x1b80] ;  /* 0x001b800001127983 */ /* 0x000f220000300800 */
[-C--:B------:R-:W-:Y:S02]  /*82710*/  IADD3 R10, P5, R10, R8.reuse, RZ ;  /* 0x000000080a0a7210 */ /* 0x080fe40007fbe0ff */
[----:B------:R-:W-:-:S03]  /*82720*/  IADD3 R11, P6, R11, R8, RZ ;  /* 0x000000080b0b7210 */ /* 0x000fc60007fde0ff */
[----:B------:R-:W-:Y:S01]  /*82730*/  IMAD.X R16, R16, 0x1, R2, P5 ;  /* 0x0000000110107824 */ /* 0x000fe200028e0602 */
[----:B------:R-:W-:Y:S01]  /*82740*/  IADD3.X R17, R17, R2, RZ, P6, !PT ;  /* 0x0000000211117210 */ /* 0x000fe200037fe4ff */
[----:B------:R-:W-:Y:S01]  /*82750*/  STL [R1+0x1b64], R10 ;  /* 0x001b640a01007387 */ /* 0x000fe20000100800 */
[----:B-1----:R-:W-:Y:S02]  /*82760*/  IMAD.MOV.U32 R22, RZ, RZ, R10 ;  /* 0x000000ffff167224 */ /* 0x002fe400078e000a */
[----:B------:R-:W-:Y:S01]  /*82770*/  MOV R23, R16 ;  /* 0x0000001000177202 */ /* 0x000fe20000000f00 */
[----:B------:R1:W-:Y:S04]  /*82780*/  STL [R1+0x1b60], R16 ;  /* 0x001b601001007387 */ /* 0x0003e80000100800 */
[----:B------:R-:W-:Y:S04]  /*82790*/  STL [R1+0x1b6c], R11 ;  /* 0x001b6c0b01007387 */ /* 0x000fe80000100800 */
[----:B------:R1:W-:Y:S04]  /*827a0*/  STL [R1+0x1b68], R17 ;  /* 0x001b681101007387 */ /* 0x0003e80000100800 */
[----:B-1----:R-:W4:Y:S04]  /*827b0*/  LDL.LU R16, [R1+0x1b8c] ;  /* 0x001b8c0001107983 */ /* 0x002f280000300800 */
[----:B------:R-:W4:Y:S04]  /*827c0*/  LDL.LU R10, [R1+0x1b94] ;  /* 0x001b9400010a7983 */ /* 0x000f280000300800 */
[----:B------:R1:W-:Y:S02]  /*827d0*/  LDGSTS.E [R5+0x5c000], desc[UR60][R22.64], P2 ;  /* 0x5c00000016057fae */ /* 0x0003e4000912187c */
[----:B-1----:R-:W-:Y:S01]  /*827e0*/  MOV R23, R17 ;  /* 0x0000001100177202 */ /* 0x002fe20000000f00 */
[----:B------:R-:W-:Y:S01]  /*827f0*/  IMAD.MOV.U32 R22, RZ, RZ, R11 ;  /* 0x000000ffff167224 */ /* 0x000fe200078e000b */
[----:B------:R-:W4:Y:S04]  /*82800*/  LDL.LU R17, [R1+0x1b88] ;  /* 0x001b880001117983 */ /* 0x000f280000300800 */
[----:B------:R-:W4:Y:S01]  /*82810*/  LDL.LU R11, [R1+0x1b90] ;  /* 0x001b9000010b7983 */ /* 0x000f220000300800 */
[----:B------:R-:W-:-:S03]  /*82820*/  ISETP.GT.AND P2, PT, R3, 0x62, PT ;  /* 0x000000620300780c */ /* 0x000fc60003f44270 */
[----:B------:R1:W-:Y:S02]  /*82830*/  LDGSTS.E [R5+0x58004], desc[UR60][R22.64], P4 ;  /* 0x5800400016057fae */ /* 0x0003e4000a12187c */
[----:B-1----:R-:W-:-:S04]  /*82840*/  SEL R22, RZ, 0x4, !P2 ;  /* 0x00000004ff167807 */ /* 0x002fc80005000000 */
[----:B------:R-:W-:-:S04]  /*82850*/  SEL R22, R22, RZ, !P0 ;  /* 0x000000ff16167207 */ /* 0x000fc80004000000 */
[----:B------:R-:W-:Y:S02]  /*82860*/  ISETP.NE.U32.AND P2, PT, R22, RZ, PT ;  /* 0x000000ff1600720c */ /* 0x000fe40003f45070 */
[----:B---3--:R-:W-:-:S05]  /*82870*/  IADD3 R20, P5, R20, R8, RZ ;  /* 0x0000000814147210 */ /* 0x008fca0007fbe0ff */
[----:B--2---:R-:W-:Y:S01]  /*82880*/  IMAD.X R21, R21, 0x1, R2, P5 ;  /* 0x0000000115157824 */ /* 0x004fe200028e0602 */
[----:B----4-:R-:W-:Y:S01]  /*82890*/  IADD3 R7, P6, R7, R8, RZ ;  /* 0x0000000807077210 */ /* 0x010fe20007fde0ff */
[----:B------:R1:W-:Y:S03]  /*828a0*/  STL [R1+0x1b74], R20 ;  /* 0x001b741401007387 */ /* 0x0003e60000100800 */
[----:B------:R-:W-:Y:S01]  /*828b0*/  IADD3.X R19, R19, R2, RZ, P6, !PT ;  /* 0x0000000213137210 */ /* 0x000fe200037fe4ff */
[----:B------:R2:W-:Y:S04]  /*828c0*/  STL [R1+0x1b70], R21 ;  /* 0x001b701501007387 */ /* 0x0005e80000100800 */
[----:B------:R1:W-:Y:S01]  /*828d0*/  LDGSTS.E [R5+0x5c004], desc[UR60][R20.64], P4 ;  /* 0x5c00400014057fae */ /* 0x0003e2000a12187c */
[----:B------:R-:W-:Y:S01]  /*828e0*/  ISETP.GT.AND P4, PT, R3, 0x63, PT ;  /* 0x000000630300780c */ /* 0x000fe20003f84270 */
[----:B-1----:R-:W-:Y:S01]  /*828f0*/  IMAD.MOV.U32 R20, RZ, RZ, R7 ;  /* 0x000000ffff147224 */ /* 0x002fe200078e0007 */
[----:B--2---:R-:W-:Y:S01]  /*82900*/  MOV R21, R19 ;  /* 0x0000001300157202 */ /* 0x004fe20000000f00 */
[----:B------:R1:W-:Y:S01]  /*82910*/  STL [R1+0x1b7c], R7 ;  /* 0x001b7c0701007387 */ /* 0x0003e20000100800 */
[----:B------:R-:W-:-:S03]  /*82920*/  IADD3 R9, P5, R9, R8, RZ ;  /* 0x0000000809097210 */ /* 0x000fc60007fbe0ff */
[----:B------:R2:W-:Y:S04]  /*82930*/  LDGSTS.E [R5+0x58008], desc[UR60][R20.64], P2 ;  /* 0x5800800014057fae */ /* 0x0005e8000912187c */
[----:B------:R3:W-:Y:S04]  /*82940*/  STL [R1+0x1b78], R19 ;  /* 0x001b781301007387 */ /* 0x0007e80000100800 */
[----:B-1----:R-:W4:Y:S01]  /*82950*/  LDL.LU R7, [R1+0x159c] ;  /* 0x00159c0001077983 */ /* 0x002f220000300800 */
[----:B--2---:R-:W-:Y:S01]  /*82960*/  SEL R20, RZ, 0x4, !P4 ;  /* 0x00000004ff147807 */ /* 0x004fe20006000000 */
[----:B------:R-:W-:-:S02]  /*82970*/  IMAD.X R18, R18, 0x1, R2, P5 ;  /* 0x0000000112127824 */ /* 0x000fc400028e0602 */
[----:B---3--:R-:W2:Y:S01]  /*82980*/  LDL.LU R19, [R1+0x1598] ;  /* 0x0015980001137983 */ /* 0x008ea20000300800 */
[----:B------:R-:W-:Y:S01]  /*82990*/  SEL R20, R20, RZ, !P0 ;  /* 0x000000ff14147207 */ /* 0x000fe20004000000 */
[----:B------:R-:W-:-:S03]  /*829a0*/  IMAD.MOV.U32 R21, RZ, RZ, R18 ;  /* 0x000000ffff157224 */ /* 0x000fc600078e0012 */
[----:B------:R-:W-:Y:S02]  /*829b0*/  ISETP.NE.U32.AND P4, PT, R20, RZ, PT ;  /* 0x000000ff1400720c */ /* 0x000fe40003f85070 */
[----:B------:R-:W-:Y:S01]  /*829c0*/  MOV R20, R9 ;  /* 0x0000000900147202 */ /* 0x000fe20000000f00 */
[----:B------:R-:W-:Y:S04]  /*829d0*/  STL [R1+0x1b84], R9 ;  /* 0x001b840901007387 */ /* 0x000fe80000100800 */
[----:B------:R1:W-:Y:S04]  /*829e0*/  STL [R1+0x1b80], R18 ;  /* 0x001b801201007387 */ /* 0x0003e80000100800 */
[----:B------:R-:W-:Y:S04]  /*829f0*/  LDGSTS.E [R5+0x5c008], desc[UR60][R20.64], P2 ;  /* 0x5c00800014057fae */ /* 0x000fe8000912187c */
[----:B------:R-:W3:Y:S04]  /*82a00*/  LDL.LU R20, [R1+0x15a0] ;  /* 0x0015a00001147983 */ /* 0x000ee80000300800 */
[----:B-1----:R-:W3:Y:S04]  /*82a10*/  LDL.LU R18, [R1+0x15a4] ;  /* 0x0015a40001127983 */ /* 0x002ee80000300800 */
[----:B------:R-:W3:Y:S04]  /*82a20*/  LDL.LU R21, [R1+0x15a8] ;  /* 0x0015a80001157983 */ /* 0x000ee80000300800 */
[----:B------:R-:W3:Y:S01]  /*82a30*/  LDL.LU R9, [R1+0x15ac] ;  /* 0x0015ac0001097983 */ /* 0x000ee20000300800 */
[----:B------:R-:W-:-:S02]  /*82a40*/  IADD3 R16, P2, R16, R8, RZ ;  /* 0x0000000810107210 */ /* 0x000fc40007f5e0ff */
[----:B------:R-:W-:Y:S02]  /*82a50*/  IADD3 R10, P5, R10, R8, RZ ;  /* 0x000000080a0a7210 */ /* 0x000fe40007fbe0ff */
[----:B------:R-:W-:Y:S01]  /*82a60*/  IADD3.X R17, R17, R2, RZ, P2, !PT ;  /* 0x0000000211117210 */ /* 0x000fe200017fe4ff */
[----:B------:R-:W-:Y:S02]  /*82a70*/  STL [R1+0x1b8c], R16 ;  /* 0x001b8c1001007387 */ /* 0x000fe40000100800 */
[----:B------:R-:W-:Y:S02]  /*82a80*/  IMAD.X R11, R11, 0x1, R2, P5 ;  /* 0x000000010b0b7824 */ /* 0x000fe400028e0602 */
[----:B------:R1:W-:Y:S04]  /*82a90*/  STL [R1+0x1b88], R17 ;  /* 0x001b881101007387 */ /* 0x0003e80000100800 */
[----:B------:R-:W-:Y:S04]  /*82aa0*/  STL [R1+0x1b94], R10 ;  /* 0x001b940a01007387 */ /* 0x000fe80000100800 */
[----:B------:R-:W-:Y:S04]  /*82ab0*/  LDGSTS.E [R5+0x5800c], desc[UR60][R16.64], P4 ;  /* 0x5800c00010057fae */ /* 0x000fe8000a12187c */
[----:B------:R1:W-:Y:S04]  /*82ac0*/  STL [R1+0x1b90], R11 ;  /* 0x001b900b01007387 */ /* 0x0003e80000100800 */
[----:B------:R1:W-:Y:S04]  /*82ad0*/  LDGSTS.E [R5+0x5c00c], desc[UR60][R10.64], P4 ;  /* 0x5c00c0000a057fae */ /* 0x0003e8000a12187c */
[----:B-1----:R-:W3:Y:S04]  /*82ae0*/  LDL.LU R17, [R1+0x15b0] ;  /* 0x0015b00001117983 */ /* 0x002ee80000300800 */
[----:B------:R-:W3:Y:S04]  /*82af0*/  LDL.LU R16, [R1+0x15b4] ;  /* 0x0015b40001107983 */ /* 0x000ee80000300800 */
[----:B------:R-:W3:Y:S04]  /*82b00*/  LDL.LU R11, [R1+0x15b8] ;  /* 0x0015b800010b7983 */ /* 0x000ee80000300800 */
[----:B------:R-:W3:Y:S01]  /*82b10*/  LDL.LU R10, [R1+0x15bc] ;  /* 0x0015bc00010a7983 */ /* 0x000ee20000300800 */
[----:B------:R-:W-:-:S04]  /*82b20*/  ISETP.GT.AND P2, PT, R3, 0x4, PT ;  /* 0x000000040300780c */ /* 0x000fc80003f44270 */
[----:B------:R-:W-:-:S04]  /*82b30*/  SEL R5, RZ, 0x4, !P2 ;  /* 0x00000004ff057807 */ /* 0x000fc80005000000 */
[----:B------:R-:W-:-:S04]  /*82b40*/  SEL R5, R5, RZ, !P0 ;  /* 0x000000ff05057207 */ /* 0x000fc80004000000 */
[----:B------:R-:W-:Y:S02]  /*82b50*/  ISETP.NE.U32.AND P4, PT, R5, RZ, PT ;  /* 0x000000ff0500720c */ /* 0x000fe40003f85070 */
[----:B------:R-:W-:-:S04]  /*82b60*/  LOP3.LUT R5, R14, 0x10, RZ, 0x3c, !PT ;  /* 0x000000100e057812 */ /* 0x000fc800078e3cff */
[----:B------:R-:W-:Y:S02]  /*82b70*/  IADD3 R5, R5, 0x100000, R15 ;  /* 0x0010000005057810 */ /* 0x000fe40007ffe00f */
[----:B----4-:R-:W-:-:S04]  /*82b80*/  IADD3 R7, P2, R7, R8, RZ ;  /* 0x0000000807077210 */ /* 0x010fc80007f5e0ff */
[----:B--2---:R-:W-:Y:S02]  /*82b90*/  IADD3.X R19, R19, R2, RZ, P2, !PT ;  /* 0x0000000213137210 */ /* 0x004fe400017fe4ff */
[----:B------:R-:W-:Y:S01]  /*82ba0*/  ISETP.GT.AND P2, PT, R3, 0x5, PT ;  /* 0x000000050300780c */ /* 0x000fe20003f44270 */
[----:B------:R1:W-:Y:S01]  /*82bb0*/  STL [R1+0x159c], R7 ;  /* 0x00159c0701007387 */ /* 0x0003e20000100800 */
[----:B------:R-:W-:Y:S01]  /*82bc0*/  IMAD.MOV.U32 R22, RZ, RZ, R7 ;  /* 0x000000ffff167224 */ /* 0x000fe200078e0007 */
[----:B------:R-:W-:Y:S02]  /*82bd0*/  MOV R23, R19 ;  /* 0x0000001300177202 */ /* 0x000fe40000000f00 */
[----:B------:R2:W-:Y:S04]  /*82be0*/  STL [R1+0x1598], R19 ;  /* 0x0015981301007387 */ /* 0x0005e80000100800 */
[----:B------:R4:W-:Y:S01]  /*82bf0*/  LDGSTS.E [R5+0x40000], desc[UR60][R22.64], P4 ;  /* 0x4000000016057fae */ /* 0x0009e2000a12187c */
[----:B-1----:R-:W-:-:S04]  /*82c00*/  SEL R7, RZ, 0x4, !P2 ;  /* 0x00000004ff077807 */ /* 0x002fc80005000000 */
[----:B------:R-:W-:Y:S01]  /*82c10*/  SEL R7, R7, RZ, !P0 ;  /* 0x000000ff07077207 */ /* 0x000fe20004000000 */
[----:B--2---:R-:W2:Y:S03]  /*82c20*/  LDL.LU R19, [R1+0x15c4] ;  /* 0x0015c40001137983 */ /* 0x004ea60000300800 */
[----:B------:R-:W-:Y:S02]  /*82c30*/  ISETP.NE.U32.AND P2, PT, R7, RZ, PT ;  /* 0x000000ff0700720c */ /* 0x000fe40003f45070 */
[----:B------:R-:W2:Y:S01]  /*82c40*/  LDL.LU R7, [R1+0x15cc] ;  /* 0x0015cc0001077983 */ /* 0x000ea20000300800 */
[----:B---3--:R-:W-:-:S05]  /*82c50*/  IADD3 R18, P5, R18, R8, RZ ;  /* 0x0000000812127210 */ /* 0x008fca0007fbe0ff */
[----:B------:R-:W-:Y:S01]  /*82c60*/  IMAD.X R20, R20, 0x1, R2, P5 ;  /* 0x0000000114147824 */ /* 0x000fe200028e0602 */
[----:B------:R-:W-:Y:S01]  /*82c70*/  IADD3 R9, P6, R9, R8, RZ ;  /* 0x0000000809097210 */ /* 0x000fe20007fde0ff */
[----:B------:R-:W-:Y:S03]  /*82c80*/  STL [R1+0x15a4], R18 ;  /* 0x0015a41201007387 */ /* 0x000fe60000100800 */
[----:B------:R-:W-:Y:S01]  /*82c90*/  IADD3.X R21, R21, R2, RZ, P6, !PT ;  /* 0x0000000215157210 */ /* 0x000fe200037fe4ff */
[----:B------:R1:W-:Y:S01]  /*82ca0*/  STL [R1+0x15a0], R20 ;  /* 0x0015a01401007387 */ /* 0x0003e20000100800 */
[----:B----4-:R-:W-:Y:S01]  /*82cb0*/  IMAD.MOV.U32 R22, RZ, RZ, R18 ;  /* 0x000000ffff167224 */ /* 0x010fe200078e0012 */
[----:B------:R-:W-:Y:S02]  /*82cc0*/  MOV R23, R20 ;  /* 0x0000001400177202 */ /* 0x000fe40000000f00 */
[----:B------:R3:W-:Y:S04]  /*82cd0*/  STL [R1+0x15ac], R9 ;  /* 0x0015ac0901007387 */ /* 0x0007e80000100800 */
[----:B------:R-:W-:Y:S04]  /*82ce0*/  STL [R1+0x15a8], R21 ;  /* 0x0015a81501007387 */ /* 0x000fe80000100800 */
[----:B-1----:R-:W4:Y:S04]  /*82cf0*/  LDL.LU R20, [R1+0x15c0] ;  /* 0x0015c00001147983 */ /* 0x002f280000300800 */
[----:B------:R1:W-:Y:S01]  /*82d00*/  LDGSTS.E [R5+0x44000], desc[UR60][R22.64], P4 ;  /* 0x4400000016057fae */ /* 0x0003e2000a12187c */
[----:B------:R-:W-:-:S03]  /*82d10*/  ISETP.GT.AND P4, PT, R3, 0x6, PT ;  /* 0x000000060300780c */ /* 0x000fc60003f84270 */
[----:B------:R-:W4:Y:S01]  /*82d20*/  LDL.LU R18, [R1+0x15c8] ;  /* 0x0015c80001127983 */ /* 0x000f220000300800 */
[----:B-1----:R-:W-:Y:S01]  /*82d30*/  IMAD.MOV.U32 R22, RZ, RZ, R9 ;  /* 0x000000ffff167224 */ /* 0x002fe200078e0009 */
[----:B---3--:R-:W-:Y:S02]  /*82d40*/  SEL R9, RZ, 0x4, !P4 ;  /* 0x00000004ff097807 */ /* 0x008fe40006000000 */
[-C--:B------:R-:W-:Y:S02]  /*82d50*/  IADD3 R16, P5, R16, R8.reuse, RZ ;  /* 0x0000000810107210 */ /* 0x080fe40007fbe0ff */
[----:B------:R-:W-:Y:S02]  /*82d60*/  SEL R9, R9, RZ, !P0 ;  /* 0x000000ff09097207 */ /* 0x000fe40004000000 */
[----:B------:R-:W-:Y:S02]  /*82d70*/  MOV R23, R21 ;  /* 0x0000001500177202 */ /* 0x000fe40000000f00 */
[----:B------:R-:W-:Y:S01]  /*82d80*/  IADD3 R10, P6, R10, R8, RZ ;  /* 0x000000080a0a7210 */ /* 0x000fe20007fde0ff */
[----:B------:R-:W-:Y:S01]  /*82d90*/  IMAD.X R17, R17, 0x1, R2, P5 ;  /* 0x0000000111117824 */ /* 0x000fe200028e0602 */
[----:B------:R-:W-:Y:S01]  /*82da0*/  ISETP.NE.U32.AND P4, PT, R9, RZ, PT ;  /* 0x000000ff0900720c */ /* 0x000fe20003f85070 */
[----:B------:R-:W-:Y:S01]  /*82db0*/  LDGSTS.E [R5+0x40004], desc[UR60][R22.64], P2 ;  /* 0x4000400016057fae */ /* 0x000fe2000912187c */
[----:B------:R-:W-:-:S03]  /*82dc0*/  IADD3.X R11, R11, R2, RZ, P6, !PT ;  /* 0x000000020b0b7210 */ /* 0x000fc600037fe4ff */
[----:B------:R-:W-:Y:S01]  /*82dd0*/  LDGSTS.E [R5+0x44004], desc[UR60][R16.64], P2 ;  /* 0x4400400010057fae */ /* 0x000fe2000912187c */
[----:B------:R-:W-:-:S03]  /*82de0*/  ISETP.GT.AND P2, PT, R3, 0x7, PT ;  /* 0x000000070300780c */ /* 0x000fc60003f44270 */
[----:B------:R-:W3:Y:S04]  /*82df0*/  LDL.LU R22, [R1+0x15d4] ;  /* 0x0015d40001167983 */ /* 0x000ee80000300800 */
[----:B------:R-:W3:Y:S04]  /*82e00*/  LDL.LU R9, [R1+0x179c] ;  /* 0x00179c0001097983 */ /* 0x000ee80000300800 */
[----:B------:R1:W-:Y:S04]  /*82e10*/  STL [R1+0x15b4], R16 ;  /* 0x0015b41001007387 */ /* 0x0003e80000100800 */
[----:B------:R1:W-:Y:S04]  /*82e20*/  STL [R1+0x15b0], R17 ;  /* 0x0015b01101007387 */ /* 0x0003e80000100800 */
[----:B------:R1:W-:Y:S04]  /*82e30*/  STL [R1+0x15bc], R10 ;  /* 0x0015bc0a01007387 */ /* 0x0003e80000100800 */
[----:B------:R1:W-:Y:S04]  /*82e40*/  STL [R1+0x15b8], R11 ;  /* 0x0015b80b01007387 */ /* 0x0003e80000100800 */
[----:B------:R-:W3:Y:S04]  /*82e50*/  LDL.LU R23, [R1+0x15d0] ;  /* 0x0015d00001177983 */ /* 0x000ee80000300800 */
[----:B------:R1:W-:Y:S04]  /*82e60*/  LDGSTS.E [R5+0x40008], desc[UR60][R10.64], P4 ;  /* 0x400080000a057fae */ /* 0x0003e8000a12187c */
[----:B-1----:R-:W3:Y:S04]  /*82e70*/  LDL.LU R16, [R1+0x1798] ;  /* 0x0017980001107983 */ /* 0x002ee80000300800 */
[----:B------:R-:W3:Y:S01]  /*82e80*/  LDL.LU R17, [R1+0x17a0] ;  /* 0x0017a00001117983 */ /* 0x000ee20000300800 */
[----:B------:R-:W-:-:S03]  /*82e90*/  SEL R10, RZ, 0x4, !P2 ;  /* 0x00000004ff0a7807 */ /* 0x000fc60005000000 */
[----:B------:R-:W3:Y:S01]  /*82ea0*/  LDL.LU R11, [R1+0x17a4] ;  /* 0x0017a400010b7983 */ /* 0x000ee20000300800 */
[----:B------:R-:W-:-:S03]  /*82eb0*/  SEL R10, R10, RZ, !P0 ;  /* 0x000000ff0a0a7207 */ /* 0x000fc60004000000 */
[----:B------:R-:W3:Y:S01]  /*82ec0*/  LDL.LU R21, [R1+0x17a8] ;  /* 0x0017a80001157983 */ /* 0x000ee20000300800 */
[----:B------:R-:W-:-:S03]  /*82ed0*/  ISETP.NE.U32.AND P2, PT, R10, RZ, PT ;  /* 0x000000ff0a00720c */ /* 0x000fc60003f45070 */
[----:B------:R-:W3:Y:S01]  /*82ee0*/  LDL.LU R10, [R1+0x17ac] ;  /* 0x0017ac00010a7983 */ /* 0x000ee20000300800 */
[-C--:B--2---:R-:W-:Y:S02]  /*82ef0*/  IADD3 R19, P5, R19, R8.reuse, RZ ;  /* 0x0000000813137210 */ /* 0x084fe40007fbe0ff */
[----:B------:R-:W-:-:S03]  /*82f00*/  IADD3 R7, P6, R7, R8, RZ ;  /* 0x0000000807077210 */ /* 0x000fc60007fde0ff */
[----:B------:R-:W-:Y:S01]  /*82f10*/  IMAD.MOV.U32 R114, RZ, RZ, R19 ;  /* 0x000000ffff727224 */ /* 0x000fe200078e0013 */
[----:B------:R1:W-:Y:S01]  /*82f20*/  STL [R1+0x15c4], R19 ;  /* 0x0015c41301007387 */ /* 0x0003e20000100800 */
[----:B----4-:R-:W-:-:S05]  /*82f30*/  IMAD.X R20, R20, 0x1, R2, P5 ;  /* 0x0000000114147824 */ /* 0x010fca00028e0602 */
[----:B------:R-:W-:Y:S02]  /*82f40*/  MOV R115, R20 ;  /* 0x0000001400737202 */ /* 0x000fe40000000f00 */
[----:B------:R-:W-:Y:S01]  /*82f50*/  IADD3.X R18, R18, R2, RZ, P6, !PT ;  /* 0x0000000212127210 */ /* 0x000fe200037fe4ff */
[----:B------:R2:W-:Y:S04]  /*82f60*/  STL [R1+0x15c0], R20 ;  /* 0x0015c01401007387 */ /* 0x0005e80000100800 */
[----:B------:R-:W-:Y:S01]  /*82f70*/  LDGSTS.E [R5+0x44008], desc[UR60][R114.64], P4 ;  /* 0x4400800072057fae */ /* 0x000fe2000a12187c */
[----:B------:R-:W-:Y:S01]  /*82f80*/  ISETP.GT.AND P4, PT, R3, 0x24, PT ;  /* 0x000000240300780c */ /* 0x000fe20003f84270 */
[----:B-1----:R-:W-:Y:S02]  /*82f90*/  IMAD.MOV.U32 R19, RZ, RZ, R18 ;  /* 0x000000ffff137224 */ /* 0x002fe400078e0012 */
[----:B------:R-:W-:Y:S04]  /*82fa0*/  STL [R1+0x15cc], R7 ;  /* 0x0015cc0701007387 */ /* 0x000fe80000100800 */
[----:B------:R1:W-:Y:S04]  /*82fb0*/  STL [R1+0x15c8], R18 ;  /* 0x0015c81201007387 */ /* 0x0003e80000100800 */
[----:B--2---:R-:W2:Y:S01]  /*82fc0*/  LDL.LU R20, [R1+0x17b0] ;  /* 0x0017b00001147983 */ /* 0x004ea20000300800 */
[----:B-1----:R-:W-:-:S02]  /*82fd0*/  MOV R18, R7 ;  /* 0x0000000700127202 */ /* 0x002fc40000000f00 */
[----:B------:R-:W-:-:S03]  /*82fe0*/  SEL R7, RZ, 0x4, !P4 ;  /* 0x00000004ff077807 */ /* 0x000fc60006000000 */
[----:B------:R-:W-:Y:S01]  /*82ff0*/  LDGSTS.E [R5+0x4000c], desc[UR60][R18.64], P2 ;  /* 0x4000c00012057fae */ /* 0x000fe2000912187c */
[----:B------:R-:W-:Y:S02]  /*83000*/  SEL R7, R7, RZ, !P0 ;  /* 0x000000ff07077207 */ /* 0x000fe40004000000 */
[-C--:B---3--:R-:W-:Y:S02]  /*83010*/  IADD3 R22, P5, R22, R8.reuse, RZ ;  /* 0x0000000816167210 */ /* 0x088fe40007fbe0ff */
[----:B------:R-:W-:Y:S01]  /*83020*/  ISETP.NE.U32.AND P4, PT, R7, RZ, PT ;  /* 0x000000ff0700720c */ /* 0x000fe20003f85070 */
[----:B------:R-:W3:Y:S04]  /*83030*/  LDL.LU R19, [R1+0x17b4] ;  /* 0x0017b40001137983 */ /* 0x000ee80000300800 */
        /* <DEDUP_REMOVED lines=8> */
[----:B------:R1:W-:Y:S02]  /*830c0*/  STL [R1+0x179c], R9 ;  /* 0x00179c0901007387 */ /* 0x0003e40000100800 */
[----:B-1----:R-:W-:Y:S01]  /*830d0*/  IMAD.MOV.U32 R22, RZ, RZ, R9 ;  /* 0x000000ffff167224 */ /* 0x002fe200078e0009 */
[----:B------:R-:W-:Y:S02]  /*830e0*/  IADD3 R11, P5, R11, R8, RZ ;  /* 0x000000080b0b7210 */ /* 0x000fe40007fbe0ff */
[----:B------:R-:W-:Y:S02]  /*830f0*/  IADD3.X R16, R16, R2, RZ, P6, !PT ;  /* 0x0000000210107210 */ /* 0x000fe400037fe4ff */
[----:B------:R-:W-:Y:S01]  /*83100*/  SEL R9, RZ, 0x4, !P2 ;  /* 0x00000004ff097807 */ /* 0x000fe20005000000 */
[----:B------:R-:W-:Y:S01]  /*83110*/  IMAD.X R17, R17, 0x1, R2, P5 ;  /* 0x0000000111117824 */ /* 0x000fe200028e0602 */
[----:B------:R-:W-:-:S02]  /*83120*/  IADD3 R10, P6, R10, R8, RZ ;  /* 0x000000080a0a7210 */ /* 0x000fc40007fde0ff */
[----:B------:R-:W-:Y:S01]  /*83130*/  SEL R9, R9, RZ, !P0 ;  /* 0x000000ff09097207 */ /* 0x000fe20004000000 */
        /* <DEDUP_REMOVED lines=11> */
[----:B------:R4:W-:Y:S04]  /*831f0*/  STL [R1+0x17a8], R21 ;  /* 0x0017a81501007387 */ /* 0x0009e80000100800 */
[----:B-1----:R-:W4:Y:S01]  /*83200*/  LDL.LU R17, [R1+0x17c0] ;  /* 0x0017c00001117983 */ /* 0x002f220000300800 */
[----:B------:R-:W-:-:S03]  /*83210*/  IMAD.MOV.U32 R22, RZ, RZ, R11 ;  /* 0x000000ffff167224 */ /* 0x000fc600078e000b */
        /* <DEDUP_REMOVED lines=13> */
[----:B----4-:R-:W-:Y:S01]  /*832f0*/  IADD3 R7, P6, R7, R8, RZ ;  /* 0x0000000807077210 */ /* 0x010fe20007fde0ff */
[----:B------:R-:W-:Y:S02]  /*83300*/  STL [R1+0x17b4], R19 ;  /* 0x0017b41301007387 */ /* 0x000fe40000100800 */
[----:B------:R-:W-:Y:S01]  /*83310*/  IMAD.MOV.U32 R21, RZ, RZ, R20 ;  /* 0x000000ffff157224 */ /* 0x000fe200078e0014 */
[----:B------:R-:W-:Y:S01]  /*83320*/  IADD3.X R18, R18, R2, RZ, P6, !PT ;  /* 0x0000000212127210 */ /* 0x000fe200037fe4ff */
[----:B------:R1:W-:Y:S04]  /*83330*/  STL [R1+0x17b0], R20 ;  /* 0x0017b01401007387 */ /* 0x0003e80000100800 */
        /* <DEDUP_REMOVED lines=11> */
[----:B------:R-:W3:Y:S04]  /*833f0*/  LDL.LU R20, [R1+0x1998] ;  /* 0x0019980001147983 */ /* 0x000ee80000300800 */
[----:B------:R-:W4:Y:S04]  /*83400*/  LDL.LU R21, [R1+0x19a0] ;  /* 0x0019a00001157983 */ /* 0x000f280000300800 */
[----:B------:R-:W4:Y:S01]  /*83410*/  LDL.LU R19, [R1+0x19a4] ;  /* 0x0019a40001137983 */ /* 0x000f220000300800 */
[----:B------:R-:W-:-:S03]  /*83420*/  IADD3 R16, P5, R16, R8, RZ ;  /* 0x0000000810107210 */ /* 0x000fc60007fbe0ff */
[----:B------:R-:W4:Y:S01]  /*83430*/  LDL.LU R18, [R1+0x19a8] ;  /* 0x0019a80001127983 */ /* 0x000f220000300800 */
[----:B------:R-:W-:Y:S02]  /*83440*/  ISETP.NE.U32.AND P2, PT, R7, RZ, PT ;  /* 0x000000ff0700720c */ /* 0x000fe40003f45070 */
[----:B------:R-:W-:Y:S01]  /*83450*/  IADD3 R9, P6, R9, R8, RZ ;  /* 0x0000000809097210 */ /* 0x000fe20007fde0ff */
[----:B------:R-:W4:Y:S04]  /*83460*/  LDL.LU R7, [R1+0x19ac] ;  /* 0x0019ac0001077983 */ /* 0x000f280000300800 */
[----:B------:R1:W-:Y:S01]  /*83470*/  STL [R1+0x17c4], R16 ;  /* 0x0017c41001007387 */ /* 0x0003e20000100800 */
[----:B------:R-:W-:Y:S01]  /*83480*/  IMAD.X R17, R17, 0x1, R2, P5 ;  /* 0x0000000111117824 */ /* 0x000fe200028e0602 */
[----:B------:R-:W-:-:S04]  /*83490*/  IADD3.X R11, R11, R2, RZ, P6, !PT ;  /* 0x000000020b0b7210 */ /* 0x000fc800037fe4ff */
[----:B------:R1:W-:Y:S01]  /*834a0*/  LDGSTS.E [R5+0x4c008], desc[UR60][R16.64], P4 ;  /* 0x4c00800010057fae */ /* 0x0003e2000a12187c */
[----:B------:R-:W-:-:S03]  /*834b0*/  ISETP.GT.AND P4, PT, R3, 0x44, PT ;  /* 0x000000440300780c */ /* 0x000fc60003f84270 */
[----:B------:R1:W-:Y:S04]  /*834c0*/  STL [R1+0x17c0], R17 ;  /* 0x0017c01101007387 */ /* 0x0003e80000100800 */
[----:B------:R1:W-:Y:S02]  /*834d0*/  STL [R1+0x17cc], R9 ;  /* 0x0017cc0901007387 */ /* 0x0003e40000100800 */
[----:B-1----:R-:W-:Y:S01]  /*834e0*/  IMAD.MOV.U32 R16, RZ, RZ, R9 ;  /* 0x000000ffff107224 */ /* 0x002fe200078e0009 */
[----:B------:R-:W-:Y:S02]  /*834f0*/  MOV R17, R11 ;  /* 0x0000000b00117202 */ /* 0x000fe40000000f00 */
[----:B------:R-:W-:Y:S01]  /*83500*/  SEL R9, RZ, 0x4, !P4 ;  /* 0x00000004ff097807 */ /* 0x000fe20006000000 */
[----:B------:R1:W-:Y:S03]  /*83510*/  STL [R1+0x17c8], R11 ;  /* 0x0017c80b01007387 */ /* 0x0003e60000100800 */
[----:B------:R-:W-:Y:S01]  /*83520*/  SEL R9, R9, RZ, !P0 ;  /* 0x000000ff09097207 */ /* 0x000fe20004000000 */
[----:B------:R-:W-:Y:S03]  /*83530*/  LDGSTS.E [R5+0x4800c], desc[UR60][R16.64], P2 ;  /* 0x4800c00010057fae */ /* 0x000fe6000912187c */
[----:B------:R-:W-:Y:S01]  /*83540*/  ISETP.NE.U32.AND P4, PT, R9, RZ, PT ;  /* 0x000000ff0900720c */ /* 0x000fe20003f85070 */
[----:B------:R-:W4:Y:S04]  /*83550*/  LDL.LU R17, [R1+0x19b0] ;  /* 0x0019b00001117983 */ /* 0x000f280000300800 */
[----:B------:R-:W4:Y:S04]  /*83560*/  LDL.LU R16, [R1+0x19b4] ;  /* 0x0019b40001107983 */ /* 0x000f280000300800 */
[----:B-1----:R-:W4:Y:S04]  /*83570*/  LDL.LU R11, [R1+0x19b8] ;  /* 0x0019b800010b7983 */ /* 0x002f280000300800 */
[----:B------:R-:W4:Y:S01]  /*83580*/  LDL.LU R9, [R1+0x19bc] ;  /* 0x0019bc0001097983 */ /* 0x000f220000300800 */
[----:B------:R-:W-:-:S02]  /*83590*/  IADD3 R22, P5, R22, R8, RZ ;  /* 0x0000000816167210 */ /* 0x000fc40007fbe0ff */
        /* <DEDUP_REMOVED lines=34> */
[----:B------:R-:W-:-:S03]  /*837c0*/  SEL R7, R7, RZ, !P0 ;  /* 0x000000ff07077207 */ /* 0x000fc60004000000 */
[----:B------:R-:W-:Y:S01]  /*837d0*/  LDGSTS.E [R5+0x50004], desc[UR60][R22.64], P2 ;  /* 0x5000400016057fae */ /* 0x000fe2000912187c */
[----:B------:R-:W-:Y:S02]  /*837e0*/  ISETP.NE.U32.AND P4, PT, R7, RZ, PT ;  /* 0x000000ff0700720c */ /* 0x000fe40003f85070 */
[-C--:B------:R-:W-:Y:S01]  /*837f0*/  IADD3 R16, P5, R16, R8.reuse, RZ ;  /* 0x0000000810107210 */ /* 0x080fe20007fbe0ff */
[----:B------:R-:W2:Y:S04]  /*83800*/  LDL.LU R22, [R1+0x19d4] ;  /* 0x0019d40001167983 */ /* 0x000ea80000300800 */
[----:B------:R-:W-:Y:S01]  /*83810*/  IMAD.X R17, R17, 0x1, R2, P5 ;  /* 0x0000000111117824 */ /* 0x000fe200028e0602 */
[----:B------:R-:W2:Y:S01]  /*83820*/  LDL.LU R7, [R1+0x1b9c] ;  /* 0x001b9c0001077983 */ /* 0x000ea20000300800 */
[----:B------:R-:W-:-:S03]  /*83830*/  IADD3 R9, P6, R9, R8, RZ ;  /* 0x0000000809097210 */ /* 0x000fc60007fde0ff */
[----:B------:R1:W-:Y:S01]  /*83840*/  STL [R1+0x19b4], R16 ;  /* 0x0019b41001007387 */ /* 0x0003e20000100800 */
[----:B------:R-:W-:-:S03]  /*83850*/  IADD3.X R11, R11, R2, RZ, P6, !PT ;  /* 0x000000020b0b7210 */ /* 0x000fc600037fe4ff */
[----:B------:R-:W-:Y:S04]  /*83860*/  STL [R1+0x19b0], R17 ;  /* 0x0019b01101007387 */ /* 0x000fe80000100800 */
[----:B------:R1:W-:Y:S04]  /*83870*/  STL [R1+0x19bc], R9 ;  /* 0x0019bc0901007387 */ /* 0x0003e80000100800 */
[----:B------:R1:W-:Y:S04]  /*83880*/  STL [R1+0x19b8], R11 ;  /* 0x0019b80b01007387 */ /* 0x0003e80000100800 */
[----:B------:R-:W2:Y:S04]  /*83890*/  LDL.LU R23, [R1+0x19d0] ;  /* 0x0019d00001177983 */ /* 0x000ea80000300800 */
[----:B------:R-:W2:Y:S04]  /*838a0*/  LDL.LU R18, [R1+0x1b98] ;  /* 0x001b980001127983 */ /* 0x000ea80000300800 */
        /* <DEDUP_REMOVED lines=8> */
[----:B------:R-:W2:Y:S04]  /*83930*/  LDL.LU R16, [R1+0x1ba0] ;  /* 0x001ba00001107983 */ /* 0x000ea80000300800 */
        /* <DEDUP_REMOVED lines=41> */
[----:B------:R-:W-:-:S05]  /*83bd0*/  IADD3 R9, P5, R9, R8, RZ ;  /* 0x0000000809097210 */ /* 0x000fca0007fbe0ff */
[----:B------:R-:W-:Y:S01]  /*83be0*/  IMAD.X R16, R16, 0x1, R2, P5 ;  /* 0x0000000110107824 */ /* 0x000fe200028e0602 */
[----:B------:R-:W-:Y:S01]  /*83bf0*/  IADD3 R11, P6, R11, R8, RZ ;  /* 0x000000080b0b7210 */ /* 0x000fe20007fde0ff */
[----:B------:R-:W-:Y:S03]  /*83c00*/  STL [R1+0x1ba4], R9 ;  /* 0x001ba40901007387 */ /* 0x000fe60000100800 */
[----:B------:R-:W-:Y:S01]  /*83c10*/  IADD3.X R17, R17, R2, RZ, P6, !PT ;  /* 0x0000000211117210 */ /* 0x000fe200037fe4ff */
[----:B------:R1:W-:Y:S02]  /*83c20*/  STL [R1+0x1ba0], R16 ;  /* 0x001ba01001007387 */ /* 0x0003e40000100800 */
[----:B-1----:R-:W-:Y:S01]  /*83c30*/  IMAD.MOV.U32 R22, RZ, RZ, R9 ;  /* 0x000000ffff167224 */ /* 0x002fe200078e0009 */
[----:B------:R-:W-:Y:S01]  /*83c40*/  MOV R23, R16 ;  /* 0x0000001000177202 */ /* 0x000fe20000000f00 */
[----:B------:R-:W-:Y:S04]  /*83c50*/  STL [R1+0x1bac], R11 ;  /* 0x001bac0b01007387 */ /* 0x000fe80000100800 */
[----:B------:R1:W-:Y:S04]  /*83c60*/  STL [R1+0x1ba8], R17 ;  /* 0x001ba81101007387 */ /* 0x0003e80000100800 */
[----:B------:R-:W4:Y:S04]  /*83c70*/  LDL.LU R16, [R1+0x1bcc] ;  /* 0x001bcc0001107983 */ /* 0x000f280000300800 */
        /* <DEDUP_REMOVED lines=43> */
[----:B------:R1:W-:Y:S02]  /*83f30*/  STL [R1+0x1bcc], R16 ;  /* 0x001bcc1001007387 */ /* 0x0003e40000100800 */
[----:B------:R-:W-:Y:S02]  /*83f40*/  IMAD.X R11, R11, 0x1, R2, P5 ;  /* 0x000000010b0b7824 */ /* 0x000fe400028e0602 */
[----:B------:R1:W-:Y:S04]  /*83f50*/  STL [R1+0x1bc8], R17 ;  /* 0x001bc81101007387 */ /* 0x0003e80000100800 */
[----:B------:R1:W-:Y:S04]  /*83f60*/  LDGSTS.E [R5+0x5800c], desc[UR60][R16.64], P2 ;  /* 0x5800c00010057fae */ /* 0x0003e8000912187c */
[----:B------:R-:W-:Y:S01]  /*83f70*/  STL [R1+0x1bd4], R9 ;  /* 0x001bd40901007387 */ /* 0x000fe20000100800 */
[----:B-1----:R-:W-:Y:S01]  /*83f80*/  MOV R16, R9 ;  /* 0x0000000900107202 */ /* 0x002fe20000000f00 */
[----:B------:R-:W-:-:S02]  /*83f90*/  IMAD.MOV.U32 R17, RZ, RZ, R11 ;  /* 0x000000ffff117224 */ /* 0x000fc400078e000b */
[----:B------:R1:W-:Y:S04]  /*83fa0*/  STL [R1+0x1bd0], R11 ;  /* 0x001bd00b01007387 */ /* 0x0003e80000100800 */
[----:B------:R1:W-:Y:S04]  /*83fb0*/  LDGSTS.E [R5+0x5c00c], desc[UR60][R16.64], P2 ;  /* 0x5c00c00010057fae */ /* 0x0003e8000912187c */
[----:B------:R-:W3:Y:S04]  /*83fc0*/  LDL.LU R17, [R1+0x15f0] ;  /* 0x0015f00001117983 */ /* 0x000ee80000300800 */
[----:B------:R-:W3:Y:S04]  /*83fd0*/  LDL.LU R16, [R1+0x15f4] ;  /* 0x0015f40001107983 */ /* 0x000ee80000300800 */
[----:B-1----:R-:W3:Y:S04]  /*83fe0*/  LDL.LU R11, [R1+0x15f8] ;  /* 0x0015f800010b7983 */ /* 0x002ee80000300800 */
        /* <DEDUP_REMOVED lines=36> */
[----:B------:R-:W-:Y:S02]  /*84230*/  MOV R23, R21 ;  /* 0x0000001500177202 */ /* 0x000fe40000000f00 */
[----:B------:R-:W-:-:S03]  /*84240*/  SEL R7, R7, RZ, !P0 ;  /* 0x000000ff07077207 */ /* 0x000fc60004000000 */
[----:B------:R-:W-:Y:S01]  /*84250*/  LDGSTS.E [R5+0x40004], desc[UR60][R22.64], P2 ;  /* 0x4000400016057fae */ /* 0x000fe2000912187c */
[----:B------:R-:W-:Y:S02]  /*84260*/  ISETP.NE.U32.AND P4, PT, R7, RZ, PT ;  /* 0x000000ff0700720c */ /* 0x000fe40003f85070 */
[-C--:B------:R-:W-:Y:S01]  /*84270*/  IADD3 R16, P5, R16, R8.reuse, RZ ;  /* 0x0000000810107210 */ /* 0x080fe20007fbe0ff */
[----:B------:R-:W3:Y:S04]  /*84280*/  LDL.LU R22, [R1+0x1614] ;  /* 0x0016140001167983 */ /* 0x000ee80000300800 */
[----:B------:R-:W-:Y:S01]  /*84290*/  IMAD.X R17, R17, 0x1, R2, P5 ;  /* 0x0000000111117824 */ /* 0x000fe200028e0602 */
[----:B------:R-:W-:Y:S01]  /*842a0*/  IADD3 R9, P6, R9, R8, RZ ;  /* 0x0000000809097210 */ /* 0x000fe20007fde0ff */
[----:B------:R-:W3:Y:S03]  /*842b0*/  LDL.LU R7, [R1+0x17dc] ;  /* 0x0017dc0001077983 */ /* 0x000ee60000300800 */
[----:B------:R-:W-:Y:S01]  /*842c0*/  IADD3.X R11, R11, R2, RZ, P6, !PT ;  /* 0x000000020b0b7210 */ /* 0x000fe200037fe4ff */
[----:B------:R-:W-:Y:S04]  /*842d0*/  STL [R1+0x15f4], R16 ;  /* 0x0015f41001007387 */ /* 0x000fe80000100800 */
[----:B------:R-:W-:Y:S04]  /*842e0*/  STL [R1+0x15f0], R17 ;  /* 0x0015f01101007387 */ /* 0x000fe80000100800 */
[----:B------:R1:W-:Y:S04]  /*842f0*/  STL [R1+0x15fc], R9 ;  /* 0x0015fc0901007387 */ /* 0x0003e80000100800 */
[----:B------:R1:W-:Y:S04]  /*84300*/  STL [R1+0x15f8], R11 ;  /* 0x0015f80b01007387 */ /* 0x0003e80000100800 */
[----:B------:R-:W-:Y:S01]  /*84310*/  LDGSTS.E [R5+0x44004], desc[UR60][R16.64], P2 ;  /* 0x4400400010057fae */ /* 0x000fe2000912187c */
[----:B------:R-:W-:-:S03]  /*84320*/  ISETP.GT.AND P2, PT, R3, 0xb, PT ;  /* 0x0000000b0300780c */ /* 0x000fc60003f44270 */
[----:B------:R-:W3:Y:S01]  /*84330*/  LDL.LU R23, [R1+0x1610] ;  /* 0x0016100001177983 */ /* 0x000ee20000300800 */
[----:B------:R-:W-:Y:S01]  /*84340*/  IMAD.MOV.U32 R114, RZ, RZ, R9 ;  /* 0x000000ffff727224 */ /* 0x000fe200078e0009 */
[----:B-1----:R-:W-:Y:S02]  /*84350*/  SEL R9, RZ, 0x4, !P2 ;  /* 0x00000004ff097807 */ /* 0x002fe40005000000 */
[----:B------:R-:W-:Y:S02]  /*84360*/  MOV R115, R11 ;  /* 0x0000000b00737202 */ /* 0x000fe40000000f00 */
[----:B------:R-:W-:Y:S01]  /*84370*/  SEL R9, R9, RZ, !P0 ;  /* 0x000000ff09097207 */ /* 0x000fe20004000000 */
[----:B------:R-:W3:Y:S04]  /*84380*/  LDL.LU R16, [R1+0x17d8] ;  /* 0x0017d80001107983 */ /* 0x000ee80000300800 */
[----:B------:R-:W3:Y:S01]  /*84390*/  LDL.LU R17, [R1+0x17e0] ;  /* 0x0017e00001117983 */ /* 0x000ee20000300800 */
[----:B------:R-:W-:-:S03]  /*843a0*/  ISETP.NE.U32.AND P2, PT, R9, RZ, PT ;  /* 0x000000ff0900720c */ /* 0x000fc60003f45070 */
[----:B------:R-:W3:Y:S04]  /*843b0*/  LDL.LU R11, [R1+0x17e4] ;  /* 0x0017e400010b7983 */ /* 0x000ee80000300800 */
[----:B------:R-:W3:Y:S04]  /*843c0*/  LDL.LU R21, [R1+0x17e8] ;  /* 0x0017e80001157983 */ /* 0x000ee80000300800 */
[----:B------:R-:W3:Y:S04]  /*843d0*/  LDL.LU R9, [R1+0x17ec] ;  /* 0x0017ec0001097983 */ /* 0x000ee80000300800 */
[----:B------:R1:W-:Y:S01]  /*843e0*/  LDGSTS.E [R5+0x40008], desc[UR60][R114.64], P4 ;  /* 0x4000800072057fae */ /* 0x0003e2000a12187c */
[----:B--2---:R-:W-:-:S02]  /*843f0*/  IADD3 R19, P5, R19, R8, RZ ;  /* 0x0000000813137210 */ /* 0x004fc40007fbe0ff */
[----:B------:R-:W-:-:S03]  /*84400*/  IADD3 R10, P6, R10, R8, RZ ;  /* 0x000000080a0a7210 */ /* 0x000fc60007fde0ff */
[----:B-1----:R-:W-:Y:S01]  /*84410*/  IMAD.MOV.U32 R114, RZ, RZ, R19 ;  /* 0x000000ffff727224 */ /* 0x002fe200078e0013 */
        /* <DEDUP_REMOVED lines=30> */
[----:B------:R-:W-:-:S02]  /*84600*/  SEL R7, RZ, 0x4, !P2 ;  /* 0x00000004ff077807 */ /* 0x000fc40005000000 */
[----:B------:R-:W-:Y:S02]  /*84610*/  IADD3 R9, P6, R9, R8, RZ ;  /* 0x0000000809097210 */ /* 0x000fe40007fde0ff */
        /* <DEDUP_REMOVED lines=280> */
[----:B------:R-:W3:Y:S01]  /*857a0*/  LDL.LU R10, [R1+0x181c] ;  /* 0x00181c00010a7983 */ /* 0x000ee20000300800 */
[----:B------:R-:W-:-:S03]  /*857b0*/  IADD3 R7, P6, R7, R8, RZ ;  /* 0x0000000807077210 */ /* 0x000fc60007fde0ff */
[----:B------:R-:W-:Y:S01]  /*857c0*/  LDGSTS.E [R5+0x44004], desc[UR60][R16.64], P2 ;  /* 0x4400400010057fae */ /* 0x000fe2000912187c */
[----:B------:R-:W-:-:S03]  /*857d0*/  IADD3.X R11, R11, R2, RZ, P6, !PT ;  /* 0x000000020b0b7210 */ /* 0x000fc600037fe4ff */
[----:B------:R-:W-:Y:S04]  /*857e0*/  STL [R1+0x1634], R16 ;  /* 0x0016341001007387 */ /* 0x000fe80000100800 */
[----:B------:R-:W-:Y:S01]  /*857f0*/  STL [R1+0x1630], R17 ;  /* 0x0016301101007387 */ /* 0x000fe20000100800 */
[----:B------:R-:W-:-:S03]  /*85800*/  ISETP.GT.AND P2, PT, R3, 0xf, PT ;  /* 0x0000000f0300780c */ /* 0x000fc60003f44270 */
[----:B------:R1:W-:Y:S04]  /*85810*/  STL [R1+0x163c], R7 ;  /* 0x00163c0701007387 */ /* 0x0003e80000100800 */
[----:B------:R1:W-:Y:S04]  /*85820*/  STL [R1+0x1638], R11 ;  /* 0x0016380b01007387 */ /* 0x0003e80000100800 */
[----:B------:R-:W3:Y:S01]  /*85830*/  LDL.LU R23, [R1+0x1650] ;  /* 0x0016500001177983 */ /* 0x000ee20000300800 */
[----:B------:R-:W-:Y:S01]  /*85840*/  IMAD.MOV.U32 R114, RZ, RZ, R7 ;  /* 0x000000ffff727224 */ /* 0x000fe200078e0007 */
[----:B-1----:R-:W-:-:S02]  /*85850*/  SEL R7, RZ, 0x4, !P2 ;  /* 0x00000004ff077807 */ /* 0x002fc40005000000 */
[----:B------:R-:W3:Y:S02]  /*85860*/  LDL.LU R16, [R1+0x1818] ;  /* 0x0018180001107983 */ /* 0x000ee40000300800 */
[----:B------:R-:W-:Y:S02]  /*85870*/  SEL R7, R7, RZ, !P0 ;  /* 0x000000ff07077207 */ /* 0x000fe40004000000 */
[----:B------:R-:W-:Y:S01]  /*85880*/  MOV R115, R11 ;  /* 0x0000000b00737202 */ /* 0x000fe20000000f00 */
        /* <DEDUP_REMOVED lines=24> */
[----:B---3--:R-:W-:Y:S01]  /*85a10*/  IADD3 R22, P5, R22, R8, RZ ;  /* 0x0000000816167210 */ /* 0x008fe20007fbe0ff */
[----:B------:R-:W3:Y:S01]  /*85a20*/  LDL.LU R19, [R1+0x1834] ;  /* 0x0018340001137983 */ /* 0x000ee20000300800 */
[----:B------:R-:W-:-:S03]  /*85a30*/  ISETP.NE.U32.AND P4, PT, R9, RZ, PT ;  /* 0x000000ff0900720c */ /* 0x000fc60003f85070 */
[----:B------:R-:W4:Y:S01]  /*85a40*/  LDL.LU R18, [R1+0x1838] ;  /* 0x0018380001127983 */ /* 0x000f220000300800 */
[----:B------:R-:W-:-:S03]  /*85a50*/  IADD3 R10, P6, R10, R8, RZ ;  /* 0x000000080a0a7210 */ /* 0x000fc60007fde0ff */
[----:B------:R-:W4:Y:S04]  /*85a60*/  LDL.LU R9, [R1+0x183c] ;  /* 0x00183c0001097983 */ /* 0x000f280000300800 */
[----:B------:R1:W-:Y:S01]  /*85a70*/  STL [R1+0x1654], R22 ;  /* 0x0016541601007387 */ /* 0x0003e20000100800 */
[----:B------:R-:W-:-:S05]  /*85a80*/  IMAD.X R23, R23, 0x1, R2, P5 ;  /* 0x0000000117177824 */ /* 0x000fca00028e0602 */
        /* <DEDUP_REMOVED lines=58> */
[----:B------:R-:W4:Y:S04]  /*85e30*/  LDL.LU R18, [R1+0x1a28] ;  /* 0x001a280001127983 */ /* 0x000f280000300800 */
[----:B------:R-:W4:Y:S01]  /*85e40*/  LDL.LU R9, [R1+0x1a2c] ;  /* 0x001a2c0001097983 */ /* 0x000f220000300800 */
[----:B------:R-:W-:-:S02]  /*85e50*/  IADD3 R16, P5, R16, R8, RZ ;  /* 0x0000000810107210 */ /* 0x000fc40007fbe0ff */
        /* <DEDUP_REMOVED lines=54> */
[----:B------:R-:W-:Y:S02]  /*861c0*/  IADD3 R16, P5, R16, R8, RZ ;  /* 0x0000000810107210 */ /* 0x000fe40007fbe0ff */
[----:B------:R-:W-:-:S03]  /*861d0*/  ISETP.NE.U32.AND P4, PT, R9, RZ, PT ;  /* 0x000000ff0900720c */ /* 0x000fc60003f85070 */
[----:B------:R-:W-:Y:S01]  /*861e0*/  IMAD.X R17, R17, 0x1, R2, P5 ;  /* 0x0000000111117824 */ /* 0x000fe200028e0602 */
[----:B------:R-:W2:Y:S01]  /*861f0*/  LDL.LU R22, [R1+0x1a54] ;  /* 0x001a540001167983 */ /* 0x000ea20000300800 */
[----:B------:R-:W-:-:S03]  /*86200*/  IADD3 R10, P6, R10, R8, RZ ;  /* 0x000000080a0a7210 */ /* 0x000fc60007fde0ff */
[----:B------:R-:W2:Y:S01]  /*86210*/  LDL.LU R9, [R1+0x1c1c] ;  /* 0x001c1c0001097983 */ /* 0x000ea20000300800 */
[----:B------:R-:W-:-:S03]  /*86220*/  IADD3.X R11, R11, R2, RZ, P6, !PT ;  /* 0x000000020b0b7210 */ /* 0x000fc600037fe4ff */
[----:B------:R1:W-:Y:S04]  /*86230*/  STL [R1+0x1a34], R16 ;  /* 0x001a341001007387 */ /* 0x0003e80000100800 */
[----:B------:R-:W-:Y:S04]  /*86240*/  STL [R1+0x1a30], R17 ;  /* 0x001a301101007387 */ /* 0x000fe80000100800 */
[----:B------:R1:W-:Y:S04]  /*86250*/  STL [R1+0x1a3c], R10 ;  /* 0x001a3c0a01007387 */ /* 0x0003e80000100800 */
[----:B------:R1:W-:Y:S04]  /*86260*/  STL [R1+0x1a38], R11 ;  /* 0x001a380b01007387 */ /* 0x0003e80000100800 */
[----:B------:R-:W2:Y:S04]  /*86270*/  LDL.LU R23, [R1+0x1a50] ;  /* 0x001a500001177983 */ /* 0x000ea80000300800 */
[----:B------:R-:W2:Y:S04]  /*86280*/  LDL.LU R18, [R1+0x1c18] ;  /* 0x001c180001127983 */ /* 0x000ea80000300800 */
[----:B------:R-:W-:Y:S01]  /*86290*/  LDGSTS.E [R5+0x54004], desc[UR60][R16.64], P2 ;  /* 0x5400400010057fae */ /* 0x000fe2000912187c */
        /* <DEDUP_REMOVED lines=978> */
[----:B------:R-:W-:Y:S04]  /*89fc0*/  STL [R1+0x1ae8], R18 ;  /* 0x001ae81201007387 */ /* 0x000fe80000100800 */
        /* <DEDUP_REMOVED lines=14> */
[----:B------:R-:W-:Y:S04]  /*8a0b0*/  STL [R1+0x1af4], R16 ;  /* 0x001af41001007387 */ /* 0x000fe80000100800 */
[----:B------:R1:W-:Y:S04]  /*8a0c0*/  STL [R1+0x1af0], R17 ;  /* 0x001af01101007387 */ /* 0x0003e80000100800 */
[----:B------:R1:W-:Y:S04]  /*8a0d0*/  STL [R1+0x1afc], R10 ;  /* 0x001afc0a01007387 */ /* 0x0003e80000100800 */
[----:B------:R1:W-:Y:S04]  /*8a0e0*/  STL [R1+0x1af8], R11 ;  /* 0x001af80b01007387 */ /* 0x0003e80000100800 */
[----:B------:R-:W2:Y:S04]  /*8a0f0*/  LDL.LU R23, [R1+0x1b10] ;  /* 0x001b100001177983 */ /* 0x000ea80000300800 */
[----:B------:R-:W-:Y:S04]  /*8a100*/  LDGSTS.E [R5+0x54004], desc[UR60][R16.64], P2 ;  /* 0x5400400010057fae */ /* 0x000fe8000912187c */
[----:B-1----:R-:W2:Y:S01]  /*8a110*/  LDL.LU R17, [R1+0x1cd8] ;  /* 0x001cd80001117983 */ /* 0x002ea20000300800 */
[----:B------:R-:W-:-:S03]  /*8a120*/  ISETP.GT.AND P2, PT, R3, 0x5b, PT ;  /* 0x0000005b0300780c */ /* 0x000fc60003f44270 */
[----:B------:R1:W-:Y:S04]  /*8a130*/  LDGSTS.E [R5+0x50008], desc[UR60][R10.64], P4 ;  /* 0x500080000a057fae */ /* 0x0003e8000a12187c */
[----:B------:R-:W2:Y:S01]  /*8a140*/  LDL.LU R16, [R1+0x1ce0] ;  /* 0x001ce00001107983 */ /* 0x000ea20000300800 */
[----:B-1----:R-:W-:-:S04]  /*8a150*/  SEL R10, RZ, 0x4, !P2 ;  /* 0x00000004ff0a7807 */ /* 0x002fc80005000000 */
        /* <DEDUP_REMOVED lines=27> */
[----:B------:R-:W4:Y:S04]  /*8a310*/  LDL.LU R7, [R1+0x1cfc] ;  /* 0x001cfc0001077983 */ /* 0x000f280000300800 */
[----:B------:R1:W-:Y:S01]  /*8a320*/  LDGSTS.E [R5+0x5400c], desc[UR60][R22.64], P2 ;  /* 0x5400c00016057fae */ /* 0x0003e2000912187c */
[----:B------:R-:W-:-:S03]  /*8a330*/  ISETP.GT.AND P2, PT, R3, 0x79, PT ;  /* 0x000000790300780c */ /* 0x000fc60003f44270 */
[----:B------:R-:W-:Y:S01]  /*8a340*/  STL [R1+0x1b14], R22 ;  /* 0x001b141601007387 */ /* 0x000fe20000100800 */
[----:B------:R-:W-:-:S03]  /*8a350*/  IADD3.X R17, R17, R2, RZ, P6, !PT ;  /* 0x0000000211117210 */ /* 0x000fc600037fe4ff */
        /* <DEDUP_REMOVED lines=14> */
[----:B------:R-:W-:Y:S01]  /*8a440*/  STL [R1+0x1ce4], R10 ;  /* 0x001ce40a01007387 */ /* 0x000fe20000100800 */
[----:B------:R-:W-:Y:S01]  /*8a450*/  IADD3.X R18, R18, R2, RZ, P6, !PT ;  /* 0x0000000212127210 */ /* 0x000fe200037fe4ff */
[----:B-1----:R-:W-:Y:S02]  /*8a460*/  IMAD.MOV.U32 R22, RZ, RZ, R10 ;  /* 0x000000ffff167224 */ /* 0x002fe400078e000a */
[----:B------:R1:W-:Y:S01]  /*8a470*/  STL [R1+0x1ce0], R16 ;  /* 0x001ce01001007387 */ /* 0x0003e20000100800 */
[----:B------:R-:W-:-:S03]  /*8a480*/  MOV R23, R16 ;  /* 0x0000001000177202 */ /* 0x000fc60000000f00 */
[----:B------:R-:W-:Y:S04]  /*8a490*/  STL [R1+0x1cec], R11 ;  /* 0x001cec0b01007387 */ /* 0x000fe80000100800 */
[----:B------:R1:W-:Y:S04]  /*8a4a0*/  STL [R1+0x1ce8], R18 ;  /* 0x001ce81201007387 */ /* 0x0003e80000100800 */
[----:B-1----:R-:W4:Y:S04]  /*8a4b0*/  LDL.LU R16, [R1+0x1d0c] ;  /* 0x001d0c0001107983 */ /* 0x002f280000300800 */
[----:B------:R1:W-:Y:S04]  /*8a4c0*/  LDGSTS.E [R5+0x5c000], desc[UR60][R22.64], P4 ;  /* 0x5c00000016057fae */ /* 0x0003e8000a12187c */
[----:B------:R-:W4:Y:S01]  /*8a4d0*/  LDL.LU R10, [R1+0x1d14] ;  /* 0x001d1400010a7983 */ /* 0x000f220000300800 */
[----:B-1----:R-:W-:-:S03]  /*8a4e0*/  MOV R23, R18 ;  /* 0x0000001200177202 */ /* 0x002fc60000000f00 */
[----:B------:R-:W4:Y:S01]  /*8a4f0*/  LDL.LU R18, [R1+0x1d08] ;  /* 0x001d080001127983 */ /* 0x000f220000300800 */
[----:B------:R-:W-:-:S03]  /*8a500*/  IMAD.MOV.U32 R22, RZ, RZ, R11 ;  /* 0x000000ffff167224 */ /* 0x000fc600078e000b */
        /* <DEDUP_REMOVED lines=15> */
[----:B--2---:R-:W-:-:S05]  /*8a600*/  MOV R21, R19 ;  /* 0x0000001300157202 */ /* 0x004fca0000000f00 */
[----:B------:R1:W-:Y:S01]  /*8a610*/  LDGSTS.E [R5+0x58008], desc[UR60][R20.64], P4 ;  /* 0x5800800014057fae */ /* 0x0003e2000a12187c */
[----:B------:R-:W-:Y:S02]  /*8a620*/  IADD3 R9, P5, R9, R8, RZ ;  /* 0x0000000809097210 */ /* 0x000fe40007fbe0ff */
[----:B-1----:R-:W-:-:S03]  /*8a630*/  SEL R20, RZ, 0x4, !P2 ;  /* 0x00000004ff147807 */ /* 0x002fc60005000000 */
[----:B------:R-:W-:Y:S01]  /*8a640*/  IMAD.X R17, R17, 0x1, R2, P5 ;  /* 0x0000000111117824 */ /* 0x000fe200028e0602 */
[----:B------:R-:W-:Y:S01]  /*8a650*/  SEL R20, R20, RZ, !P0 ;  /* 0x000000ff14147207 */ /* 0x000fe20004000000 */
[----:B------:R1:W-:Y:S02]  /*8a660*/  STL [R1+0x1cfc], R7 ;  /* 0x001cfc0701007387 */ /* 0x0003e40000100800 */
[----:B------:R-:W-:Y:S01]  /*8a670*/  IMAD.MOV.U32 R21, RZ, RZ, R17 ;  /* 0x000000ffff157224 */ /* 0x000fe200078e0011 */
[----:B------:R-:W-:Y:S01]  /*8a680*/  ISETP.NE.U32.AND P2, PT, R20, RZ, PT ;  /* 0x000000ff1400720c */ /* 0x000fe20003f45070 */
[----:B------:R2:W-:Y:S01]  /*8a690*/  STL [R1+0x1cf8], R19 ;  /* 0x001cf81301007387 */ /* 0x0005e20000100800 */
[----:B------:R-:W-:-:S03]  /*8a6a0*/  MOV R20, R9 ;  /* 0x0000000900147202 */ /* 0x000fc60000000f00 */
[----:B-1----:R-:W3:Y:S04]  /*8a6b0*/  LDL.LU R7, [R1+0x171c] ;  /* 0x00171c0001077983 */ /* 0x002ee80000300800 */
[----:B--2---:R-:W2:Y:S04]  /*8a6c0*/  LDL.LU R19, [R1+0x1718] ;  /* 0x0017180001137983 */ /* 0x004ea80000300800 */
[----:B------:R-:W-:Y:S04]  /*8a6d0*/  STL [R1+0x1d04], R9 ;  /* 0x001d040901007387 */ /* 0x000fe80000100800 */
[----:B------:R1:W-:Y:S04]  /*8a6e0*/  STL [R1+0x1d00], R17 ;  /* 0x001d001101007387 */ /* 0x0003e80000100800 */
[----:B------:R-:W-:Y:S04]  /*8a6f0*/  LDGSTS.E [R5+0x5c008], desc[UR60][R20.64], P4 ;  /* 0x5c00800014057fae */ /* 0x000fe8000a12187c */
[----:B------:R-:W4:Y:S04]  /*8a700*/  LDL.LU R20, [R1+0x1720] ;  /* 0x0017200001147983 */ /* 0x000f280000300800 */
[----:B-1----:R-:W4:Y:S04]  /*8a710*/  LDL.LU R17, [R1+0x1724] ;  /* 0x0017240001117983 */ /* 0x002f280000300800 */
[----:B------:R-:W4:Y:S04]  /*8a720*/  LDL.LU R21, [R1+0x1728] ;  /* 0x0017280001157983 */ /* 0x000f280000300800 */
[----:B------:R-:W4:Y:S01]  /*8a730*/  LDL.LU R9, [R1+0x172c] ;  /* 0x00172c0001097983 */ /* 0x000f220000300800 */
[----:B------:R-:W-:-:S02]  /*8a740*/  IADD3 R16, P4, R16, R8, RZ ;  /* 0x0000000810107210 */ /* 0x000fc40007f9e0ff */
[----:B------:R-:W-:Y:S02]  /*8a750*/  IADD3 R10, P5, R10, R8, RZ ;  /* 0x000000080a0a7210 */ /* 0x000fe40007fbe0ff */
[----:B------:R-:W-:Y:S02]  /*8a760*/  IADD3.X R18, R18, R2, RZ, P4, !PT ;  /* 0x0000000212127210 */ /* 0x000fe400027fe4ff */
[----:B------:R-:W-:Y:S01]  /*8a770*/  MOV R22, R16 ;  /* 0x0000001000167202 */ /* 0x000fe20000000f00 */
[----:B------:R-:W-:Y:S02]  /*8a780*/  IMAD.X R11, R11, 0x1, R2, P5 ;  /* 0x000000010b0b7824 */ /* 0x000fe400028e0602 */
[----:B------:R-:W-:Y:S01]  /*8a790*/  IMAD.MOV.U32 R23, RZ, RZ, R18 ;  /* 0x000000ffff177224 */ /* 0x000fe200078e0012 */
[----:B------:R-:W-:Y:S04]  /*8a7a0*/  STL [R1+0x1d0c], R16 ;  /* 0x001d0c1001007387 */ /* 0x000fe80000100800 */
[----:B------:R1:W-:Y:S04]  /*8a7b0*/  STL [R1+0x1d08], R18 ;  /* 0x001d081201007387 */ /* 0x0003e80000100800 */
[----:B------:R-:W-:Y:S04]  /*8a7c0*/  STL [R1+0x1d14], R10 ;  /* 0x001d140a01007387 */ /* 0x000fe80000100800 */
[----:B------:R-:W-:Y:S04]  /*8a7d0*/  LDGSTS.E [R5+0x5800c], desc[UR60][R22.64], P2 ;  /* 0x5800c00016057fae */ /* 0x000fe8000912187c */
[----:B------:R1:W-:Y:S04]  /*8a7e0*/  STL [R1+0x1d10], R11 ;  /* 0x001d100b01007387 */ /* 0x0003e80000100800 */
[----:B------:R1:W-:Y:S04]  /*8a7f0*/  LDGSTS.E [R5+0x5c00c], desc[UR60][R10.64], P2 ;  /* 0x5c00c0000a057fae */ /* 0x0003e8000912187c */
[----:B-1----:R-:W4:Y:S04]  /*8a800*/  LDL.LU R18, [R1+0x1730] ;  /* 0x0017300001127983 */ /* 0x002f280000300800 */
[----:B------:R-:W4:Y:S04]  /*8a810*/  LDL.LU R11, [R1+0x1734] ;  /* 0x00173400010b7983 */ /* 0x000f280000300800 */
[----:B------:R-:W4:Y:S04]  /*8a820*/  LDL.LU R16, [R1+0x1738] ;  /* 0x0017380001107983 */ /* 0x000f280000300800 */
[----:B------:R-:W4:Y:S01]  /*8a830*/  LDL.LU R10, [R1+0x173c] ;  /* 0x00173c00010a7983 */ /* 0x000f220000300800 */
[----:B------:R-:W-:-:S04]  /*8a840*/  ISETP.GT.AND P2, PT, R3, 0x1c, PT ;  /* 0x0000001c0300780c */ /* 0x000fc80003f44270 */
[----:B------:R-:W-:-:S04]  /*8a850*/  SEL R5, RZ, 0x4, !P2 ;  /* 0x00000004ff057807 */ /* 0x000fc80005000000 */
[----:B------:R-:W-:-:S04]  /*8a860*/  SEL R5, R5, RZ, !P0 ;  /* 0x000000ff05057207 */ /* 0x000fc80004000000 */
[----:B------:R-:W-:Y:S02]  /*8a870*/  ISETP.NE.U32.AND P4, PT, R5, RZ, PT ;  /* 0x000000ff0500720c */ /* 0x000fe40003f85070 */
[----:B------:R-:W-:-:S04]  /*8a880*/  LOP3.LUT R5, R14, 0x70, RZ, 0x3c, !PT ;  /* 0x000000700e057812 */ /* 0x000fc800078e3cff */
[----:B------:R-:W-:Y:S02]  /*8a890*/  IADD3 R5, R5, 0x100000, R15 ;  /* 0x0010000005057810 */ /* 0x000fe40007ffe00f */
[----:B---3--:R-:W-:-:S04]  /*8a8a0*/  IADD3 R7, P2, R7, R8, RZ ;  /* 0x0000000807077210 */ /* 0x008fc80007f5e0ff */
[----:B--2---:R-:W-:Y:S01]  /*8a8b0*/  IADD3.X R19, R19, R2, RZ, P2, !PT ;  /* 0x0000000213137210 */ /* 0x004fe200017fe4ff */
[----:B------:R-:W-:Y:S01]  /*8a8c0*/  STL [R1+0x171c], R7 ;  /* 0x00171c0701007387 */ /* 0x000fe20000100800 */
[----:B------:R-:W-:Y:S02]  /*8a8d0*/  IMAD.MOV.U32 R22, RZ, RZ, R7 ;  /* 0x000000ffff167224 */ /* 0x000fe400078e0007 */
[----:B------:R-:W-:Y:S01]  /*8a8e0*/  MOV R23, R19 ;  /* 0x0000001300177202 */ /* 0x000fe20000000f00 */
[----:B------:R1:W-:Y:S01]  /*8a8f0*/  STL [R1+0x1718], R19 ;  /* 0x0017181301007387 */ /* 0x0003e20000100800 */
[----:B------:R-:W-:-:S03]  /*8a900*/  ISETP.GT.AND P2, PT, R3, 0x1d, PT ;  /* 0x0000001d0300780c */ /* 0x000fc60003f44270 */
[----:B------:R2:W-:Y:S04]  /*8a910*/  LDGSTS.E [R5+0x40000], desc[UR60][R22.64], P4 ;  /* 0x4000000016057fae */ /* 0x0005e8000a12187c */
[----:B-1----:R-:W3:Y:S04]  /*8a920*/  LDL.LU R19, [R1+0x1744] ;  /* 0x0017440001137983 */ /* 0x002ee80000300800 */
[----:B------:R-:W3:Y:S01]  /*8a930*/  LDL.LU R7, [R1+0x174c] ;  /* 0x00174c0001077983 */ /* 0x000ee20000300800 */
[----:B----4-:R-:W-:-:S05]  /*8a940*/  IADD3 R17, P5, R17, R8, RZ ;  /* 0x0000000811117210 */ /* 0x010fca0007fbe0ff */
[----:B------:R-:W-:Y:S01]  /*8a950*/  IMAD.X R20, R20, 0x1, R2, P5 ;  /* 0x0000000114147824 */ /* 0x000fe200028e0602 */
[----:B------:R-:W-:Y:S01]  /*8a960*/  IADD3 R9, P6, R9, R8, RZ ;  /* 0x0000000809097210 */ /* 0x000fe20007fde0ff */
[----:B------:R-:W-:Y:S03]  /*8a970*/  STL [R1+0x1724], R17 ;  /* 0x0017241101007387 */ /* 0x000fe60000100800 */
[----:B------:R-:W-:Y:S01]  /*8a980*/  IADD3.X R21, R21, R2, RZ, P6, !PT ;  /* 0x0000000215157210 */ /* 0x000fe200037fe4ff */
[----:B------:R1:W-:Y:S01]  /*8a990*/  STL [R1+0x1720], R20 ;  /* 0x0017201401007387 */ /* 0x0003e20000100800 */
[----:B--2---:R-:W-:-:S03]  /*8a9a0*/  MOV R23, R20 ;  /* 0x0000001400177202 */ /* 0x004fc60000000f00 */
[----:B------:R2:W-:Y:S01]  /*8a9b0*/  STL [R1+0x172c], R9 ;  /* 0x00172c0901007387 */ /* 0x0005e20000100800 */
[----:B------:R-:W-:-:S03]  /*8a9c0*/  IMAD.MOV.U32 R22, RZ, RZ, R17 ;  /* 0x000000ffff167224 */ /* 0x000fc600078e0011 */
[----:B------:R-:W-:Y:S01]  /*8a9d0*/  STL [R1+0x1728], R21 ;  /* 0x0017281501007387 */ /* 0x000fe20000100800 */
[----:B------:R-:W-:-:S03]  /*8a9e0*/  SEL R15, RZ, 0x4, !P2 ;  /* 0x00000004ff0f7807 */ /* 0x000fc60005000000 */
[----:B-1----:R-:W4:Y:S04]  /*8a9f0*/  LDL.LU R20, [R1+0x1740] ;  /* 0x0017400001147983 */ /* 0x002f280000300800 */
[----:B------:R-:W4:Y:S01]  /*8aa00*/  LDL.LU R17, [R1+0x1748] ;  /* 0x0017480001117983 */ /* 0x000f220000300800 */
[----:B------:R-:W-:-:S03]  /*8aa10*/  SEL R15, R15, RZ, !P0 ;  /* 0x000000ff0f0f7207 */ /* 0x000fc60004000000 */
[----:B------:R1:W-:Y:S01]  /*8aa20*/  LDGSTS.E [R5+0x44000], desc[UR60][R22.64], P4 ;  /* 0x4400000016057fae */ /* 0x0003e2000a12187c */
[----:B------:R-:W-:Y:S01]  /*8aa30*/  ISETP.NE.U32.AND P2, PT, R15, RZ, PT ;  /* 0x000000ff0f00720c */ /* 0x000fe20003f45070 */
[----:B-1----:R-:W-:Y:S01]  /*8aa40*/  IMAD.MOV.U32 R22, RZ, RZ, R9 ;  /* 0x000000ffff167224 */ /* 0x002fe200078e0009 */
[----:B------:R-:W-:Y:S02]  /*8aa50*/  MOV R23, R21 ;  /* 0x0000001500177202 */ /* 0x000fe40000000f00 */
[----:B------:R-:W-:-:S09]  /*8aa60*/  IADD3 R11, P5, R11, R8, RZ ;  /* 0x000000080b0b7210 */ /* 0x000fd20007fbe0ff */
[----:B------:R-:W-:Y:S01]  /*8aa70*/  LDGSTS.E [R5+0x40004], desc[UR60][R22.64], P2 ;  /* 0x4000400016057fae */ /* 0x000fe2000912187c */
[----:B------:R-:W-:Y:S01]  /*8aa80*/  IMAD.X R18, R18, 0x1, R2, P5 ;  /* 0x0000000112127824 */ /* 0x000fe200028e0602 */
[----:B------:R-:W-:Y:S01]  /*8aa90*/  IADD3 R10, P6, R10, R8, RZ ;  /* 0x000000080a0a7210 */ /* 0x000fe20007fde0ff */
[----:B------:R-:W-:-:S03]  /*8aaa0*/  IMAD.MOV.U32 R114, RZ, RZ, R11 ;  /* 0x000000ffff727224 */ /* 0x000fc600078e000b */
[----:B------:R-:W-:Y:S02]  /*8aab0*/  MOV R115, R18 ;  /* 0x0000001200737202 */ /* 0x000fe40000000f00 */
[----:B------:R-:W-:Y:S01]  /*8aac0*/  IADD3.X R16, R16, R2, RZ, P6, !PT ;  /* 0x0000000210107210 */ /* 0x000fe200037fe4ff */
[----:B------:R-:W4:Y:S04]  /*8aad0*/  LDL.LU R22, [R1+0x1754] ;  /* 0x0017540001167983 */ /* 0x000f280000300800 */
[----:B--2---:R-:W2:Y:S04]  /*8aae0*/  LDL.LU R9, [R1+0x191c] ;  /* 0x00191c0001097983 */ /* 0x004ea80000300800 */
[----:B------:R1:W-:Y:S04]  /*8aaf0*/  STL [R1+0x1734], R11 ;  /* 0x0017340b01007387 */ /* 0x0003e80000100800 */
[----:B------:R-:W-:Y:S04]  /*8ab00*/  STL [R1+0x1730], R18 ;  /* 0x0017301201007387 */ /* 0x000fe80000100800 */
[----:B------:R-:W-:Y:S04]  /*8ab10*/  STL [R1+0x173c], R10 ;  /* 0x00173c0a01007387 */ /* 0x000fe80000100800 */
[----:B------:R1:W-:Y:S04]  /*8ab20*/  STL [R1+0x1738], R16 ;  /* 0x0017381001007387 */ /* 0x0003e80000100800 */
[----:B------:R1:W-:Y:S04]  /*8ab30*/  LDGSTS.E [R5+0x44004], desc[UR60][R114.64], P2 ;  /* 0x4400400072057fae */ /* 0x0003e8000912187c */
[----:B------:R-:W2:Y:S04]  /*8ab40*/  LDL.LU R23, [R1+0x1750] ;  /* 0x0017500001177983 */ /* 0x000ea80000300800 */
[----:B-1----:R-:W2:Y:S01]  /*8ab50*/  LDL.LU R11, [R1+0x1918] ;  /* 0x00191800010b7983 */ /* 0x002ea20000300800 */
[----:B------:R-:W-:Y:S01]  /*8ab60*/  MOV R115, R16 ;  /* 0x0000001000737202 */ /* 0x000fe20000000f00 */
[----:B------:R-:W-:-:S02]  /*8ab70*/  IMAD.MOV.U32 R114, RZ, RZ, R10 ;  /* 0x000000ffff727224 */ /* 0x000fc400078e000a */
[----:B------:R-:W2:Y:S04]  /*8ab80*/  LDL.LU R16, [R1+0x1920] ;  /* 0x0019200001107983 */ /* 0x000ea80000300800 */
[----:B------:R-:W2:Y:S04]  /*8ab90*/  LDL.LU R10, [R1+0x1924] ;  /* 0x00192400010a7983 */ /* 0x000ea80000300800 */
[----:B------:R-:W2:Y:S04]  /*8aba0*/  LDL.LU R21, [R1+0x1928] ;  /* 0x0019280001157983 */ /* 0x000ea80000300800 */
[----:B------:R-:W2:Y:S01]  /*8abb0*/  LDL.LU R18, [R1+0x192c] ;  /* 0x00192c0001127983 */ /* 0x000ea20000300800 */
[----:B------:R-:W-:-:S04]  /*8abc0*/  ISETP.GT.AND P4, PT, R3, 0x1e, PT ;  /* 0x0000001e0300780c */ /* 0x000fc80003f84270 */
[----:B------:R-:W-:-:S04]  /*8abd0*/  SEL R15, RZ, 0x4, !P4 ;  /* 0x00000004ff0f7807 */ /* 0x000fc80006000000 */
[----:B------:R-:W-:-:S04]  /*8abe0*/  SEL R15, R15, RZ, !P0 ;  /* 0x000000ff0f0f7207 */ /* 0x000fc80004000000 */
[----:B------:R-:W-:Y:S02]  /*8abf0*/  ISETP.NE.U32.AND P4, PT, R15, RZ, PT ;  /* 0x000000ff0f00720c */ /* 0x000fe40003f85070 */
[----:B------:R-:W-:-:S11]  /*8ac00*/  ISETP.GT.AND P2, PT, R3, 0x1f, PT ;  /* 0x0000001f0300780c */ /* 0x000fd60003f44270 */
[----:B------:R1:W-:Y:S01]  /*8ac10*/  LDGSTS.E [R5+0x40008], desc[UR60][R114.64], P4 ;  /* 0x4000800072057fae */ /* 0x0003e2000a12187c */
[----:B------:R-:W-:-:S04]  /*8ac20*/  SEL R15, RZ, 0x4, !P2 ;  /* 0x00000004ff0f7807 */ /* 0x000fc80005000000 */
[----:B------:R-:W-:-:S04]  /*8ac30*/  SEL R15, R15, RZ, !P0 ;  /* 0x000000ff0f0f7207 */ /* 0x000fc80004000000 */
[----:B------:R-:W-:Y:S02]  /*8ac40*/  ISETP.NE.U32.AND P2, PT, R15, RZ, PT ;  /* 0x000000ff0f00720c */ /* 0x000fe40003f45070 */
[-C--:B---3--:R-:W-:Y:S02]  /*8ac50*/  IADD3 R19, P5, R19, R8.reuse, RZ ;  /* 0x0000000813137210 */ /* 0x088fe40007fbe0ff */
[----:B------:R-:W-:-:S03]  /*8ac60*/  IADD3 R7, P6, R7, R8, RZ ;  /* 0x0000000807077210 */ /* 0x000fc60007fde0ff */
[----:B------:R-:W-:Y:S01]  /*8ac70*/  STL [R1+0x1744], R19 ;  /* 0x0017441301007387 */ /* 0x000fe20000100800 */
[----:B-1----:R-:W-:Y:S02]  /*8ac80*/  IMAD.MOV.U32 R114, RZ, RZ, R19 ;  /* 0x000000ffff727224 */ /* 0x002fe400078e0013 */
[----:B----4-:R-:W-:Y:S01]  /*8ac90*/  IMAD.X R20, R20, 0x1, R2, P5 ;  /* 0x0000000114147824 */ /* 0x010fe200028e0602 */
[----:B------:R-:W-:-:S04]  /*8aca0*/  IADD3.X R17, R17, R2, RZ, P6, !PT ;  /* 0x0000000211117210 */ /* 0x000fc800037fe4ff */
[----:B------:R1:W-:Y:S01]  /*8acb0*/  STL [R1+0x1740], R20 ;  /* 0x0017401401007387 */ /* 0x0003e20000100800 */
[----:B------:R-:W-:-:S03]  /*8acc0*/  MOV R115, R20 ;  /* 0x0000001400737202 */ /* 0x000fc60000000f00 */
[----:B------:R-:W-:Y:S04]  /*8acd0*/  STL [R1+0x174c], R7 ;  /* 0x00174c0701007387 */ /* 0x000fe80000100800 */
[----:B------:R3:W-:Y:S04]  /*8ace0*/  STL [R1+0x1748], R17 ;  /* 0x0017481101007387 */ /* 0x0007e80000100800 */
[----:B-1----:R-:W4:Y:S04]  /*8acf0*/  LDL.LU R20, [R1+0x1930] ;  /* 0x0019300001147983 */ /* 0x002f280000300800 */
[----:B------:R-:W4:Y:S04]  /*8ad00*/  LDL.LU R19, [R1+0x1934] ;  /* 0x0019340001137983 */ /* 0x000f280000300800 */
[----:B------:R1:W-:Y:S01]  /*8ad10*/  LDGSTS.E [R5+0x44008], desc[UR60][R114.64], P4 ;  /* 0x4400800072057fae */ /* 0x0003e2000a12187c */
[----:B------:R-:W-:-:S02]  /*8ad20*/  ISETP.GT.AND P4, PT, R3, 0x3c, PT ;  /* 0x0000003c0300780c */ /* 0x000fc40003f84270 */
[----:B-1----:R-:W-:Y:S01]  /*8ad30*/  MOV R115, R17 ;  /* 0x0000001100737202 */ /* 0x002fe20000000f00 */
[----:B------:R-:W-:Y:S01]  /*8ad40*/  IMAD.MOV.U32 R114, RZ, RZ, R7 ;  /* 0x000000ffff727224 */ /* 0x000fe200078e0007 */
[----:B---3--:R-:W3:Y:S04]  /*8ad50*/  LDL.LU R17, [R1+0x1938] ;  /* 0x0019380001117983 */ /* 0x008ee80000300800 */
[----:B------:R-:W3:Y:S01]  /*8ad60*/  LDL.LU R7, [R1+0x193c] ;  /* 0x00193c0001077983 */ /* 0x000ee20000300800 */
[----:B------:R-:W-:Y:S02]  /*8ad70*/  SEL R15, RZ, 0x4, !P4 ;  /* 0x00000004ff0f7807 */ /* 0x000fe40006000000 */
[----:B------:R-:W-:Y:S01]  /*8ad80*/  IADD3 R22, P5, R22, R8, RZ ;  /* 0x0000000816167210 */ /* 0x000fe20007fbe0ff */
[----:B------:R-:W-:Y:S01]  /*8ad90*/  LDGSTS.E [R5+0x4000c], desc[UR60][R114.64], P2 ;  /* 0x4000c00072057fae */ /* 0x000fe2000912187c */
[----:B------:R-:W-:-:S02]  /*8ada0*/  SEL R15, R15, RZ, !P0 ;  /* 0x000000ff0f0f7207 */ /* 0x000fc40004000000 */
[----:B--2---:R-:W-:Y:S02]  /*8adb0*/  IADD3 R9, P6, R9, R8, RZ ;  /* 0x0000000809097210 */ /* 0x004fe40007fde0ff */
[----:B------:R-:W-:Y:S01]  /*8adc0*/  ISETP.NE.U32.AND P4, PT, R15, RZ, PT ;  /* 0x000000ff0f00720c */ /* 0x000fe20003f85070 */
[----:B------:R1:W-:Y:S01]  /*8add0*/  STL [R1+0x1754], R22 ;  /* 0x0017541601007387 */ /* 0x0003e20000100800 */
[----:B------:R-:W-:Y:S01]  /*8ade0*/  IMAD.X R23, R23, 0x1, R2, P5 ;  /* 0x0000000117177824 */ /* 0x000fe200028e0602 */
[----:B------:R-:W-:-:S04]  /*8adf0*/  IADD3.X R11, R11, R2, RZ, P6, !PT ;  /* 0x000000020b0b7210 */ /* 0x000fc800037fe4ff */
[----:B------:R2:W-:Y:S04]  /*8ae00*/  STL [R1+0x1750], R23 ;  /* 0x0017501701007387 */ /* 0x0005e80000100800 */
[----:B------:R-:W-:Y:S04]  /*8ae10*/  STL [R1+0x191c], R9 ;  /* 0x00191c0901007387 */ /* 0x000fe80000100800 */
[----:B------:R1:W-:Y:S01]  /*8ae20*/  LDGSTS.E [R5+0x4400c], desc[UR60][R22.64], P2 ;  /* 0x4400c00016057fae */ /* 0x0003e2000912187c */
[----:B------:R-:W-:-:S03]  /*8ae30*/  IADD3 R10, P5, R10, R8, RZ ;  /* 0x000000080a0a7210 */ /* 0x000fc60007fbe0ff */
[----:B------:R2:W-:Y:S02]  /*8ae40*/  STL [R1+0x1918], R11 ;  /* 0x0019180b01007387 */ /* 0x0005e40000100800 */
[----:B------:R-:W-:Y:S01]  /*8ae50*/  IMAD.X R16, R16, 0x1, R2, P5 ;  /* 0x0000000110107824 */ /* 0x000fe200028e0602 */
[----:B------:R-:W-:Y:S01]  /*8ae60*/  IADD3 R18, P6, R18, R8, RZ ;  /* 0x0000000812127210 */ /* 0x000fe20007fde0ff */
[----:B-1----:R-:W-:Y:S01]  /*8ae70*/  IMAD.MOV.U32 R22, RZ, RZ, R9 ;  /* 0x000000ffff167224 */ /* 0x002fe200078e0009 */
[----:B--2---:R-:W-:Y:S02]  /*8ae80*/  MOV R23, R11 ;  /* 0x0000000b00177202 */ /* 0x004fe40000000f00 */
[----:B------:R-:W2:Y:S01]  /*8ae90*/  LDL.LU R11, [R1+0x1944] ;  /* 0x00194400010b7983 */ /* 0x000ea20000300800 */
[----:B------:R-:W-:-:S03]  /*8aea0*/  IADD3.X R21, R21, R2, RZ, P6, !PT ;  /* 0x0000000215157210 */ /* 0x000fc600037fe4ff */
[----:B------:R-:W2:Y:S04]  /*8aeb0*/  LDL.LU R9, [R1+0x194c] ;  /* 0x00194c0001097983 */ /* 0x000ea80000300800 */
[----:B------:R-:W-:Y:S04]  /*8aec0*/  STL [R1+0x1924], R10 ;  /* 0x0019240a01007387 */ /* 0x000fe80000100800 */
[----:B------:R1:W-:Y:S04]  /*8aed0*/  STL [R1+0x1920], R16 ;  /* 0x0019201001007387 */ /* 0x0003e80000100800 */
[----:B------:R1:W-:Y:S04]  /*8aee0*/  LDGSTS.E [R5+0x48000], desc[UR60][R22.64], P4 ;  /* 0x4800000016057fae */ /* 0x0003e8000a12187c */
[----:B------:R1:W-:Y:S04]  /*8aef0*/  STL [R1+0x192c], R18 ;  /* 0x00192c1201007387 */ /* 0x0003e80000100800 */
[----:B------:R4:W-:Y:S01]  /*8af00*/  STL [R1+0x1928], R21 ;  /* 0x0019281501007387 */ /* 0x0009e20000100800 */
[----:B-1----:R-:W-:Y:S01]  /*8af10*/  MOV R23, R16 ;  /* 0x0000001000177202 */ /* 0x002fe20000000f00 */
[----:B------:R-:W-:-:S02]  /*8af20*/  IMAD.MOV.U32 R22, RZ, RZ, R10 ;  /* 0x000000ffff167224 */ /* 0x000fc400078e000a */
[----:B------:R-:W2:Y:S04]  /*8af30*/  LDL.LU R16, [R1+0x1940] ;  /* 0x0019400001107983 */ /* 0x000ea80000300800 */
[----:B------:R-:W2:Y:S01]  /*8af40*/  LDL.LU R10, [R1+0x1948] ;  /* 0x00194800010a7983 */ /* 0x000ea20000300800 */
[----:B------:R-:W-:-:S03]  /*8af50*/  ISETP.GT.AND P2, PT, R3, 0x3d, PT ;  /* 0x0000003d0300780c */ /* 0x000fc60003f44270 */
[----:B------:R1:W-:Y:S01]  /*8af60*/  LDGSTS.E [R5+0x4c000], desc[UR60][R22.64], P4 ;  /* 0x4c00000016057fae */ /* 0x0003e2000a12187c */
[----:B------:R-:W-:-:S04]  /*8af70*/  SEL R15, RZ, 0x4, !P2 ;  /* 0x00000004ff0f7807 */ /* 0x000fc80005000000 */
[----:B------:R-:W-:-:S04]  /*8af80*/  SEL R15, R15, RZ, !P0 ;  /* 0x000000ff0f0f7207 */ /* 0x000fc80004000000 */
[----:B------:R-:W-:Y:S01]  /*8af90*/  ISETP.NE.U32.AND P2, PT, R15, RZ, PT ;  /* 0x000000ff0f00720c */ /* 0x000fe20003f45070 */
[----:B-1----:R-:W-:Y:S01]  /*8afa0*/  IMAD.MOV.U32 R22, RZ, RZ, R18 ;  /* 0x000000ffff167224 */ /* 0x002fe200078e0012 */
[----:B------:R-:W-:-:S11]  /*8afb0*/  MOV R23, R21 ;  /* 0x0000001500177202 */ /* 0x000fd60000000f00 */
[----:B------:R-:W-:Y:S01]  /*8afc0*/  LDGSTS.E [R5+0x48004], desc[UR60][R22.64], P2 ;  /* 0x4800400016057fae */ /* 0x000fe2000912187c */
[----:B------:R-:W-:-:S03]  /*8afd0*/  ISETP.GT.AND P4, PT, R3, 0x3e, PT ;  /* 0x0000003e0300780c */ /* 0x000fc60003f84270 */
[----:B------:R-:W2:Y:S04]  /*8afe0*/  LDL.LU R22, [R1+0x1954] ;  /* 0x0019540001167983 */ /* 0x000ea80000300800 */
[----:B------:R-:W2:Y:S01]  /*8aff0*/  LDL.LU R18, [R1+0x1b1c] ;  /* 0x001b1c0001127983 */ /* 0x000ea20000300800 */
[----:B------:R-:W-:-:S04]  /*8b000*/  SEL R15, RZ, 0x4, !P4 ;  /* 0x00000004ff0f7807 */ /* 0x000fc80006000000 */
[----:B------:R-:W-:-:S04]  /*8b010*/  SEL R15, R15, RZ, !P0 ;  /* 0x000000ff0f0f7207 */ /* 0x000fc80004000000 */
[----:B------:R-:W-:Y:S02]  /*8b020*/  ISETP.NE.U32.AND P4, PT, R15, RZ, PT ;  /* 0x000000ff0f00720c */ /* 0x000fe40003f85070 */
[----:B----4-:R-:W-:-:S05]  /*8b030*/  IADD3 R19, P5, R19, R8, RZ ;  /* 0x0000000813137210 */ /* 0x010fca0007fbe0ff */
[----:B------:R-:W-:Y:S01]  /*8b040*/  IMAD.X R20, R20, 0x1, R2, P5 ;  /* 0x0000000114147824 */ /* 0x000fe200028e0602 */
[----:B------:R-:W-:Y:S03]  /*8b050*/  STL [R1+0x1934], R19 ;  /* 0x0019341301007387 */ /* 0x000fe60000100800 */
[----:B------:R-:W-:Y:S01]  /*8b060*/  IMAD.MOV.U32 R21, RZ, RZ, R20 ;  /* 0x000000ffff157224 */ /* 0x000fe200078e0014 */
[----:B------:R1:W-:Y:S01]  /*8b070*/  STL [R1+0x1930], R20 ;  /* 0x0019301401007387 */ /* 0x0003e20000100800 */
[----:B---3--:R-:W-:Y:S02]  /*8b080*/  IADD3 R7, P6, R7, R8, RZ ;  /* 0x0000000807077210 */ /* 0x008fe40007fde0ff */
[----:B-1----:R-:W-:Y:S02]  /*8b090*/  MOV R20, R19 ;  /* 0x0000001300147202 */ /* 0x002fe40000000f00 */
[----:B------:R-:W-:Y:S01]  /*8b0a0*/  IADD3.X R17, R17, R2, RZ, P6, !PT ;  /* 0x0000000211117210 */ /* 0x000fe200037fe4ff */
[----:B------:R-:W-:Y:S04]  /*8b0b0*/  STL [R1+0x193c], R7 ;  /* 0x00193c0701007387 */ /* 0x000fe80000100800 */
[----:B------:R1:W-:Y:S04]  /*8b0c0*/  STL [R1+0x1938], R17 ;  /* 0x0019381101007387 */ /* 0x0003e80000100800 */
[----:B------:R-:W-:Y:S04]  /*8b0d0*/  LDGSTS.E [R5+0x4c004], desc[UR60][R20.64], P2 ;  /* 0x4c00400014057fae */ /* 0x000fe8000912187c */
[----:B------:R-:W3:Y:S01]  /*8b0e0*/  LDL.LU R23, [R1+0x1950] ;  /* 0x0019500001177983 */ /* 0x000ee20000300800 */
[----:B------:R-:W-:Y:S01]  /*8b0f0*/  MOV R115, R17 ;  /* 0x0000001100737202 */ /* 0x000fe20000000f00 */
[----:B------:R-:W-:Y:S01]  /*8b100*/  IMAD.MOV.U32 R114, RZ, RZ, R7 ;  /* 0x000000ffff727224 */ /* 0x000fe200078e0007 */
[----:B------:R-:W-:Y:S01]  /*8b110*/  ISETP.GT.AND P2, PT, R3, 0x3f, PT ;  /* 0x0000003f0300780c */ /* 0x000fe20003f44270 */
[----:B------:R-:W4:Y:S04]  /*8b120*/  LDL.LU R20, [R1+0x1b18] ;  /* 0x001b180001147983 */ /* 0x000f280000300800 */
[----:B------:R-:W4:Y:S04]  /*8b130*/  LDL.LU R21, [R1+0x1b20] ;  /* 0x001b200001157983 */ /* 0x000f280000300800 */
[----:B------:R-:W4:Y:S04]  /*8b140*/  LDL.LU R19, [R1+0x1b24] ;  /* 0x001b240001137983 */ /* 0x000f280000300800 */
[----:B-1----:R-:W4:Y:S04]  /*8b150*/  LDL.LU R17, [R1+0x1b28] ;  /* 0x001b280001117983 */ /* 0x002f280000300800 */
[----:B------:R-:W4:Y:S01]  /*8b160*/  LDL.LU R7, [R1+0x1b2c] ;  /* 0x001b2c0001077983 */ /* 0x000f220000300800 */
[----:B------:R-:W-:-:S03]  /*8b170*/  SEL R15, RZ, 0x4, !P2 ;  /* 0x00000004ff0f7807 */ /* 0x000fc60005000000 */
[----:B------:R1:W-:Y:S01]  /*8b180*/  LDGSTS.E [R5+0x48008], desc[UR60][R114.64], P4 ;  /* 0x4800800072057fae */ /* 0x0003e2000a12187c */
[----:B------:R-:W-:Y:S02]  /*8b190*/  SEL R15, R15, RZ, !P0 ;  /* 0x000000ff0f0f7207 */ /* 0x000fe40004000000 */
[-C--:B--2---:R-:W-:Y:S02]  /*8b1a0*/  IADD3 R11, P5, R11, R8.reuse, RZ ;  /* 0x000000080b0b7210 */ /* 0x084fe40007fbe0ff */
[----:B------:R-:W-:Y:S02]  /*8b1b0*/  ISETP.NE.U32.AND P2, PT, R15, RZ, PT ;  /* 0x000000ff0f00720c */ /* 0x000fe40003f45070 */
[----:B------:R-:W-:Y:S01]  /*8b1c0*/  IADD3 R9, P6, R9, R8, RZ ;  /* 0x0000000809097210 */ /* 0x000fe20007fde0ff */
[----:B------:R2:W-:Y:S01]  /*8b1d0*/  STL [R1+0x1944], R11 ;  /* 0x0019440b01007387 */ /* 0x0005e20000100800 */
[----:B-1----:R-:W-:Y:S02]  /*8b1e0*/  IMAD.MOV.U32 R114, RZ, RZ, R11 ;  /* 0x000000ffff727224 */ /* 0x002fe400078e000b */
[----:B------:R-:W-:Y:S01]  /*8b1f0*/  IMAD.X R16, R16, 0x1, R2, P5 ;  /* 0x0000000110107824 */ /* 0x000fe200028e0602 */
[----:B------:R-:W-:-:S04]  /*8b200*/  IADD3.X R10, R10, R2, RZ, P6, !PT ;  /* 0x000000020a0a7210 */ /* 0x000fc800037fe4ff */
[----:B------:R1:W-:Y:S01]  /*8b210*/  STL [R1+0x1940], R16 ;  /* 0x0019401001007387 */ /* 0x0003e20000100800 */
[----:B------:R-:W-:-:S03]  /*8b220*/  MOV R115, R16 ;  /* 0x0000001000737202 */ /* 0x000fc60000000f00 */
[----:B------:R-:W-:Y:S01]  /*8b230*/  STL [R1+0x194c], R9 ;  /* 0x00194c0901007387 */ /* 0x000fe20000100800 */
[----:B--2---:R-:W-:-:S03]  /*8b240*/  IMAD.MOV.U32 R11, RZ, RZ, R10 ;  /* 0x000000ffff0b7224 */ /* 0x004fc600078e000a */
[----:B------:R2:W-:Y:S04]  /*8b250*/  STL [R1+0x1948], R10 ;  /* 0x0019480a01007387 */ /* 0x0005e80000100800 */
[----:B------:R-:W-:Y:S04]  /*8b260*/  LDGSTS.E [R5+0x4c008], desc[UR60][R114.64], P4 ;  /* 0x4c00800072057fae */ /* 0x000fe8000a12187c */
[----:B-1----:R-:W4:Y:S01]  /*8b270*/  LDL.LU R16, [R1+0x1b30] ;  /* 0x001b300001107983 */ /* 0x002f220000300800 */
[----:B--2---:R-:W-:-:S05]  /*8b280*/  MOV R10, R9 ;  /* 0x00000009000a7202 */ /* 0x004fca0000000f00 */
[----:B------:R-:W-:Y:S04]  /*8b290*/  LDGSTS.E [R5+0x4800c], desc[UR60][R10.64], P2 ;  /* 0x4800c0000a057fae */ /* 0x000fe8000912187c */
[----:B------:R-:W2:Y:S04]  /*8b2a0*/  LDL.LU R11, [R1+0x1b34] ;  /* 0x001b3400010b7983 */ /* 0x000ea80000300800 */
[----:B------:R-:W2:Y:S04]  /*8b2b0*/  LDL.LU R10, [R1+0x1b38] ;  /* 0x001b3800010a7983 */ /* 0x000ea80000300800 */
[----:B------:R-:W2:Y:S01]  /*8b2c0*/  LDL.LU R9, [R1+0x1b3c] ;  /* 0x001b3c0001097983 */ /* 0x000ea20000300800 */
[----:B------:R-:W-:-:S04]  /*8b2d0*/  ISETP.GT.AND P4, PT, R3, 0x5c, PT ;  /* 0x0000005c0300780c */ /* 0x000fc80003f84270 */
[----:B------:R-:W-:Y:S02]  /*8b2e0*/  SEL R15, RZ, 0x4, !P4 ;  /* 0x00000004ff0f7807 */ /* 0x000fe40006000000 */
[-C--:B------:R-:W-:Y:S02]  /*8b2f0*/  IADD3 R22, P5, R22, R8.reuse, RZ ;  /* 0x0000000816167210 */ /* 0x080fe40007fbe0ff */
[----:B------:R-:W-:Y:S02]  /*8b300*/  SEL R15, R15, RZ, !P0 ;  /* 0x000000ff0f0f7207 */ /* 0x000fe40004000000 */
[----:B------:R-:W-:Y:S02]  /*8b310*/  IADD3 R18, P6, R18, R8, RZ ;  /* 0x0000000812127210 */ /* 0x000fe40007fde0ff */
[----:B------:R-:W-:Y:S01]  /*8b320*/  ISETP.NE.U32.AND P4, PT, R15, RZ, PT ;  /* 0x000000ff0f00720c */ /* 0x000fe20003f85070 */
[----:B------:R1:W-:Y:S01]  /*8b330*/  STL [R1+0x1954], R22 ;  /* 0x0019541601007387 */ /* 0x0003e20000100800 */
[----:B---3--:R-:W-:-:S05]  /*8b340*/  IMAD.X R23, R23, 0x1, R2, P5 ;  /* 0x0000000117177824 */ /* 0x008fca00028e0602 */
[----:B------:R3:W-:Y:S01]  /*8b350*/  STL [R1+0x1950], R23 ;  /* 0x0019501701007387 */ /* 0x0007e20000100800 */
[----:B----4-:R-:W-:-:S03]  /*8b360*/  IADD3.X R20, R20, R2, RZ, P6, !PT ;  /* 0x0000000214147210 */ /* 0x010fc600037fe4ff */
[----:B------:R-:W-:Y:S04]  /*8b370*/  STL [R1+0x1b1c], R18 ;  /* 0x001b1c1201007387 */ /* 0x000fe80000100800 */
[----:B------:R1:W-:Y:S01]  /*8b380*/  LDGSTS.E [R5+0x4c00c], desc[UR60][R22.64], P2 ;  /* 0x4c00c00016057fae */ /* 0x0003e2000912187c */
[----:B------:R-:W-:-:S03]  /*8b390*/  IADD3 R19, P5, R19, R8, RZ ;  /* 0x0000000813137210 */ /* 0x000fc60007fbe0ff */
[----:B------:R4:W-:Y:S02]  /*8b3a0*/  STL [R1+0x1b18], R20 ;  /* 0x001b181401007387 */ /* 0x0009e40000100800 */
[----:B------:R-:W-:Y:S01]  /*8b3b0*/  IMAD.X R21, R21, 0x1, R2, P5 ;  /* 0x0000000115157824 */ /* 0x000fe200028e0602 */
[----:B------:R-:W-:Y:S01]  /*8b3c0*/  IADD3 R7, P6, R7, R8, RZ ;  /* 0x0000000807077210 */ /* 0x000fe20007fde0ff */
[----:B-1----:R-:W-:Y:S01]  /*8b3d0*/  IMAD.MOV.U32 R22, RZ, RZ, R18 ;  /* 0x000000ffff167224 */ /* 0x002fe200078e0012 */
[----:B---3--:R-:W-:Y:S02]  /*8b3e0*/  MOV R23, R20 ;  /* 0x0000001400177202 */ /* 0x008fe40000000f00 */
[----:B----4-:R-:W3:Y:S01]  /*8b3f0*/  LDL.LU R20, [R1+0x1b44] ;  /* 0x001b440001147983 */ /* 0x010ee20000300800 */
[----:B------:R-:W-:-:S03]  /*8b400*/  IADD3.X R17, R17, R2, RZ, P6, !PT ;  /* 0x0000000211117210 */ /* 0x000fc600037fe4ff */
[----:B------:R-:W4:Y:S04]  /*8b410*/  LDL.LU R18, [R1+0x1b4c] ;  /* 0x001b4c0001127983 */ /* 0x000f280000300800 */
[----:B------:R-:W-:Y:S04]  /*8b420*/  STL [R1+0x1b24], R19 ;  /* 0x001b241301007387 */ /* 0x000fe80000100800 */
[----:B------:R1:W-:Y:S01]  /*8b430*/  STL [R1+0x1b20], R21 ;  /* 0x001b201501007387 */ /* 0x0003e20000100800 */
[----:B------:R-:W-:-:S03]  /*8b440*/  ISETP.GT.AND P2, PT, R3, 0x5d, PT ;  /* 0x0000005d0300780c */ /* 0x000fc60003f44270 */
[----:B------:R1:W-:Y:S04]  /*8b450*/  LDGSTS.E [R5+0x50000], desc[UR60][R22.64], P4 ;  /* 0x5000000016057fae */ /* 0x0003e8000a12187c */
[----:B------:R1:W-:Y:S04]  /*8b460*/  STL [R1+0x1b2c], R7 ;  /* 0x001b2c0701007387 */ /* 0x0003e80000100800 */
[----:B------:R2:W-:Y:S01]  /*8b470*/  STL [R1+0x1b28], R17 ;  /* 0x001b281101007387 */ /* 0x0005e20000100800 */
[----:B-1----:R-:W-:Y:S01]  /*8b480*/  MOV R23, R21 ;  /* 0x0000001500177202 */ /* 0x002fe20000000f00 */
[----:B------:R-:W-:-:S02]  /*8b490*/  IMAD.MOV.U32 R22, RZ, RZ, R19 ;  /* 0x000000ffff167224 */ /* 0x000fc400078e0013 */
[----:B------:R-:W4:Y:S01]  /*8b4a0*/  LDL.LU R21, [R1+0x1b40] ;  /* 0x001b400001157983 */ /* 0x000f220000300800 */
[----:B------:R-:W-:-:S03]  /*8b4b0*/  SEL R15, RZ, 0x4, !P2 ;  /* 0x00000004ff0f7807 */ /* 0x000fc60005000000 */
[----:B------:R-:W4:Y:S01]  /*8b4c0*/  LDL.LU R19, [R1+0x1b48] ;  /* 0x001b480001137983 */ /* 0x000f220000300800 */
[----:B------:R-:W-:-:S03]  /*8b4d0*/  SEL R15, R15, RZ, !P0 ;  /* 0x000000ff0f0f7207 */ /* 0x000fc60004000000 */
[----:B------:R1:W-:Y:S01]  /*8b4e0*/  LDGSTS.E [R5+0x54000], desc[UR60][R22.64], P4 ;  /* 0x5400000016057fae */ /* 0x0003e2000a12187c */
[----:B------:R-:W-:Y:S02]  /*8b4f0*/  ISETP.NE.U32.AND P2, PT, R15, RZ, PT ;  /* 0x000000ff0f00720c */ /* 0x000fe40003f45070 */
[----:B------:R-:W-:-:S04]  /*8b500*/  ISETP.GT.AND P4, PT, R3, 0x5e, PT ;  /* 0x0000005e0300780c */ /* 0x000fc80003f84270 */
[----:B------:R-:W-:Y:S01]  /*8b510*/  SEL R15, RZ, 0x4, !P4 ;  /* 0x00000004ff0f7807 */ /* 0x000fe20006000000 */
[----:B-1----:R-:W-:Y:S01]  /*8b520*/  IMAD.MOV.U32 R22, RZ, RZ, R7 ;  /* 0x000000ffff167224 */ /* 0x002fe200078e0007 */
[----:B------:R-:W-:Y:S02]  /*8b530*/  MOV R23, R17 ;  /* 0x0000001100177202 */ /* 0x000fe40000000f00 */
[----:B------:R-:W-:-:S03]  /*8b540*/  SEL R15, R15, RZ, !P0 ;  /* 0x000000ff0f0f7207 */ /* 0x000fc60004000000 */
[----:B------:R1:W-:Y:S01]  /*8b550*/  LDGSTS.E [R5+0x50004], desc[UR60][R22.64], P2 ;  /* 0x5000400016057fae */ /* 0x0003e2000912187c */
[----:B------:R-:W-:-:S03]  /*8b560*/  ISETP.NE.U32.AND P4, PT, R15, RZ, PT ;  /* 0x000000ff0f00720c */ /* 0x000fc60003f85070 */
[----:B------:R-:W1:Y:S04]  /*8b570*/  LDL.LU R22, [R1+0x1b54] ;  /* 0x001b540001167983 */ /* 0x000e680000300800 */
[----:B------:R-:W4:Y:S01]  /*8b580*/  LDL.LU R7, [R1+0x1d1c] ;  /* 0x001d1c0001077983 */ /* 0x000f220000300800 */
[----:B--2---:R-:W-:-:S05]  /*8b590*/  IADD3 R11, P5, R11, R8, RZ ;  /* 0x000000080b0b7210 */ /* 0x004fca0007fbe0ff */
[----:B------:R-:W-:Y:S01]  /*8b5a0*/  IMAD.X R16, R16, 0x1, R2, P5 ;  /* 0x0000000110107824 */ /* 0x000fe200028e0602 */
[----:B------:R-:W-:Y:S01]  /*8b5b0*/  IADD3 R9, P6, R9, R8, RZ ;  /* 0x0000000809097210 */ /* 0x000fe20007fde0ff */
[----:B------:R-:W-:Y:S02]  /*8b5c0*/  STL [R1+0x1b34], R11 ;  /* 0x001b340b01007387 */ /* 0x000fe40000100800 */
[----:B------:R-:W-:Y:S01]  /*8b5d0*/  IMAD.MOV.U32 R17, RZ, RZ, R16 ;  /* 0x000000ffff117224 */ /* 0x000fe200078e0010 */
[----:B------:R-:W-:Y:S01]  /*8b5e0*/  IADD3.X R10, R10, R2, RZ, P6, !PT ;  /* 0x000000020a0a7210 */ /* 0x000fe200037fe4ff */
[----:B------:R2:W-:Y:S04]  /*8b5f0*/  STL [R1+0x1b30], R16 ;  /* 0x001b301001007387 */ /* 0x0005e80000100800 */
[----:B------:R-:W-:Y:S01]  /*8b600*/  STL [R1+0x1b3c], R9 ;  /* 0x001b3c0901007387 */ /* 0x000fe20000100800 */
[----:B--2---:R-:W-:-:S03]  /*8b610*/  MOV R16, R11 ;  /* 0x0000000b00107202 */ /* 0x004fc60000000f00 */
[----:B------:R2:W-:Y:S01]  /*8b620*/  STL [R1+0x1b38], R10 ;  /* 0x001b380a01007387 */ /* 0x0005e20000100800 */
[----:B------:R-:W-:-:S03]  /*8b630*/  IMAD.MOV.U32 R11, RZ, RZ, R10 ;  /* 0x000000ffff0b7224 */ /* 0x000fc600078e000a */
[----:B------:R-:W4:Y:S04]  /*8b640*/  LDL.LU R23, [R1+0x1b50] ;  /* 0x001b500001177983 */ /* 0x000f280000300800 */
[----:B------:R1:W-:Y:S01]  /*8b650*/  LDGSTS.E [R5+0x54004], desc[UR60][R16.64], P2 ;  /* 0x5400400010057fae */ /* 0x0003e2000912187c */
[----:B--2---:R-:W-:-:S05]  /*8b660*/  MOV R10, R9 ;  /* 0x00000009000a7202 */ /* 0x004fca0000000f00 */
[----:B------:R-:W-:Y:S04]  /*8b670*/  LDGSTS.E [R5+0x50008], desc[UR60][R10.64], P4 ;  /* 0x500080000a057fae */ /* 0x000fe8000a12187c */
[----:B------:R-:W2:Y:S04]  /*8b680*/  LDL.LU R16, [R1+0x1d18] ;  /* 0x001d180001107983 */ /* 0x000ea80000300800 */
        /* <DEDUP_REMOVED lines=8> */
[-C--:B---3--:R-:W-:Y:S02]  /*8b710*/  IADD3 R20, P5, R20, R8.reuse, RZ ;  /* 0x0000000814147210 */ /* 0x088fe40007fbe0ff */
[----:B----4-:R-:W-:-:S03]  /*8b720*/  IADD3 R18, P6, R18, R8, RZ ;  /* 0x0000000812127210 */ /* 0x010fc60007fde0ff */
[----:B------:R-:W-:Y:S01]  /*8b730*/  STL [R1+0x1b44], R20 ;  /* 0x001b441401007387 */ /* 0x000fe20000100800 */
[----:B------:R-:W-:Y:S01]  /*8b740*/  IMAD.X R21, R21, 0x1, R2, P5 ;  /* 0x0000000115157824 */ /* 0x000fe200028e0602 */
[----:B------:R-:W-:-:S04]  /*8b750*/  IADD3.X R19, R19, R2, RZ, P6, !PT ;  /* 0x0000000213137210 */ /* 0x000fc800037fe4ff */
[----:B------:R3:W-:Y:S04]  /*8b760*/  STL [R1+0x1b40], R21 ;  /* 0x001b401501007387 */ /* 0x0007e80000100800 */
[----:B------:R-:W-:Y:S04]  /*8b770*/  STL [R1+0x1b4c], R18 ;  /* 0x001b4c1201007387 */ /* 0x000fe80000100800 */
[----:B------:R-:W-:Y:S04]  /*8b780*/  LDGSTS.E [R5+0x54008], desc[UR60][R20.64], P4 ;  /* 0x5400800014057fae */ /* 0x000fe8000a12187c */
[----:B------:R4:W-:Y:S04]  /*8b790*/  STL [R1+0x1b48], R19 ;  /* 0x001b481301007387 */ /* 0x0009e80000100800 */
[----:B------:R-:W-:Y:S04]  /*8b7a0*/  LDGSTS.E [R5+0x5000c], desc[UR60][R18.64], P2 ;  /* 0x5000c00012057fae */ /* 0x000fe8000912187c */
[----:B---3--:R-:W3:Y:S04]  /*8b7b0*/  LDL.LU R21, [R1+0x1d30] ;  /* 0x001d300001157983 */ /* 0x008ee80000300800 */
[----:B------:R-:W3:Y:S04]  /*8b7c0*/  LDL.LU R20, [R1+0x1d34] ;  /* 0x001d340001147983 */ /* 0x000ee80000300800 */
[----:B----4-:R-:W4:Y:S04]  /*8b7d0*/  LDL.LU R19, [R1+0x1d38] ;  /* 0x001d380001137983 */ /* 0x010f280000300800 */
[----:B------:R-:W4:Y:S01]  /*8b7e0*/  LDL.LU R18, [R1+0x1d3c] ;  /* 0x001d3c0001127983 */ /* 0x000f220000300800 */
[----:B------:R-:W-:-:S02]  /*8b7f0*/  ISETP.GT.AND P4, PT, R3, 0x7c, PT ;  /* 0x0000007c0300780c */ /* 0x000fc40003f84270 */
[-C--:B-1----:R-:W-:Y:S02]  /*8b800*/  IADD3 R22, P5, R22, R8.reuse, RZ ;  /* 0x0000000816167210 */ /* 0x082fe40007fbe0ff */
[----:B------:R-:W-:Y:S02]  /*8b810*/  IADD3 R7, P6, R7, R8, RZ ;  /* 0x0000000807077210 */ /* 0x000fe40007fde0ff */
[----:B------:R-:W-:Y:S01]  /*8b820*/  SEL R15, RZ, 0x4, !P4 ;  /* 0x00000004ff0f7807 */ /* 0x000fe20006000000 */
[----:B------:R-:W-:Y:S03]  /*8b830*/  STL [R1+0x1b54], R22 ;  /* 0x001b541601007387 */ /* 0x000fe60000100800 */
[----:B------:R-:W-:-:S04]  /*8b840*/  SEL R15, R15, RZ, !P0 ;  /* 0x000000ff0f0f7207 */ /* 0x000fc80004000000 */
[----:B------:R-:W-:Y:S01]  /*8b850*/  ISETP.NE.U32.AND P4, PT, R15, RZ, PT ;  /* 0x000000ff0f00720c */ /* 0x000fe20003f85070 */
[----:B------:R-:W-:-:S05]  /*8b860*/  IMAD.X R23, R23, 0x1, R2, P5 ;  /* 0x0000000117177824 */ /* 0x000fca00028e0602 */
[----:B------:R1:W-:Y:S04]  /*8b870*/  STL [R1+0x1b50], R23 ;  /* 0x001b501701007387 */ /* 0x0003e80000100800 */
[----:B------:R-:W-:Y:S04]  /*8b880*/  STL [R1+0x1d1c], R7 ;  /* 0x001d1c0701007387 */ /* 0x000fe80000100800 */
[----:B------:R1:W-:Y:S01]  /*8b890*/  LDGSTS.E [R5+0x5400c], desc[UR60][R22.64], P2 ;  /* 0x5400c00016057fae */ /* 0x0003e2000912187c */
[----:B--2---:R-:W-:-:S05]  /*8b8a0*/  IADD3.X R16, R16, R2, RZ, P6, !PT ;  /* 0x0000000210107210 */ /* 0x004fca00037fe4ff */
[----:B------:R2:W-:Y:S01]  /*8b8b0*/  STL [R1+0x1d18], R16 ;  /* 0x001d181001007387 */ /* 0x0005e20000100800 */
[----:B-1----:R-:W-:Y:S01]  /*8b8c0*/  MOV R23, R16 ;  /* 0x0000001000177202 */ /* 0x002fe20000000f00 */
[----:B------:R-:W-:Y:S01]  /*8b8d0*/  IMAD.MOV.U32 R22, RZ, RZ, R7 ;  /* 0x000000ffff167224 */ /* 0x000fe200078e0007 */
[-C--:B------:R-:W-:Y:S01]  /*8b8e0*/  IADD3 R9, P5, R9, R8.reuse, RZ ;  /* 0x0000000809097210 */ /* 0x080fe20007fbe0ff */
[----:B--2---:R-:W2:Y:S04]  /*8b8f0*/  LDL.LU R16, [R1+0x1d40] ;  /* 0x001d400001107983 */ /* 0x004ea80000300800 */
[----:B------:R-:W2:Y:S01]  /*8b900*/  LDL.LU R7, [R1+0x1d44] ;  /* 0x001d440001077983 */ /* 0x000ea20000300800 */
[----:B------:R-:W-:Y:S01]  /*8b910*/  IADD3 R11, P6, R11, R8, RZ ;  /* 0x000000080b0b7210 */ /* 0x000fe20007fde0ff */
[----:B------:R-:W-:-:S02]  /*8b920*/  IMAD.X R10, R10, 0x1, R2, P5 ;  /* 0x000000010a0a7824 */ /* 0x000fc400028e0602 */
[----:B------:R1:W-:Y:S01]  /*8b930*/  LDGSTS.E [R5+0x58000], desc[UR60][R22.64], P4 ;  /* 0x5800000016057fae */ /* 0x0003e2000a12187c */
[----:B------:R-:W-:-:S03]  /*8b940*/  IADD3.X R17, R17, R2, RZ, P6, !PT ;  /* 0x0000000211117210 */ /* 0x000fc600037fe4ff */
[----:B------:R1:W-:Y:S04]  /*8b950*/  STL [R1+0x1d24], R9 ;  /* 0x001d240901007387 */ /* 0x0003e80000100800 */
[----:B------:R1:W-:Y:S02]  /*8b960*/  STL [R1+0x1d20], R10 ;  /* 0x001d200a01007387 */ /* 0x0003e40000100800 */
[----:B-1----:R-:W-:Y:S01]  /*8b970*/  IMAD.MOV.U32 R22, RZ, RZ, R9 ;  /* 0x000000ffff167224 */ /* 0x002fe200078e0009 */
[----:B------:R-:W-:Y:S01]  /*8b980*/  MOV R23, R10 ;  /* 0x0000000a00177202 */ /* 0x000fe20000000f00 */
[----:B------:R1:W-:Y:S04]  /*8b990*/  STL [R1+0x1d2c], R11 ;  /* 0x001d2c0b01007387 */ /* 0x0003e80000100800 */
[----:B------:R1:W-:Y:S04]  /*8b9a0*/  STL [R1+0x1d28], R17 ;  /* 0x001d281101007387 */ /* 0x0003e80000100800 */
[----:B------:R-:W2:Y:S04]  /*8b9b0*/  LDL.LU R9, [R1+0x1d4c] ;  /* 0x001d4c0001097983 */ /* 0x000ea80000300800 */
[----:B------:R1:W-:Y:S04]  /*8b9c0*/  LDGSTS.E [R5+0x5c000], desc[UR60][R22.64], P4 ;  /* 0x5c00000016057fae */ /* 0x0003e8000a12187c */
[----:B------:R-:W2:Y:S01]  /*8b9d0*/  LDL.LU R10, [R1+0x1d54] ;  /* 0x001d5400010a7983 */ /* 0x000ea20000300800 */
[----:B-1----:R-:W-:-:S03]  /*8b9e0*/  IMAD.MOV.U32 R22, RZ, RZ, R11 ;  /* 0x000000ffff167224 */ /* 0x002fc600078e000b */
[----:B------:R-:W2:Y:S01]  /*8b9f0*/  LDL.LU R11, [R1+0x1d48] ;  /* 0x001d4800010b7983 */ /* 0x000ea20000300800 */
[----:B------:R-:W-:-:S03]  /*8ba00*/  MOV R23, R17 ;  /* 0x0000001100177202 */ /* 0x000fc60000000f00 */
[----:B------:R-:W2:Y:S01]  /*8ba10*/  LDL.LU R17, [R1+0x1d50] ;  /* 0x001d500001117983 */ /* 0x000ea20000300800 */
[----:B------:R-:W-:-:S04]  /*8ba20*/  ISETP.GT.AND P2, PT, R3, 0x7d, PT ;  /* 0x0000007d0300780c */ /* 0x000fc80003f44270 */
[----:B------:R-:W-:Y:S02]  /*8ba30*/  SEL R15, RZ, 0x4, !P2 ;  /* 0x00000004ff0f7807 */ /* 0x000fe40005000000 */
[----:B------:R-:W-:Y:S02]  /*8ba40*/  ISETP.GT.AND P4, PT, R3, 0x7e, PT ;  /* 0x0000007e0300780c */ /* 0x000fe40003f84270 */
[----:B------:R-:W-:-:S04]  /*8ba50*/  SEL R15, R15, RZ, !P0 ;  /* 0x000000ff0f0f7207 */ /* 0x000fc80004000000 */
[----:B------:R-:W-:Y:S02]  /*8ba60*/  ISETP.NE.U32.AND P2, PT, R15, RZ, PT ;  /* 0x000000ff0f00720c */ /* 0x000fe40003f45070 */
[----:B------:R-:W-:-:S04]  /*8ba70*/  SEL R15, RZ, 0x4, !P4 ;  /* 0x00000004ff0f7807 */ /* 0x000fc80006000000 */
[----:B------:R-:W-:-:S04]  /*8ba80*/  SEL R15, R15, RZ, !P0 ;  /* 0x000000ff0f0f7207 */ /* 0x000fc80004000000 */
[----:B------:R-:W-:-:S03]  /*8ba90*/  ISETP.NE.U32.AND P4, PT, R15, RZ, PT ;  /* 0x000000ff0f00720c */ /* 0x000fc60003f85070 */
[----:B------:R-:W-:Y:S01]  /*8baa0*/  LDGSTS.E [R5+0x58004], desc[UR60][R22.64], P2 ;  /* 0x5800400016057fae */ /* 0x000fe2000912187c */
[----:B---3--:R-:W-:-:S05]  /*8bab0*/  IADD3 R20, P5, R20, R8, RZ ;  /* 0x0000000814147210 */ /* 0x008fca0007fbe0ff */
[----:B------:R-:W-:Y:S01]  /*8bac0*/  IMAD.X R21, R21, 0x1, R2, P5 ;  /* 0x0000000115157824 */ /* 0x000fe200028e0602 */
[----:B----4-:R-:W-:Y:S01]  /*8bad0*/  IADD3 R18, P6, R18, R8, RZ ;  /* 0x0000000812127210 */ /* 0x010fe20007fde0ff */
[----:B------:R-:W-:Y:S03]  /*8bae0*/  STL [R1+0x1d34], R20 ;  /* 0x001d341401007387 */ /* 0x000fe60000100800 */
[----:B------:R-:W-:Y:S01]  /*8baf0*/  IADD3.X R19, R19, R2, RZ, P6, !PT ;  /* 0x0000000213137210 */ /* 0x000fe200037fe4ff */
[----:B------:R-:W-:Y:S04]  /*8bb00*/  STL [R1+0x1d30], R21 ;  /* 0x001d301501007387 */ /* 0x000fe80000100800 */
[----:B------:R-:W-:Y:S04]  /*8bb10*/  STL [R1+0x1d3c], R18 ;  /* 0x001d3c1201007387 */ /* 0x000fe80000100800 */
[----:B------:R-:W-:Y:S04]  /*8bb20*/  LDGSTS.E [R5+0x5c004], desc[UR60][R20.64], P2 ;  /* 0x5c00400014057fae */ /* 0x000fe8000912187c */
[----:B------:R1:W-:Y:S04]  /*8bb30*/  STL [R1+0x1d38], R19 ;  /* 0x001d381301007387 */ /* 0x0003e80000100800 */
[----:B------:R-:W-:Y:S04]  /*8bb40*/  LDGSTS.E [R5+0x58008], desc[UR60][R18.64], P4 ;  /* 0x5800800012057fae */ /* 0x000fe8000a12187c */
[----:B-1----:R-:W3:Y:S04]  /*8bb50*/  LDL.LU R19, [R1+0x1d58] ;  /* 0x001d580001137983 */ /* 0x002ee80000300800 */
[----:B------:R-:W4:Y:S04]  /*8bb60*/  LDL.LU R18, [R1+0x1d5c] ;  /* 0x001d5c0001127983 */ /* 0x000f280000300800 */
[----:B------:R-:W3:Y:S04]  /*8bb70*/  LDL.LU R22, [R1+0x1d98] ;  /* 0x001d980001167983 */ /* 0x000ee80000300800 */
[----:B------:R-:W3:Y:S01]  /*8bb80*/  LDL.LU R21, [R1+0x1d9c] ;  /* 0x001d9c0001157983 */ /* 0x000ee20000300800 */
[----:B--2---:R-:W-:-:S05]  /*8bb90*/  IADD3 R7, P5, R7, R8, RZ ;  /* 0x0000000807077210 */ /* 0x004fca0007fbe0ff */
[----:B------:R-:W-:Y:S01]  /*8bba0*/  IMAD.X R16, R16, 0x1, R2, P5 ;  /* 0x0000000110107824 */ /* 0x000fe200028e0602 */
[----:B------:R-:W-:-:S03]  /*8bbb0*/  MOV R114, R7 ;  /* 0x0000000700727202 */ /* 0x000fc60000000f00 */
[----:B------:R-:W-:-:S05]  /*8bbc0*/  IMAD.MOV.U32 R115, RZ, RZ, R16 ;  /* 0x000000ffff737224 */ /* 0x000fca00078e0010 */
[----:B------:R1:W-:Y:S04]  /*8bbd0*/  LDGSTS.E [R5+0x5c008], desc[UR60][R114.64], P4 ;  /* 0x5c00800072057fae */ /* 0x0003e8000a12187c */
[----:B------:R2:W-:Y:S01]  /*8bbe0*/  STL [R1+0x1d44], R7 ;  /* 0x001d440701007387 */ /* 0x0005e20000100800 */
[----:B------:R-:W-:-:S03]  /*8bbf0*/  IADD3 R9, P4, R9, R8, RZ ;  /* 0x0000000809097210 */ /* 0x000fc60007f9e0ff */
[----:B------:R1:W-:Y:S04]  /*8bc00*/  STL [R1+0x1d40], R16 ;  /* 0x001d401001007387 */ /* 0x0003e80000100800 */
[----:B--2---:R-:W2:Y:S01]  /*8bc10*/  LDL.LU R7, [R1+0x1ddc] ;  /* 0x001ddc0001077983 */ /* 0x004ea20000300800 */
[----:B------:R-:W-:-:S03]  /*8bc20*/  IADD3 R10, P5, R10, R8, RZ ;  /* 0x000000080a0a7210 */ /* 0x000fc60007fbe0ff */
[----:B-1----:R-:W2:Y:S01]  /*8bc30*/  LDL.LU R16, [R1+0x1e1c] ;  /* 0x001e1c0001107983 */ /* 0x002ea20000300800 */
[----:B------:R-:W-:-:S03]  /*8bc40*/  IADD3.X R11, R11, R2, RZ, P4, !PT ;  /* 0x000000020b0b7210 */ /* 0x000fc600027fe4ff */
[----:B------:R-:W-:Y:S01]  /*8bc50*/  STL [R1+0x1d4c], R9 ;  /* 0x001d4c0901007387 */ /* 0x000fe20000100800 */
[----:B------:R-:W-:-:S03]  /*8bc60*/  IMAD.X R17, R17, 0x1, R2, P5 ;  /* 0x0000000111117824 */ /* 0x000fc600028e0602 */
[----:B------:R1:W-:Y:S01]  /*8bc70*/  STL [R1+0x1d48], R11 ;  /* 0x001d480b01007387 */ /* 0x0003e20000100800 */
[----:B------:R-:W-:-:S03]  /*8bc80*/  IMAD.MOV.U32 R115, RZ, RZ, R11 ;  /* 0x000000ffff737224 */ /* 0x000fc600078e000b */
[----:B------:R-:W-:Y:S04]  /*8bc90*/  STL [R1+0x1d54], R10 ;  /* 0x001d540a01007387 */ /* 0x000fe80000100800 */
[----:B-1----:R-:W2:Y:S04]  /*8bca0*/  LDL.LU R11, [R1+0x1dd8] ;  /* 0x001dd800010b7983 */ /* 0x002ea80000300800 */
[----:B------:R1:W-:Y:S04]  /*8bcb0*/  STL [R1+0x1d50], R17 ;  /* 0x001d501101007387 */ /* 0x0003e80000100800 */
[----:B------:R-:W2:Y:S01]  /*8bcc0*/  LDL.LU R20, [R1+0x1e18] ;  /* 0x001e180001147983 */ /* 0x000ea20000300800 */
[----:B------:R-:W1:Y:S01]  /*8bcd0*/  S2R R185, SR_TID.X ;  /* 0x0000000000b97919 */ /* 0x000e620000002100 */
[----:B------:R-:W-:-:S04]  /*8bce0*/  ISETP.GT.AND P2, PT, R3, 0x7f, PT ;  /* 0x0000007f0300780c */ /* 0x000fc80003f44270 */
[----:B------:R-:W-:-:S04]  /*8bcf0*/  SEL R15, RZ, 0x4, !P2 ;  /* 0x00000004ff0f7807 */ /* 0x000fc80005000000 */
[----:B------:R-:W-:-:S04]  /*8bd00*/  SEL R15, R15, RZ, !P0 ;  /* 0x000000ff0f0f7207 */ /* 0x000fc80004000000 */
[----:B------:R-:W-:Y:S02]  /*8bd10*/  ISETP.NE.U32.AND P2, PT, R15, RZ, PT ;  /* 0x000000ff0f00720c */ /* 0x000fe40003f45070 */
[----:B------:R-:W-:Y:S01]  /*8bd20*/  MOV R114, R9 ;  /* 0x0000000900727202 */ /* 0x000fe20000000f00 */
[----:B------:R-:W2:Y:S01]  /*8bd30*/  LDL.LU R15, [R1+0x1e58] ;  /* 0x001e5800010f7983 */ /* 0x000ea20000300800 */
[----:B------:R-:W-:-:S03]  /*8bd40*/  IMAD.SHL.U32 R4, R4, 0x80, RZ ;  /* 0x0000008004047824 */ /* 0x000fc600078e00ff */
[----:B------:R-:W2:Y:S06]  /*8bd50*/  LDL.LU R8, [R1+0x1e5c] ;  /* 0x001e5c0001087983 */ /* 0x000eac0000300800 */
[----:B------:R1:W-:Y:S02]  /*8bd60*/  LDGSTS.E [R5+0x5800c], desc[UR60][R114.64], P2 ;  /* 0x5800c00072057fae */ /* 0x0003e4000912187c */
[----:B-1----:R-:W-:Y:S02]  /*8bd70*/  LOP3.LUT R9, R185, 0x7f, RZ, 0xc0, !PT ;  /* 0x0000007fb9097812 */ /* 0x002fe400078ec0ff */
[----:B------:R-:W-:Y:S01]  /*8bd80*/  MOV R114, R10 ;  /* 0x0000000a00727202 */ /* 0x000fe20000000f00 */
[----:B------:R-:W-:-:S02]  /*8bd90*/  IMAD.MOV.U32 R115, RZ, RZ, R17 ;  /* 0x000000ffff737224 */ /* 0x000fc400078e0011 */
[----:B------:R-:W2:Y:S04]  /*8bda0*/  LDL.LU R17, [R1+0x1e98] ;  /* 0x001e980001117983 */ /* 0x000ea80000300800 */
[----:B------:R1:W-:Y:S01]  /*8bdb0*/  LDGSTS.E [R5+0x5c00c], desc[UR60][R114.64], P2 ;  /* 0x5c00c00072057fae */ /* 0x0003e2000912187c */
[----:B------:R-:W-:-:S03]  /*8bdc0*/  ISETP.GE.AND P2, PT, R9, R3, PT ;  /* 0x000000030900720c */ /* 0x000fc60003f46270 */
[----:B------:R-:W2:Y:S01]  /*8bdd0*/  LDL.LU R9, [R1+0x1e9c] ;  /* 0x001e9c0001097983 */ /* 0x000ea20000300800 */
[----:B------:R-:W-:Y:S02]  /*8bde0*/  SEL R3, RZ, 0x4, P2 ;  /* 0x00000004ff037807 */ /* 0x000fe40001000000 */
[----:B------:R-:W-:Y:S01]  /*8bdf0*/  SHF.L.U32 R4, R4, 0x2, RZ ;  /* 0x0000000204047819 */ /* 0x000fe200000006ff */
[----:B------:R-:W2:Y:S01]  /*8be00*/  LDL.LU R10, [R1+0x1edc] ;  /* 0x001edc00010a7983 */ /* 0x000ea20000300800 */
[----:B------:R-:W-:Y:S02]  /*8be10*/  SEL R3, R3, RZ, !P0 ;  /* 0x000000ff03037207 */ /* 0x000fe40004000000 */
[----:B-1----:R-:W-:Y:S01]  /*8be20*/  LEA R5, R6, R13, 0x12 ;  /* 0x0000000d06057211 */ /* 0x002fe200078e90ff */
[----:B------:R-:W0:Y:S01]  /*8be30*/  LDGDEPBAR ;  /* 0x00000000000079af */ /* 0x000e220000000000 */
[----:B------:R-:W-:-:S03]  /*8be40*/  ISETP.NE.U32.AND P0, PT, R3, RZ, PT ;  /* 0x000000ff0300720c */ /* 0x000fc60003f05070 */
[----:B------:R-:W-:Y:S01]  /*8be50*/  IMAD.IADD R3, R12, 0x1, R5 ;  /* 0x000000010c037824 */ /* 0x000fe200078e0205 */
[----:B----4-:R-:W-:-:S05]  /*8be60*/  IADD3 R18, P2, R18, R4, RZ ;  /* 0x0000000412127210 */ /* 0x010fca0007f5e0ff */
[----:B---3--:R-:W-:Y:S01]  /*8be70*/  IMAD.X R19, R19, 0x1, R0, P2 ;  /* 0x0000000113137824 */ /* 0x008fe200010e0600 */
[----:B------:R-:W-:Y:S01]  /*8be80*/  IADD3 R21, P4, R21, R4, RZ ;  /* 0x0000000415157210 */ /* 0x000fe20007f9e0ff */
[----:B------:R-:W-:Y:S03]  /*8be90*/  STL [R1+0x1d5c], R18 ;  /* 0x001d5c1201007387 */ /* 0x000fe60000100800 */
[----:B------:R-:W-:Y:S01]  /*8bea0*/  IADD3.X R22, R22, R0, RZ, P4, !PT ;  /* 0x0000000016167210 */ /* 0x000fe200027fe4ff */
[----:B------:R-:W3:Y:S04]  /*8beb0*/  LDL.LU R6, [R1+0x1f1c] ;  /* 0x001f1c0001067983 */ /* 0x000ee80000300800 */
[----:B------:R-:W-:Y:S04]  /*8bec0*/  STL [R1+0x1d9c], R21 ;  /* 0x001d9c1501007387 */ /* 0x000fe80000100800 */
[----:B------:R1:W-:Y:S04]  /*8bed0*/  STL [R1+0x1d58], R19 ;  /* 0x001d581301007387 */ /* 0x0003e80000100800 */
[----:B------:R4:W-:Y:S04]  /*8bee0*/  STL [R1+0x1d98], R22 ;  /* 0x001d981601007387 */ /* 0x0009e80000100800 */
[----:B------:R-:W-:Y:S04]  /*8bef0*/  LDGSTS.E [R3], desc[UR60][R18.64], P0 ;  /* 0x0000000012037fae */ /* 0x000fe8000812187c */
[----:B-1----:R-:W3:Y:S04]  /*8bf00*/  LDL.LU R19, [R1+0x1ed8] ;  /* 0x001ed80001137983 */ /* 0x002ee80000300800 */
[----:B------:R-:W3:Y:S01]  /*8bf10*/  LDL.LU R18, [R1+0x1f18] ;  /* 0x001f180001127983 */ /* 0x000ee20000300800 */
[----:B------:R-:W-:Y:S01]  /*8bf20*/  MOV R23, R22 ;  /* 0x0000001600177202 */ /* 0x000fe20000000f00 */
[----:B----4-:R-:W-:-:S05]  /*8bf30*/  IMAD.MOV.U32 R22, RZ, RZ, R21 ;  /* 0x000000ffff167224 */ /* 0x010fca00078e0015 */
[----:B------:R1:W-:Y:S01]  /*8bf40*/  LDGSTS.E [R3+0x400], desc[UR60][R22.64], P0 ;  /* 0x0040000016037fae */ /* 0x0003e2000812187c */
[-C--:B--2---:R-:W-:Y:S02]  /*8bf50*/  IADD3 R7, P2, R7, R4.reuse, RZ ;  /* 0x0000000407077210 */ /* 0x084fe40007f5e0ff */
[----:B------:R-:W-:-:S03]  /*8bf60*/  IADD3 R16, P4, R16, R4, RZ ;  /* 0x0000000410107210 */ /* 0x000fc60007f9e0ff */
[----:B------:R-:W-:Y:S01]  /*8bf70*/  STL [R1+0x1ddc], R7 ;  /* 0x001ddc0701007387 */ /* 0x000fe20000100800 */
[----:B-1----:R-:W-:Y:S02]  /*8bf80*/  MOV R22, R7 ;  /* 0x0000000700167202 */ /* 0x002fe40000000f00 */
[----:B------:R-:W-:-:S05]  /*8bf90*/  IADD3.X R11, R11, R0, RZ, P2, !PT ;  /* 0x000000000b0b7210 */ /* 0x000fca00017fe4ff */
[----:B------:R1:W-:Y:S01]  /*8bfa0*/  STL [R1+0x1dd8], R11 ;  /* 0x001dd80b01007387 */ /* 0x0003e20000100800 */
[----:B------:R-:W-:-:S03]  /*8bfb0*/  IMAD.X R20, R20, 0x1, R0, P4 ;  /* 0x0000000114147824 */ /* 0x000fc600020e0600 */
[----:B------:R-:W-:Y:S01]  /*8bfc0*/  STL [R1+0x1e1c], R16 ;  /* 0x001e1c1001007387 */ /* 0x000fe20000100800 */
[----:B------:R-:W-:-:S03]  /*8bfd0*/  IMAD.MOV.U32 R23, RZ, RZ, R11 ;  /* 0x000000ffff177224 */ /* 0x000fc600078e000b */
[----:B------:R2:W-:Y:S01]  /*8bfe0*/  STL [R1+0x1e18], R20 ;  /* 0x001e181401007387 */ /* 0x0005e20000100800 */
[----:B------:R-:W-:-:S03]  /*8bff0*/  MOV R21, R20 ;  /* 0x0000001400157202 */ /* 0x000fc60000000f00 */
[----:B-1----:R-:W4:Y:S04]  /*8c000*/  LDL.LU R11, [R1+0x1f5c] ;  /* 0x001f5c00010b7983 */ /* 0x002f280000300800 */
[----:B------:R-:W4:Y:S01]  /*8c010*/  LDL.LU R7, [R1+0x1f9c] ;  /* 0x001f9c0001077983 */ /* 0x000f220000300800 */
[----:B--2---:R-:W-:-:S03]  /*8c020*/  IMAD.MOV.U32 R20, RZ, RZ, R16 ;  /* 0x000000ffff147224 */ /* 0x004fc600078e0010 */
[----:B------:R1:W-:Y:S04]  /*8c030*/  LDGSTS.E [R3+0x800], desc[UR60][R22.64], P0 ;  /* 0x0080000016037fae */ /* 0x0003e8000812187c */
[----:B------:R-:W-:Y:S04]  /*8c040*/  LDGSTS.E [R3+0xc00], desc[UR60][R20.64], P0 ;  /* 0x00c0000014037fae */ /* 0x000fe8000812187c */
[----:B------:R-:W2:Y:S04]  /*8c050*/  LDL.LU R20, [R1+0x1f58] ;  /* 0x001f580001147983 */ /* 0x000ea80000300800 */
[----:B------:R-:W2:Y:S01]  /*8c060*/  LDL.LU R16, [R1+0x1f98] ;  /* 0x001f980001107983 */ /* 0x000ea20000300800 */
[----:B------:R-:W-:-:S04]  /*8c070*/  IADD3 R8, P2, R8, R4, RZ ;  /* 0x0000000408087210 */ /* 0x000fc80007f5e0ff */
[----:B------:R-:W-:Y:S01]  /*8c080*/  IADD3.X R15, R15, R0, RZ, P2, !PT ;  /* 0x000000000f0f7210 */ /* 0x000fe200017fe4ff */
[----:B------:R-:W-:Y:S01]  /*8c090*/  STL [R1+0x1e5c], R8 ;  /* 0x001e5c0801007387 */ /* 0x000fe20000100800 */
[----:B-1----:R-:W-:Y:S02]  /*8c0a0*/  MOV R22, R8 ;  /* 0x0000000800167202 */ /* 0x002fe40000000f00 */
[----:B------:R-:W-:Y:S01]  /*8c0b0*/  IADD3 R9, P4, R9, R4, RZ ;  /* 0x0000000409097210 */ /* 0x000fe20007f9e0ff */
[----:B------:R1:W-:Y:S01]  /*8c0c0*/  STL [R1+0x1e58], R15 ;  /* 0x001e580f01007387 */ /* 0x0003e20000100800 */
[----:B------:R-:W-:-:S03]  /*8c0d0*/  IMAD.MOV.U32 R23, RZ, RZ, R15 ;  /* 0x000000ffff177224 */ /* 0x000fc600078e000f */
[----:B------:R-:W-:Y:S01]  /*8c0e0*/  IMAD.X R17, R17, 0x1, R0, P4 ;  /* 0x0000000111117824 */ /* 0x000fe200020e0600 */
[----:B------:R-:W-:Y:S04]  /*8c0f0*/  STL [R1+0x1e9c], R9 ;  /* 0x001e9c0901007387 */ /* 0x000fe80000100800 */
[----:B------:R1:W-:Y:S04]  /*8c100*/  STL [R1+0x1e98], R17 ;  /* 0x001e981101007387 */ /* 0x0003e80000100800 */
[----:B-1----:R-:W2:Y:S01]  /*8c110*/  LDL.LU R15, [R1+0x1fdc] ;  /* 0x001fdc00010f7983 */ /* 0x002ea20000300800 */
[----:B------:R-:W-:-:S03]  /*8c120*/  IADD3 R10, P2, R10, R4, RZ ;  /* 0x000000040a0a7210 */ /* 0x000fc60007f5e0ff */
[----:B------:R-:W2:Y:S04]  /*8c130*/  LDL.LU R8, [R1+0x201c] ;  /* 0x00201c0001087983 */ /* 0x000ea80000300800 */
[----:B------:R1:W-:Y:S02]  /*8c140*/  LDGSTS.E [R3+0x1000], desc[UR60][R22.64], P0 ;  /* 0x0100000016037fae */ /* 0x0003e4000812187c */
[----:B-1----:R-:W-:Y:S01]  /*8c150*/  IMAD.MOV.U32 R23, RZ, RZ, R17 ;  /* 0x000000ffff177224 */ /* 0x002fe200078e0011 */
[----:B------:R-:W-:Y:S01]  /*8c160*/  MOV R22, R9 ;  /* 0x0000000900167202 */ /* 0x000fe20000000f00 */
[----:B------:R-:W2:Y:S04]  /*8c170*/  LDL.LU R17, [R1+0x1fd8] ;  /* 0x001fd80001117983 */ /* 0x000ea80000300800 */
[----:B------:R-:W2:Y:S04]  /*8c180*/  LDL.LU R9, [R1+0x2018] ;  /* 0x0020180001097983 */ /* 0x000ea80000300800 */
[----:B------:R-:W-:Y:S04]  /*8c190*/  STL [R1+0x1edc], R10 ;  /* 0x001edc0a01007387 */ /* 0x000fe80000100800 */
[----:B------:R1:W-:Y:S02]  /*8c1a0*/  LDGSTS.E [R3+0x1400], desc[UR60][R22.64], P0 ;  /* 0x0140000016037fae */ /* 0x0003e4000812187c */
[----:B-1----:R-:W-:-:S02]  /*8c1b0*/  MOV R22, R10 ;  /* 0x0000000a00167202 */ /* 0x002fc40000000f00 */
[----:B---3--:R-:W-:Y:S02]  /*8c1c0*/  IADD3 R6, P4, R6, R4, RZ ;  /* 0x0000000406067210 */ /* 0x008fe40007f9e0ff */
[----:B------:R-:W-:-:S03]  /*8c1d0*/  IADD3.X R19, R19, R0, RZ, P2, !PT ;  /* 0x0000000013137210 */ /* 0x000fc600017fe4ff */
[----:B------:R-:W-:Y:S02]  /*8c1e0*/  IMAD.X R18, R18, 0x1, R0, P4 ;  /* 0x0000000112127824 */ /* 0x000fe400020e0600 */
[----:B------:R1:W-:Y:S01]  /*8c1f0*/  STL [R1+0x1ed8], R19 ;  /* 0x001ed81301007387 */ /* 0x0003e20000100800 */
[----:B------:R-:W-:-:S03]  /*8c200*/  IMAD.MOV.U32 R23, RZ, RZ, R19 ;  /* 0x000000ffff177224 */ /* 0x000fc600078e0013 */
[----:B------:R-:W-:Y:S04]  /*8c210*/  STL [R1+0x1f1c], R6 ;  /* 0x001f1c0601007387 */ /* 0x000fe80000100800 */
[----:B------:R3:W-:Y:S01]  /*8c220*/  STL [R1+0x1f18], R18 ;  /* 0x001f181201007387 */ /* 0x0007e20000100800 */
[----:B-1----:R-:W-:-:S03]  /*8c230*/  MOV R19, R18 ;  /* 0x0000001200137202 */ /* 0x002fc60000000f00 */
[----:B------:R-:W2:Y:S04]  /*8c240*/  LDL.LU R10, [R1+0x205c] ;  /* 0x00205c00010a7983 */ /* 0x000ea80000300800 */
[----:B------:R-:W2:Y:S01]  /*8c250*/  LDL.LU R21, [R1+0x209c] ;  /* 0x00209c0001157983 */ /* 0x000ea20000300800 */
[----:B---3--:R-:W-:-:S03]  /*8c260*/  IMAD.MOV.U32 R18, RZ, RZ, R6 ;  /* 0x000000ffff127224 */ /* 0x008fc600078e0006 */
[----:B------:R-:W-:Y:S04]  /*8c270*/  LDGSTS.E [R3+0x1800], desc[UR60][R22.64], P0 ;  /* 0x0180000016037fae */ /* 0x000fe8000812187c */
[----:B------:R-:W-:Y:S04]  /*8c280*/  LDGSTS.E [R3+0x1c00], desc[UR60][R18.64], P0 ;  /* 0x01c0000012037fae */ /* 0x000fe8000812187c */
[----:B------:R-:W3:Y:S04]  /*8c290*/  LDL.LU R19, [R1+0x2058] ;  /* 0x0020580001137983 */ /* 0x000ee80000300800 */
[----:B------:R-:W3:Y:S04]  /*8c2a0*/  LDL.LU R22, [R1+0x2098] ;  /* 0x0020980001167983 */ /* 0x000ee80000300800 */
[----:B------:R-:W3:Y:S04]  /*8c2b0*/  LDL.LU R6, [R1+0x20dc] ;  /* 0x0020dc0001067983 */ /* 0x000ee80000300800 */
[----:B------:R-:W3:Y:S01]  /*8c2c0*/  LDL.LU R18, [R1+0x211c] ;  /* 0x00211c0001127983 */ /* 0x000ee20000300800 */
[----:B----4-:R-:W-:-:S02]  /*8c2d0*/  IADD3 R11, P2, R11, R4, RZ ;  /* 0x000000040b0b7210 */ /* 0x010fc40007f5e0ff */
[----:B------:R-:W-:-:S03]  /*8c2e0*/  IADD3 R7, P4, R7, R4, RZ ;  /* 0x0000000407077210 */ /* 0x000fc60007f9e0ff */
[----:B------:R1:W-:Y:S01]  /*8c2f0*/  STL [R1+0x1f5c], R11 ;  /* 0x001f5c0b01007387 */ /* 0x0003e20000100800 */
[----:B------:R-:W-:Y:S02]  /*8c300*/  MOV R114, R11 ;  /* 0x0000000b00727202 */ /* 0x000fe40000000f00 */
[----:B--2---:R-:W-:Y:S01]  /*8c310*/  IADD3.X R20, R20, R0, RZ, P2, !PT ;  /* 0x0000000014147210 */ /* 0x004fe200017fe4ff */
[----:B------:R-:W-:-:S04]  /*8c320*/  IMAD.X R16, R16, 0x1, R0, P4 ;  /* 0x0000000110107824 */ /* 0x000fc800020e0600 */
[----:B------:R2:W-:Y:S01]  /*8c330*/  STL [R1+0x1f58], R20 ;  /* 0x001f581401007387 */ /* 0x0005e20000100800 */
[----:B------:R-:W-:-:S03]  /*8c340*/  IMAD.MOV.U32 R115, RZ, RZ, R20 ;  /* 0x000000ffff737224 */ /* 0x000fc600078e0014 */
[----:B------:R4:W-:Y:S04]  /*8c350*/  STL [R1+0x1f9c], R7 ;  /* 0x001f9c0701007387 */ /* 0x0009e80000100800 */
[----:B------:R4:W-:Y:S04]  /*8c360*/  STL [R1+0x1f98], R16 ;  /* 0x001f981001007387 */ /* 0x0009e80000100800 */
[----:B-1----:R-:W3:Y:S04]  /*8c370*/  LDL.LU R11, [R1+0x20d8] ;  /* 0x0020d800010b7983 */ /* 0x002ee80000300800 */
[----:B--2---:R-:W2:Y:S04]  /*8c380*/  LDL.LU R20, [R1+0x2118] ;  /* 0x0021180001147983 */ /* 0x004ea80000300800 */
[----:B------:R1:W-:Y:S01]  /*8c390*/  LDGSTS.E [R3+0x2000], desc[UR60][R114.64], P0 ;  /* 0x0200000072037fae */ /* 0x0003e2000812187c */
[----:B------:R-:W-:-:S02]  /*8c3a0*/  IADD3 R15, P2, R15, R4, RZ ;  /* 0x000000040f0f7210 */ /* 0x000fc40007f5e0ff */
[----:B------:R-:W-:Y:S01]  /*8c3b0*/  IADD3 R8, P4, R8, R4, RZ ;  /* 0x0000000408087210 */ /* 0x000fe20007f9e0ff */
[----:B-1----:R-:W-:Y:S01]  /*8c3c0*/  IMAD.MOV.U32 R115, RZ, RZ, R16 ;  /* 0x000000ffff737224 */ /* 0x002fe200078e0010 */
[----:B------:R-:W-:Y:S02]  /*8c3d0*/  MOV R114, R7 ;  /* 0x0000000700727202 */ /* 0x000fe40000000f00 */
[----:B----4-:R-:W4:Y:S04]  /*8c3e0*/  LDL.LU R7, [R1+0x215c] ;  /* 0x00215c0001077983 */ /* 0x010f280000300800 */
[----:B------:R-:W4:Y:S04]  /*8c3f0*/  LDL.LU R16, [R1+0x219c] ;  /* 0x00219c0001107983 */ /* 0x000f280000300800 */
[----:B------:R1:W-:Y:S04]  /*8c400*/  STL [R1+0x1fdc], R15 ;  /* 0x001fdc0f01007387 */ /* 0x0003e80000100800 */
[----:B------:R1:W-:Y:S01]  /*8c410*/  LDGSTS.E [R3+0x2400], desc[UR60][R114.64], P0 ;  /* 0x0240000072037fae */ /* 0x0003e2000812187c */
[----:B------:R-:W-:Y:S01]  /*8c420*/  IADD3.X R17, R17, R0, RZ, P2, !PT ;  /* 0x0000000011117210 */ /* 0x000fe200017fe4ff */
[----:B------:R-:W-:-:S04]  /*8c430*/  IMAD.X R9, R9, 0x1, R0, P4 ;  /* 0x0000000109097824 */ /* 0x000fc800020e0600 */
[----:B------:R1:W-:Y:S04]  /*8c440*/  STL [R1+0x1fd8], R17 ;  /* 0x001fd81101007387 */ /* 0x0003e80000100800 */
[----:B------:R1:W-:Y:S02]  /*8c450*/  STL [R1+0x201c], R8 ;  /* 0x00201c0801007387 */ /* 0x0003e40000100800 */
[----:B-1----:R-:W-:Y:S02]  /*8c460*/  MOV R114, R15 ;  /* 0x0000000f00727202 */ /* 0x002fe40000000f00 */
[----:B------:R1:W-:Y:S01]  /*8c470*/  STL [R1+0x2018], R9 ;  /* 0x0020180901007387 */ /* 0x0003e20000100800 */
[----:B------:R-:W-:-:S03]  /*8c480*/  IMAD.MOV.U32 R115, RZ, RZ, R17 ;  /* 0x000000ffff737224 */ /* 0x000fc600078e0011 */
[----:B------:R-:W4:Y:S04]  /*8c490*/  LDL.LU R15, [R1+0x2158] ;  /* 0x00215800010f7983 */ /* 0x000f280000300800 */
[----:B------:R-:W4:Y:S04]  /*8c4a0*/  LDL.LU R17, [R1+0x2198] ;  /* 0x0021980001117983 */ /* 0x000f280000300800 */
[----:B------:R1:W-:Y:S04]  /*8c4b0*/  LDGSTS.E [R3+0x2800], desc[UR60][R114.64], P0 ;  /* 0x0280000072037fae */ /* 0x0003e8000812187c */
[----:B------:R-:W-:Y:S04]  /*8c4c0*/  LDGSTS.E [R3+0x2c00], desc[UR60][R8.64], P0 ;  /* 0x02c0000008037fae */ /* 0x000fe8000812187c */
[----:B------:R-:W4:Y:S04]  /*8c4d0*/  LDL.LU R8, [R1+0x21dc] ;  /* 0x0021dc0001087983 */ /* 0x000f280000300800 */
[----:B-1----:R-:W4:Y:S01]  /*8c4e0*/  LDL.LU R9, [R1+0x221c] ;  /* 0x00221c0001097983 */ /* 0x002f220000300800 */
[----:B------:R-:W-:-:S02]  /*8c4f0*/  IADD3 R10, P2, R10, R4, RZ ;  /* 0x000000040a0a7210 */ /* 0x000fc40007f5e0ff */
[----:B------:R-:W-:-:S03]  /*8c500*/  IADD3 R21, P4, R21, R4, RZ ;  /* 0x0000000415157210 */ /* 0x000fc60007f9e0ff */
[----:B------:R-:W-:Y:S01]  /*8c510*/  STL [R1+0x205c], R10 ;  /* 0x00205c0a01007387 */ /* 0x000fe20000100800 */
[----:B------:R-:W-:Y:S02]  /*8c520*/  MOV R114, R10 ;  /* 0x0000000a00727202 */ /* 0x000fe40000000f00 */
[----:B---3--:R-:W-:Y:S01]  /*8c530*/  IADD3.X R19, R19, R0, RZ, P2, !PT ;  /* 0x0000000013137210 */ /* 0x008fe200017fe4ff */
[----:B------:R-:W-:-:S04]  /*8c540*/  IMAD.X R22, R22, 0x1, R0, P4 ;  /* 0x0000000116167824 */ /* 0x000fc800020e0600 */
[----:B------:R1:W-:Y:S01]  /*8c550*/  STL [R1+0x2058], R19 ;  /* 0x0020581301007387 */ /* 0x0003e20000100800 */
[----:B------:R-:W-:-:S03]  /*8c560*/  IMAD.MOV.U32 R115, RZ, RZ, R19 ;  /* 0x000000ffff737224 */ /* 0x000fc600078e0013 */
[----:B------:R-:W-:Y:S04]  /*8c570*/  STL [R1+0x209c], R21 ;  /* 0x00209c1501007387 */ /* 0x000fe80000100800 */
[----:B------:R3:W-:Y:S04]  /*8c580*/  STL [R1+0x2098], R22 ;  /* 0x0020981601007387 */ /* 0x0007e80000100800 */
[----:B-1----:R-:W4:Y:S04]  /*8c590*/  LDL.LU R19, [R1+0x21d8] ;  /* 0x0021d80001137983 */ /* 0x002f280000300800 */
[----:B------:R-:W4:Y:S01]  /*8c5a0*/  LDL.LU R10, [R1+0x2218] ;  /* 0x00221800010a7983 */ /* 0x000f220000300800 */
[----:B------:R-:W-:-:S02]  /*8c5b0*/  IADD3 R6, P2, R6, R4, RZ ;  /* 0x0000000406067210 */ /* 0x000fc40007f5e0ff */
[----:B------:R-:W-:Y:S01]  /*8c5c0*/  IADD3 R18, P4, R18, R4, RZ ;  /* 0x0000000412127210 */ /* 0x000fe20007f9e0ff */
[----:B------:R-:W-:Y:S01]  /*8c5d0*/  LDGSTS.E [R3+0x3000], desc[UR60][R114.64], P0 ;  /* 0x0300000072037fae */ /* 0x000fe2000812187c */
[----:B------:R-:W-:Y:S01]  /*8c5e0*/  MOV R23, R22 ;  /* 0x0000001600177202 */ /* 0x000fe20000000f00 */
[----:B---3--:R-:W-:Y:S02]  /*8c5f0*/  IMAD.MOV.U32 R22, RZ, RZ, R21 ;  /* 0x000000ffff167224 */ /* 0x008fe400078e0015 */
[----:B------:R-:W-:Y:S04]  /*8c600*/  STL [R1+0x20dc], R6 ;  /* 0x0020dc0601007387 */ /* 0x000fe80000100800 */
[----:B------:R1:W-:Y:S02]  /*8c610*/  LDGSTS.E [R3+0x3400], desc[UR60][R22.64], P0 ;  /* 0x0340000016037fae */ /* 0x0003e4000812187c */
[----:B-1----:R-:W-:-:S02]  /*8c620*/  MOV R22, R6 ;  /* 0x0000000600167202 */ /* 0x002fc40000000f00 */
[----:B------:R-:W-:Y:S01]  /*8c630*/  IADD3.X R11, R11, R0, RZ, P2, !PT ;  /* 0x000000000b0b7210 */ /* 0x000fe200017fe4ff */
[----:B--2---:R-:W-:-:S04]  /*8c640*/  IMAD.X R20, R20, 0x1, R0, P4 ;  /* 0x0000000114147824 */ /* 0x004fc800020e0600 */
[----:B------:R1:W-:Y:S01]  /*8c650*/  STL [R1+0x20d8], R11 ;  /* 0x0020d80b01007387 */ /* 0x0003e20000100800 */
[----:B------:R-:W-:-:S03]  /*8c660*/  IMAD.MOV.U32 R23, RZ, RZ, R11 ;  /* 0x000000ffff177224 */ /* 0x000fc600078e000b */
[----:B------:R-:W-:Y:S01]  /*8c670*/  STL [R1+0x211c], R18 ;  /* 0x00211c1201007387 */ /* 0x000fe20000100800 */
[----:B------:R-:W-:-:S03]  /*8c680*/  MOV R21, R20 ;  /* 0x0000001400157202 */ /* 0x000fc60000000f00 */
[----:B------:R2:W-:Y:S04]  /*8c690*/  STL [R1+0x2118], R20 ;  /* 0x0021181401007387 */ /* 0x0005e80000100800 */
[----:B-1----:R-:W3:Y:S04]  /*8c6a0*/  LDL.LU R11, [R1+0x225c] ;  /* 0x00225c00010b7983 */ /* 0x002ee80000300800 */
[----:B------:R-:W3:Y:S01]  /*8c6b0*/  LDL.LU R6, [R1+0x229c] ;  /* 0x00229c0001067983 */ /* 0x000ee20000300800 */
[----:B--2---:R-:W-:-:S03]  /*8c6c0*/  IMAD.MOV.U32 R20, RZ, RZ, R18 ;  /* 0x000000ffff147224 */ /* 0x004fc600078e0012 */
[----:B------:R1:W-:Y:S04]  /*8c6d0*/  LDGSTS.E [R3+0x3800], desc[UR60][R22.64], P0 ;  /* 0x0380000016037fae */ /* 0x0003e8000812187c */
[----:B------:R-:W-:Y:S04]  /*8c6e0*/  LDGSTS.E [R3+0x3c00], desc[UR60][R20.64], P0 ;  /* 0x03c0000014037fae */ /* 0x000fe8000812187c */
[----:B------:R-:W2:Y:S04]  /*8c6f0*/  LDL.LU R20, [R1+0x2258] ;  /* 0x0022580001147983 */ /* 0x000ea80000300800 */
[----:B------:R-:W2:Y:S01]  /*8c700*/  LDL.LU R18, [R1+0x2298] ;  /* 0x0022980001127983 */ /* 0x000ea20000300800 */
[----:B----4-:R-:W-:-:S02]  /*8c710*/  IADD3 R7, P2, R7, R4, RZ ;  /* 0x0000000407077210 */ /* 0x010fc40007f5e0ff */
[----:B------:R-:W-:Y:S02]  /*8c720*/  IADD3 R16, P4, R16, R4, RZ ;  /* 0x0000000410107210 */ /* 0x000fe40007f9e0ff */
[----:B-1----:R-:W-:Y:S01]  /*8c730*/  MOV R22, R7 ;  /* 0x0000000700167202 */ /* 0x002fe20000000f00 */
[----:B------:R1:W-:Y:S01]  /*8c740*/  STL [R1+0x215c], R7 ;  /* 0x00215c0701007387 */ /* 0x0003e20000100800 */
[----:B------:R-:W-:Y:S01]  /*8c750*/  IADD3.X R15, R15, R0, RZ, P2, !PT ;  /* 0x000000000f0f7210 */ /* 0x000fe200017fe4ff */
[----:B------:R-:W-:-:S04]  /*8c760*/  IMAD.X R17, R17, 0x1, R0, P4 ;  /* 0x0000000111117824 */ /* 0x000fc800020e0600 */
[----:B------:R4:W-:Y:S01]  /*8c770*/  STL [R1+0x2158], R15 ;  /* 0x0021580f01007387 */ /* 0x0009e20000100800 */
[----:B------:R-:W-:-:S03]  /*8c780*/  IMAD.MOV.U32 R23, RZ, RZ, R15 ;  /* 0x000000ffff177224 */ /* 0x000fc600078e000f */
[----:B------:R-:W-:Y:S04]  /*8c790*/  STL [R1+0x219c], R16 ;  /* 0x00219c1001007387 */ /* 0x000fe80000100800 */
[----:B-1----:R-:W2:Y:S04]  /*8c7a0*/  LDL.LU R7, [R1+0x22dc] ;  /* 0x0022dc0001077983 */ /* 0x002ea80000300800 */
[----:B------:R1:W-:Y:S04]  /*8c7b0*/  STL [R1+0x2198], R17 ;  /* 0x0021981101007387 */ /* 0x0003e80000100800 */
[----:B----4-:R-:W4:Y:S04]  /*8c7c0*/  LDL.LU R15, [R1+0x231c] ;  /* 0x00231c00010f7983 */ /* 0x010f280000300800 */
[----:B------:R1:W-:Y:S01]  /*8c7d0*/  LDGSTS.E [R3+0x4000], desc[UR60][R22.64], P0 ;  /* 0x0400000016037fae */ /* 0x0003e2000812187c */
[----:B------:R-:W-:-:S02]  /*8c7e0*/  IADD3 R8, P2, R8, R4, RZ ;  /* 0x0000000408087210 */ /* 0x000fc40007f5e0ff */
[----:B------:R-:W-:Y:S01]  /*8c7f0*/  IADD3 R9, P4, R9, R4, RZ ;  /* 0x0000000409097210 */ /* 0x000fe20007f9e0ff */
[----:B-1----:R-:W-:Y:S02]  /*8c800*/  IMAD.MOV.U32 R23, RZ, RZ, R17 ;  /* 0x000000ffff177224 */ /* 0x002fe400078e0011 */
[----:B------:R-:W4:Y:S01]  /*8c810*/  LDL.LU R17, [R1+0x22d8] ;  /* 0x0022d80001117983 */ /* 0x000f220000300800 */
[----:B------:R-:W-:-:S03]  /*8c820*/  MOV R22, R16 ;  /* 0x0000001000167202 */ /* 0x000fc60000000f00 */
[----:B------:R-:W4:Y:S04]  /*8c830*/  LDL.LU R16, [R1+0x2318] ;  /* 0x0023180001107983 */ /* 0x000f280000300800 */
[----:B------:R1:W-:Y:S04]  /*8c840*/  STL [R1+0x21dc], R8 ;  /* 0x0021dc0801007387 */ /* 0x0003e80000100800 */
[----:B------:R1:W-:Y:S01]  /*8c850*/  LDGSTS.E [R3+0x4400], desc[UR60][R22.64], P0 ;  /* 0x0440000016037fae */ /* 0x0003e2000812187c */
[----:B------:R-:W-:Y:S02]  /*8c860*/  MOV R114, R9 ;  /* 0x0000000900727202 */ /* 0x000fe40000000f00 */
[----:B-1----:R-:W-:-:S02]  /*8c870*/  MOV R22, R8 ;  /* 0x0000000800167202 */ /* 0x002fc40000000f00 */
[----:B------:R-:W-:Y:S01]  /*8c880*/  IADD3.X R19, R19, R0, RZ, P2, !PT ;  /* 0x0000000013137210 */ /* 0x000fe200017fe4ff */
[----:B------:R-:W-:-:S04]  /*8c890*/  IMAD.X R10, R10, 0x1, R0, P4 ;  /* 0x000000010a0a7824 */ /* 0x000fc800020e0600 */
[----:B------:R-:W-:Y:S01]  /*8c8a0*/  STL [R1+0x21d8], R19 ;  /* 0x0021d81301007387 */ /* 0x000fe20000100800 */
[----:B------:R-:W-:-:S03]  /*8c8b0*/  IMAD.MOV.U32 R23, RZ, RZ, R19 ;  /* 0x000000ffff177224 */ /* 0x000fc600078e0013 */
[----:B------:R1:W-:Y:S04]  /*8c8c0*/  STL [R1+0x221c], R9 ;  /* 0x00221c0901007387 */ /* 0x0003e80000100800 */
[----:B------:R-:W4:Y:S04]  /*8c8d0*/  LDL.LU R8, [R1+0x235c] ;  /* 0x00235c0001087983 */ /* 0x000f280000300800 */
[----:B------:R1:W-:Y:S04]  /*8c8e0*/  STL [R1+0x2218], R10 ;  /* 0x0022180a01007387 */ /* 0x0003e80000100800 */
[----:B------:R-:W4:Y:S04]  /*8c8f0*/  LDL.LU R21, [R1+0x239c] ;  /* 0x00239c0001157983 */ /* 0x000f280000300800 */
[----:B-1----:R-:W4:Y:S04]  /*8c900*/  LDL.LU R9, [R1+0x2358] ;  /* 0x0023580001097983 */ /* 0x002f280000300800 */
[----:B------:R-:W-:Y:S04]  /*8c910*/  LDGSTS.E [R3+0x4800], desc[UR60][R22.64], P0 ;  /* 0x0480000016037fae */ /* 0x000fe8000812187c */
[----:B------:R-:W4:Y:S01]  /*8c920*/  LDL.LU R22, [R1+0x2398] ;  /* 0x0023980001167983 */ /* 0x000f220000300800 */
[----:B------:R-:W-:-:S03]  /*8c930*/  IMAD.MOV.U32 R115, RZ, RZ, R10 ;  /* 0x000000ffff737224 */ /* 0x000fc600078e000a */
[----:B------:R-:W4:Y:S04]  /*8c940*/  LDL.LU R10, [R1+0x23a4] ;  /* 0x0023a400010a7983 */ /* 0x000f280000300800 */
[----:B------:R-:W4:Y:S04]  /*8c950*/  LDL.LU R19, [R1+0x23ac] ;  /* 0x0023ac0001137983 */ /* 0x000f280000300800 */
[----:B------:R1:W-:Y:S01]  /*8c960*/  LDGSTS.E [R3+0x4c00], desc[UR60][R114.64], P0 ;  /* 0x04c0000072037fae */ /* 0x0003e2000812187c */
[-C--:B---3--:R-:W-:Y:S02]  /*8c970*/  IADD3 R11, P2, R11, R4.reuse, RZ ;  /* 0x000000040b0b7210 */ /* 0x088fe40007f5e0ff */
[----:B------:R-:W-:-:S03]  /*8c980*/  IADD3 R6, P4, R6, R4, RZ ;  /* 0x0000000406067210 */ /* 0x000fc60007f9e0ff */
[----:B------:R3:W-:Y:S01]  /*8c990*/  STL [R1+0x225c], R11 ;  /* 0x00225c0b01007387 */ /* 0x0007e20000100800 */
[----:B-1----:R-:W-:Y:S02]  /*8c9a0*/  MOV R114, R11 ;  /* 0x0000000b00727202 */ /* 0x002fe40000000f00 */
[----:B--2---:R-:W-:Y:S01]  /*8c9b0*/  IADD3.X R20, R20, R0, RZ, P2, !PT ;  /* 0x0000000014147210 */ /* 0x004fe200017fe4ff */
[----:B------:R-:W-:-:S04]  /*8c9c0*/  IMAD.X R18, R18, 0x1, R0, P4 ;  /* 0x0000000112127824 */ /* 0x000fc800020e0600 */
[----:B------:R1:W-:Y:S01]  /*8c9d0*/  STL [R1+0x2258], R20 ;  /* 0x0022581401007387 */ /* 0x0003e20000100800 */
[----:B------:R-:W-:-:S03]  /*8c9e0*/  IMAD.MOV.U32 R115, RZ, RZ, R20 ;  /* 0x000000ffff737224 */ /* 0x000fc600078e0014 */
[----:B------:R2:W-:Y:S04]  /*8c9f0*/  STL [R1+0x229c], R6 ;  /* 0x00229c0601007387 */ /* 0x0005e80000100800 */
[----:B------:R-:W-:Y:S04]  /*8ca00*/  STL [R1+0x2298], R18 ;  /* 0x0022981201007387 */ /* 0x000fe80000100800 */
[----:B---3--:R-:W3:Y:S04]  /*8ca10*/  LDL.LU R11, [R1+0x23a0] ;  /* 0x0023a000010b7983 */ /* 0x008ee80000300800 */
[----:B-1----:R-:W3:Y:S04]  /*8ca20*/  LDL.LU R20, [R1+0x23a8] ;  /* 0x0023a80001147983 */ /* 0x002ee80000300800 */
[----:B------:R1:W-:Y:S01]  /*8ca30*/  LDGSTS.E [R3+0x5000], desc[UR60][R114.64], P0 ;  /* 0x0500000072037fae */ /* 0x0003e2000812187c */
[----:B------:R-:W-:-:S02]  /*8ca40*/  IADD3 R7, P2, R7, R4, RZ ;  /* 0x0000000407077210 */ /* 0x000fc40007f5e0ff */
[----:B----4-:R-:W-:Y:S01]  /*8ca50*/  IADD3 R15, P4, R15, R4, RZ ;  /* 0x000000040f0f7210 */ /* 0x010fe20007f9e0ff */
[----:B-1----:R-:W-:Y:S01]  /*8ca60*/  IMAD.MOV.U32 R115, RZ, RZ, R18 ;  /* 0x000000ffff737224 */ /* 0x002fe200078e0012 */
[----:B------:R-:W-:Y:S02]  /*8ca70*/  MOV R114, R6 ;  /* 0x0000000600727202 */ /* 0x000fe40000000f00 */
[----:B--2---:R-:W2:Y:S04]  /*8ca80*/  LDL.LU R6, [R1+0x23b4] ;  /* 0x0023b40001067983 */ /* 0x004ea80000300800 */
[----:B------:R1:W-:Y:S04]  /*8ca90*/  STL [R1+0x22dc], R7 ;  /* 0x0022dc0701007387 */ /* 0x0003e80000100800 */
[----:B------:R4:W-:Y:S01]  /*8caa0*/  LDGSTS.E [R3+0x5400], desc[UR60][R114.64], P0 ;  /* 0x0540000072037fae */ /* 0x0009e2000812187c */
[----:B------:R-:W-:Y:S01]  /*8cab0*/  IADD3.X R17, R17, R0, RZ, P2, !PT ;  /* 0x0000000011117210 */ /* 0x000fe200017fe4ff */
[----:B------:R-:W-:-:S04]  /*8cac0*/  IMAD.X R16, R16, 0x1, R0, P4 ;  /* 0x0000000110107824 */ /* 0x000fc800020e0600 */
[----:B------:R1:W-:Y:S01]  /*8cad0*/  STL [R1+0x22d8], R17 ;  /* 0x0022d81101007387 */ /* 0x0003e20000100800 */
[----:B----4-:R-:W-:-:S03]  /*8cae0*/  MOV R114, R7 ;  /* 0x0000000700727202 */ /* 0x010fc60000000f00 */
[----:B------:R4:W-:Y:S01]  /*8caf0*/  STL [R1+0x231c], R15 ;  /* 0x00231c0f01007387 */ /* 0x0009e20000100800 */
[----:B------:R-:W-:-:S03]  /*8cb00*/  IMAD.MOV.U32 R115, RZ, RZ, R17 ;  /* 0x000000ffff737224 */ /* 0x000fc600078e0011 */
[----:B-1----:R-:W2:Y:S04]  /*8cb10*/  LDL.LU R7, [R1+0x23b0] ;  /* 0x0023b00001077983 */ /* 0x002ea80000300800 */
[----:B------:R1:W-:Y:S04]  /*8cb20*/  STL [R1+0x2318], R16 ;  /* 0x0023181001007387 */ /* 0x0003e80000100800 */
[----:B------:R-:W2:Y:S04]  /*8cb30*/  LDL.LU R18, [R1+0x23b8] ;  /* 0x0023b80001127983 */ /* 0x000ea80000300800 */
[----:B------:R-:W2:Y:S04]  /*8cb40*/  LDL.LU R17, [R1+0x23bc] ;  /* 0x0023bc0001117983 */ /* 0x000ea80000300800 */
[----:B------:R1:W-:Y:S02]  /*8cb50*/  LDGSTS.E [R3+0x5800], desc[UR60][R114.64], P0 ;  /* 0x0580000072037fae */ /* 0x0003e4000812187c */
[----:B-1----:R-:W-:Y:S01]  /*8cb60*/  MOV R114, R15 ;  /* 0x0000000f00727202 */ /* 0x002fe20000000f00 */
[----:B------:R-:W-:Y:S01]  /*8cb70*/  IMAD.MOV.U32 R115, RZ, RZ, R16 ;  /* 0x000000ffff737224 */ /* 0x000fe200078e0010 */
[----:B----4-:R-:W4:Y:S04]  /*8cb80*/  LDL.LU R15, [R1+0x23c4] ;  /* 0x0023c400010f7983 */ /* 0x010f280000300800 */
[----:B------:R1:W-:Y:S01]  /*8cb90*/  LDGSTS.E [R3+0x5c00], desc[UR60][R114.64], P0 ;  /* 0x05c0000072037fae */ /* 0x0003e2000812187c */
[----:B------:R-:W-:-:S02]  /*8cba0*/  IADD3 R8, P2, R8, R4, RZ ;  /* 0x0000000408087210 */ /* 0x000fc40007f5e0ff */
[----:B------:R-:W-:Y:S02]  /*8cbb0*/  IADD3 R21, P4, R21, R4, RZ ;  /* 0x0000000415157210 */ /* 0x000fe40007f9e0ff */
[----:B------:R-:W-:Y:S01]  /*8cbc0*/  IADD3.X R9, R9, R0, RZ, P2, !PT ;  /* 0x0000000009097210 */ /* 0x000fe200017fe4ff */
[----:B------:R-:W-:Y:S04]  /*8cbd0*/  STL [R1+0x235c], R8 ;  /* 0x00235c0801007387 */ /* 0x000fe80000100800 */
[----:B------:R1:W-:Y:S02]  /*8cbe0*/  STL [R1+0x2358], R9 ;  /* 0x0023580901007387 */ /* 0x0003e40000100800 */
[----:B-1----:R-:W-:Y:S02]  /*8cbf0*/  IMAD.MOV.U32 R115, RZ, RZ, R9 ;  /* 0x000000ffff737224 */ /* 0x002fe400078e0009 */
[----:B------:R-:W-:Y:S01]  /*8cc00*/  STL [R1+0x239c], R21 ;  /* 0x00239c1501007387 */ /* 0x000fe20000100800 */
[----:B------:R-:W-:-:S03]  /*8cc10*/  MOV R114, R8 ;  /* 0x0000000800727202 */ /* 0x000fc60000000f00 */
[----:B------:R-:W4:Y:S01]  /*8cc20*/  LDL.LU R16, [R1+0x23c0] ;  /* 0x0023c00001107983 */ /* 0x000f220000300800 */
[----:B------:R-:W-:-:S03]  /*8cc30*/  IMAD.X R22, R22, 0x1, R0, P4 ;  /* 0x0000000116167824 */ /* 0x000fc600020e0600 */
[----:B------:R-:W-:Y:S04]  /*8cc40*/  LDGSTS.E [R3+0x6000], desc[UR60][R114.64], P0 ;  /* 0x0600000072037fae */ /* 0x000fe8000812187c */
[----:B------:R1:W-:Y:S04]  /*8cc50*/  STL [R1+0x2398], R22 ;  /* 0x0023981601007387 */ /* 0x0003e80000100800 */
[----:B------:R-:W4:Y:S04]  /*8cc60*/  LDL.LU R9, [R1+0x23c8] ;  /* 0x0023c80001097983 */ /* 0x000f280000300800 */
[----:B------:R-:W4:Y:S01]  /*8cc70*/  LDL.LU R8, [R1+0x23cc] ;  /* 0x0023cc0001087983 */ /* 0x000f220000300800 */
[----:B------:R-:W-:-:S02]  /*8cc80*/  IADD3 R10, P2, R10, R4, RZ ;  /* 0x000000040a0a7210 */ /* 0x000fc40007f5e0ff */
[----:B------:R-:W-:Y:S02]  /*8cc90*/  IADD3 R19, P4, R19, R4, RZ ;  /* 0x0000000413137210 */ /* 0x000fe40007f9e0ff */
[----:B------:R-:W-:Y:S01]  /*8cca0*/  MOV R23, R22 ;  /* 0x0000001600177202 */ /* 0x000fe20000000f00 */
[----:B-1----:R-:W-:Y:S01]  /*8ccb0*/  IMAD.MOV.U32 R22, RZ, RZ, R21 ;  /* 0x000000ffff167224 */ /* 0x002fe200078e0015 */
[----:B------:R-:W-:Y:S04]  /*8ccc0*/  STL [R1+0x23a4], R10 ;  /* 0x0023a40a01007387 */ /* 0x000fe80000100800 */
[----:B------:R-:W-:Y:S01]  /*8ccd0*/  LDGSTS.E [R3+0x6400], desc[UR60][R22.64], P0 ;  /* 0x0640000016037fae */ /* 0x000fe2000812187c */
[----:B---3--:R-:W-:Y:S01]  /*8cce0*/  IADD3.X R11, R11, R0, RZ, P2, !PT ;  /* 0x000000000b0b7210 */ /* 0x008fe200017fe4ff */
[----:B------:R-:W-:-:S04]  /*8ccf0*/  IMAD.X R20, R20, 0x1, R0, P4 ;  /* 0x0000000114147824 */ /* 0x000fc800020e0600 */
[----:B------:R1:W-:Y:S04]  /*8cd00*/  STL [R1+0x23a0], R11 ;  /* 0x0023a00b01007387 */ /* 0x0003e80000100800 */
[----:B------:R-:W-:Y:S04]  /*8cd10*/  STL [R1+0x23ac], R19 ;  /* 0x0023ac1301007387 */ /* 0x000fe80000100800 */
[----:B------:R-:W-:Y:S04]  /*8cd20*/  LDGSTS.E [R3+0x6800], desc[UR60][R10.64], P0 ;  /* 0x068000000a037fae */ /* 0x000fe8000812187c */
[----:B------:R3:W-:Y:S04]  /*8cd30*/  STL [R1+0x23a8], R20 ;  /* 0x0023a81401007387 */ /* 0x0007e80000100800 */
[----:B-1----:R-:W4:Y:S01]  /*8cd40*/  LDL.LU.64 R10, [R1+0x1448] ;  /* 0x00144800010a7983 */ /* 0x002f220000300a00 */
[----:B--2---:R-:W-:-:S03]  /*8cd50*/  IADD3 R6, P2, R6, R4, RZ ;  /* 0x0000000406067210 */ /* 0x004fc60007f5e0ff */
[----:B------:R-:W2:Y:S01]  /*8cd60*/  LDL.LU.64 R118, [R1+0x1440] ;  /* 0x0014400001767983 */ /* 0x000ea20000300a00 */
[----:B------:R-:W-:Y:S01]  /*8cd70*/  MOV R21, R20 ;  /* 0x0000001400157202 */ /* 0x000fe20000000f00 */
[----:B---3--:R-:W-:Y:S02]  /*8cd80*/  IMAD.MOV.U32 R20, RZ, RZ, R19 ;  /* 0x000000ffff147224 */ /* 0x008fe400078e0013 */
[----:B------:R-:W3:Y:S04]  /*8cd90*/  LDL.LU.64 R114, [R1+0x1438] ;  /* 0x0014380001727983 */ /* 0x000ee80000300a00 */
[----:B------:R-:W-:Y:S04]  /*8cda0*/  STL [R1+0x23b4], R6 ;  /* 0x0023b40601007387 */ /* 0x000fe80000100800 */
[----:B------:R1:W-:Y:S01]  /*8cdb0*/  LDGSTS.E [R3+0x6c00], desc[UR60][R20.64], P0 ;  /* 0x06c0000014037fae */ /* 0x0003e2000812187c */
[----:B------:R-:W-:-:S02]  /*8cdc0*/  IADD3.X R7, R7, R0, RZ, P2, !PT ;  /* 0x0000000007077210 */ /* 0x000fc400017fe4ff */
[----:B-1----:R-:W-:-:S03]  /*8cdd0*/  MOV R20, R6 ;  /* 0x0000000600147202 */ /* 0x002fc60000000f00 */
[----:B------:R1:W-:Y:S01]  /*8cde0*/  STL [R1+0x23b0], R7 ;  /* 0x0023b00701007387 */ /* 0x0003e20000100800 */
[----:B------:R-:W-:-:S05]  /*8cdf0*/  IMAD.MOV.U32 R21, RZ, RZ, R7 ;  /* 0x000000ffff157224 */ /* 0x000fca00078e0007 */
[----:B------:R-:W-:Y:S01]  /*8ce00*/  LDGSTS.E [R3+0x7000], desc[UR60][R20.64], P0 ;  /* 0x0700000014037fae */ /* 0x000fe2000812187c */
[----:B------:R-:W-:-:S05]  /*8ce10*/  IADD3 R17, P4, R17, R4, RZ ;  /* 0x0000000411117210 */ /* 0x000fca0007f9e0ff */
[----:B------:R-:W-:Y:S01]  /*8ce20*/  STL [R1+0x23bc], R17 ;  /* 0x0023bc1101007387 */ /* 0x000fe20000100800 */
[----:B------:R-:W-:-:S03]  /*8ce30*/  IMAD.X R18, R18, 0x1, R0, P4 ;  /* 0x0000000112127824 */ /* 0x000fc600020e0600 */
[----:B-1----:R-:W3:Y:S04]  /*8ce40*/  LDL.LU.64 R6, [R1+0x1350] ;  /* 0x0013500001067983 */ /* 0x002ee80000300a00 */
[----:B------:R1:W-:Y:S04]  /*8ce50*/  STL [R1+0x23b8], R18 ;  /* 0x0023b81201007387 */ /* 0x0003e80000100800 */
[----:B------:R-:W3:Y:S01]  /*8ce60*/  LDL.LU.64 R124, [R1+0x1430] ;  /* 0x00143000017c7983 */ /* 0x000ee20000300a00 */
[----:B----4-:R-:W-:-:S03]  /*8ce70*/  IADD3 R15, P2, R15, R4, RZ ;  /* 0x000000040f0f7210 */ /* 0x010fc60007f5e0ff */
[----:B------:R-:W4:Y:S04]  /*8ce80*/  LDL.LU.64 R116, [R1+0x1428] ;  /* 0x0014280001747983 */ /* 0x000f280000300a00 */
[----:B------:R-:W-:Y:S01]  /*8ce90*/  STL [R1+0x23c4], R15 ;  /* 0x0023c40f01007387 */ /* 0x000fe20000100800 */
[----:B------:R-:W-:Y:S01]  /*8cea0*/  MOV R19, R18 ;  /* 0x0000001200137202 */ /* 0x000fe20000000f00 */
[----:B-1----:R-:W-:-:S05]  /*8ceb0*/  IMAD.MOV.U32 R18, RZ, RZ, R17 ;  /* 0x000000ffff127224 */ /* 0x002fca00078e0011 */
[----:B------:R1:W-:Y:S01]  /*8cec0*/  LDGSTS.E [R3+0x7400], desc[UR60][R18.64], P0 ;  /* 0x0740000012037fae */ /* 0x0003e2000812187c */
[----:B------:R-:W-:-:S05]  /*8ced0*/  IADD3.X R16, R16, R0, RZ, P2, !PT ;  /* 0x0000000010107210 */ /* 0x000fca00017fe4ff */
[----:B------:R-:W-:Y:S01]  /*8cee0*/  STL [R1+0x23c0], R16 ;  /* 0x0023c01001007387 */ /* 0x000fe20000100800 */
[----:B------:R-:W-:-:S05]  /*8cef0*/  IADD3 R8, P4, R8, R4, RZ ;  /* 0x0000000408087210 */ /* 0x000fca0007f9e0ff */
[----:B------:R-:W-:Y:S01]  /*8cf00*/  IMAD.X R9, R9, 0x1, R0, P4 ;  /* 0x0000000109097824 */ /* 0x000fe200020e0600 */
[----:B------:R-:W-:Y:S04]  /*8cf10*/  STL [R1+0x23cc], R8 ;  /* 0x0023cc0801007387 */ /* 0x000fe80000100800 */
[----:B------:R-:W4:Y:S04]  /*8cf20*/  LDL.LU.64 R22, [R1+0x1420] ;  /* 0x0014200001167983 */ /* 0x000f280000300a00 */
[----:B------:R1:W-:Y:S04]  /*8cf30*/  STL [R1+0x23c8], R9 ;  /* 0x0023c80901007387 */ /* 0x0003e80000100800 */
[----:B------:R-:W4:Y:S01]  /*8cf40*/  LDL.LU.64 R122, [R1+0x1418] ;  /* 0x00141800017a7983 */ /* 0x000f220000300a00 */
[----:B-1----:R-:W-:Y:S01]  /*8cf50*/  MOV R18, R8 ;  /* 0x0000000800127202 */ /* 0x002fe20000000f00 */
[----:B------:R-:W-:-:S02]  /*8cf60*/  IMAD.MOV.U32 R19, RZ, RZ, R9 ;  /* 0x000000ffff137224 */ /* 0x000fc400078e0009 */
[----:B------:R-:W4:Y:S01]  /*8cf70*/  LDL.LU.64 R8, [R1+0x1410] ;  /* 0x0014100001087983 */ /* 0x000f220000300a00 */
[----:B------:R-:W-:Y:S01]  /*8cf80*/  MOV R17, R16 ;  /* 0x0000001000117202 */ /* 0x000fe20000000f00 */
[----:B------:R-:W-:Y:S02]  /*8cf90*/  IMAD.MOV.U32 R16, RZ, RZ, R15 ;  /* 0x000000ffff107224 */ /* 0x000fe400078e000f */
[----:B------:R-:W4:Y:S04]  /*8cfa0*/  LDL.LU.64 R120, [R1+0x1408] ;  /* 0x0014080001787983 */ /* 0x000f280000300a00 */
[----:B------:R-:W-:Y:S04]  /*8cfb0*/  LDGSTS.E [R3+0x7800], desc[UR60][R16.64], P0 ;  /* 0x0780000010037fae */ /* 0x000fe8000812187c */
[----:B------:R1:W-:Y:S04]  /*8cfc0*/  LDGSTS.E [R3+0x7c00], desc[UR60][R18.64], P0 ;  /* 0x07c0000012037fae */ /* 0x0003e8000812187c */
[----:B------:R-:W4:Y:S04]  /*8cfd0*/  LDL.LU.64 R16, [R1+0x1400] ;  /* 0x0014000001107983 */ /* 0x000f280000300a00 */
[----:B------:R-:W4:Y:S04]  /*8cfe0*/  LDL.LU.64 R20, [R1+0x13f8] ;  /* 0x0013f80001147983 */ /* 0x000f280000300a00 */
[----:B------:R-:W4:Y:S01]  /*8cff0*/  LDL.LU.64 R18, [R1+0x13f0] ;  /* 0x0013f00001127983 */ /* 0x000f220000300a00 */
[----:B------:R-:W-:-:S04]  /*8d000*/  IADD3 R177, P2, R10, R4, RZ ;  /* 0x000000040ab17210 */ /* 0x000fc80007f5e0ff */
[----:B------:R-:W-:Y:S02]  /*8d010*/  IADD3.X R15, R11, R0, RZ, P2, !PT ;  /* 0x000000000b0f7210 */ /* 0x000fe400017fe4ff */
[----:B------:R-:W4:Y:S01]  /*8d020*/  LDL.LU.64 R10, [R1+0x13e8] ;  /* 0x0013e800010a7983 */ /* 0x000f220000300a00 */
[----:B--2---:R-:W-:-:S05]  /*8d030*/  IADD3 R159, P2, R118, R4, RZ ;  /* 0x00000004769f7210 */ /* 0x004fca0007f5e0ff */
[----:B------:R-:W-:Y:S01]  /*8d040*/  IMAD.X R176, R119, 0x1, R0, P2 ;  /* 0x0000000177b07824 */ /* 0x000fe200010e0600 */
[----:B---3--:R-:W-:Y:S01]  /*8d050*/  IADD3 R157, P2, R114, R4, RZ ;  /* 0x00000004729d7210 */ /* 0x008fe20007f5e0ff */
[----:B------:R-:W1:Y:S03]  /*8d060*/  LDL.LU.64 R118, [R1+0x13e0] ;  /* 0x0013e00001767983 */ /* 0x000e660000300a00 */
[----:B------:R-:W-:Y:S02]  /*8d070*/  IADD3.X R158, R115, R0, RZ, P2, !PT ;  /* 0x00000000739e7210 */ /* 0x000fe400017fe4ff */
[----:B------:R-:W-:-:S05]  /*8d080*/  IADD3 R114, P2, R6, R4, RZ ;  /* 0x0000000406727210 */ /* 0x000fca0007f5e0ff */
[----:B------:R-:W-:Y:S02]  /*8d090*/  IMAD.X R115, R7, 0x1, R0, P2 ;  /* 0x0000000107737824 */ /* 0x000fe400010e0600 */
[----:B------:R-:W2:Y:S01]  /*8d0a0*/  LDL.LU.64 R6, [R1+0x13d8] ;  /* 0x0013d80001067983 */ /* 0x000ea20000300a00 */
[----:B------:R-:W-:-:S04]  /*8d0b0*/  IADD3 R155, P2, R124, R4, RZ ;  /* 0x000000047c9b7210 */ /* 0x000fc80007f5e0ff */
[----:B------:R-:W-:Y:S02]  /*8d0c0*/  IADD3.X R156, R125, R0, RZ, P2, !PT ;  /* 0x000000007d9c7210 */ /* 0x000fe400017fe4ff */
[----:B----4-:R-:W-:-:S05]  /*8d0d0*/  IADD3 R153, P2, R116, R4, RZ ;  /* 0x0000000474997210 */ /* 0x010fca0007f5e0ff */
[----:B------:R-:W-:Y:S02]  /*8d0e0*/  IMAD.X R154, R117, 0x1, R0, P2 ;  /* 0x00000001759a7824 */ /* 0x000fe400010e0600 */
[----:B------:R-:W3:Y:S01]  /*8d0f0*/  LDL.LU.64 R116, [R1+0x13d0] ;  /* 0x0013d00001747983 */ /* 0x000ee20000300a00 */
[----:B------:R-:W-:-:S04]  /*8d100*/  IADD3 R151, P2, R22, R4, RZ ;  /* 0x0000000416977210 */ /* 0x000fc80007f5e0ff */
[----:B------:R-:W-:Y:S02]  /*8d110*/  IADD3.X R152, R23, R0, RZ, P2, !PT ;  /* 0x0000000017987210 */ /* 0x000fe400017fe4ff */
[----:B------:R-:W4:Y:S01]  /*8d120*/  LDL.LU.64 R22, [R1+0x13c8] ;  /* 0x0013c80001167983 */ /* 0x000f220000300a00 */
[----:B------:R-:W-:-:S05]  /*8d130*/  IADD3 R149, P2, R122, R4, RZ ;  /* 0x000000047a957210 */ /* 0x000fca0007f5e0ff */
[----:B------:R-:W-:Y:S01]  /*8d140*/  IMAD.X R150, R123, 0x1, R0, P2 ;  /* 0x000000017b967824 */ /* 0x000fe200010e0600 */
[----:B------:R-:W-:-:S04]  /*8d150*/  IADD3 R147, P2, R8, R4, RZ ;  /* 0x0000000408937210 */ /* 0x000fc80007f5e0ff */
[----:B------:R-:W-:Y:S02]  /*8d160*/  IADD3.X R148, R9, R0, RZ, P2, !PT ;  /* 0x0000000009947210 */ /* 0x000fe400017fe4ff */
[----:B------:R-:W4:Y:S01]  /*8d170*/  LDL.LU.64 R8, [R1+0x13c0] ;  /* 0x0013c00001087983 */ /* 0x000f220000300a00 */
[----:B------:R-:W-:-:S05]  /*8d180*/  IADD3 R145, P2, R120, R4, RZ ;  /* 0x0000000478917210 */ /* 0x000fca0007f5e0ff */
[----:B------:R-:W-:Y:S01]  /*8d190*/  IMAD.X R146, R121, 0x1, R0, P2 ;  /* 0x0000000179927824 */ /* 0x000fe200010e0600 */
[----:B------:R-:W-:-:S04]  /*8d1a0*/  IADD3 R143, P2, R16, R4, RZ ;  /* 0x00000004108f7210 */ /* 0x000fc80007f5e0ff */
[----:B------:R-:W-:Y:S02]  /*8d1b0*/  IADD3.X R144, R17, R0, RZ, P2, !PT ;  /* 0x0000000011907210 */ /* 0x000fe400017fe4ff */
[-C--:B------:R-:W-:Y:S01]  /*8d1c0*/  IADD3 R141, P2, R20, R4.reuse, RZ ;  /* 0x00000004148d7210 */ /* 0x080fe20007f5e0ff */
[----:B------:R-:W4:Y:S04]  /*8d1d0*/  LDL.LU.64 R16, [R1+0x13b8] ;  /* 0x0013b80001107983 */ /* 0x000f280000300a00 */
[----:B------:R-:W-:Y:S01]  /*8d1e0*/  IMAD.X R142, R21, 0x1, R0, P2 ;  /* 0x00000001158e7824 */ /* 0x000fe200010e0600 */
[----:B------:R-:W-:-:S04]  /*8d1f0*/  IADD3 R139, P2, R18, R4, RZ ;  /* 0x00000004128b7210 */ /* 0x000fc80007f5e0ff */
[----:B------:R-:W-:Y:S02]  /*8d200*/  IADD3.X R140, R19, R0, RZ, P2, !PT ;  /* 0x00000000138c7210 */ /* 0x000fe400017fe4ff */
[----:B------:R-:W-:-:S05]  /*8d210*/  IADD3 R20, P2, R10, R4, RZ ;  /* 0x000000040a147210 */ /* 0x000fca0007f5e0ff */
[----:B------:R-:W-:Y:S02]  /*8d220*/  IMAD.X R21, R11, 0x1, R0, P2 ;  /* 0x000000010b157824 */ /* 0x000fe400010e0600 */
[----:B------:R-:W4:Y:S01]  /*8d230*/  LDL.LU.64 R10, [R1+0x13b0] ;  /* 0x0013b000010a7983 */ /* 0x000f220000300a00 */
[----:B-1----:R-:W-:-:S04]  /*8d240*/  IADD3 R18, P2, R118, R4, RZ ;  /* 0x0000000476127210 */ /* 0x002fc80007f5e0ff */
[----:B------:R-:W-:Y:S02]  /*8d250*/  IADD3.X R19, R119, R0, RZ, P2, !PT ;  /* 0x0000000077137210 */ /* 0x000fe400017fe4ff */
[----:B--2---:R-:W-:-:S05]  /*8d260*/  IADD3 R137, P2, R6, R4, RZ ;  /* 0x0000000406897210 */ /* 0x004fca0007f5e0ff */
[----:B------:R-:W-:Y:S02]  /*8d270*/  IMAD.X R138, R7, 0x1, R0, P2 ;  /* 0x00000001078a7824 */ /* 0x000fe400010e0600 */
[----:B------:R-:W2:Y:S04]  /*8d280*/  LDL.LU.64 R6, [R1+0x13a8] ;  /* 0x0013a80001067983 */ /* 0x000ea80000300a00 */
[----:B------:R-:W2:Y:S01]  /*8d290*/  LDL.LU.64 R126, [R1+0x13a0] ;  /* 0x0013a000017e7983 */ /* 0x000ea20000300a00 */
[----:B---3--:R-:W-:-:S04]  /*8d2a0*/  IADD3 R135, P2, R116, R4, RZ ;  /* 0x0000000474877210 */ /* 0x008fc80007f5e0ff */
[----:B------:R-:W-:Y:S02]  /*8d2b0*/  IADD3.X R136, R117, R0, RZ, P2, !PT ;  /* 0x0000000075887210 */ /* 0x000fe400017fe4ff */
[----:B----4-:R-:W-:-:S05]  /*8d2c0*/  IADD3 R133, P2, R22, R4, RZ ;  /* 0x0000000416857210 */ /* 0x010fca0007f5e0ff */
[----:B------:R-:W-:Y:S01]  /*8d2d0*/  IMAD.X R134, R23, 0x1, R0, P2 ;  /* 0x0000000117867824 */ /* 0x000fe200010e0600 */
[----:B------:R-:W-:-:S04]  /*8d2e0*/  IADD3 R131, P2, R8, R4, RZ ;  /* 0x0000000408837210 */ /* 0x000fc80007f5e0ff */
[----:B------:R-:W-:Y:S02]  /*8d2f0*/  IADD3.X R132, R9, R0, RZ, P2, !PT ;  /* 0x0000000009847210 */ /* 0x000fe400017fe4ff */
[----:B------:R-:W3:Y:S04]  /*8d300*/  LDL.LU.64 R8, [R1+0x1398] ;  /* 0x0013980001087983 */ /* 0x000ee80000300a00 */
[----:B------:R-:W4:Y:S04]  /*8d310*/  LDL.LU.64 R124, [R1+0x1390] ;  /* 0x00139000017c7983 */ /* 0x000f280000300a00 */
[----:B------:R-:W4:Y:S04]  /*8d320*/  LDL.LU.64 R122, [R1+0x1388] ;  /* 0x00138800017a7983 */ /* 0x000f280000300a00 */
[----:B------:R-:W4:Y:S01]  /*8d330*/  LDL.LU.64 R120, [R1+0x1380] ;  /* 0x0013800001787983 */ /* 0x000f220000300a00 */
[----:B------:R-:W-:-:S03]  /*8d340*/  IADD3 R22, P2, R16, R4, RZ ;  /* 0x0000000410167210 */ /* 0x000fc60007f5e0ff */
[----:B------:R-:W4:Y:S02]  /*8d350*/  LDL.LU.64 R118, [R1+0x1378] ;  /* 0x0013780001767983 */ /* 0x000f240000300a00 */
[----:B------:R-:W-:Y:S02]  /*8d360*/  IMAD.X R23, R17, 0x1, R0, P2 ;  /* 0x0000000111177824 */ /* 0x000fe400010e0600 */
[----:B------:R-:W4:Y:S01]  /*8d370*/  LDL.LU.64 R116, [R1+0x1370] ;  /* 0x0013700001747983 */ /* 0x000f220000300a00 */
[----:B------:R-:W-:-:S04]  /*8d380*/  IADD3 R129, P2, R10, R4, RZ ;  /* 0x000000040a817210 */ /* 0x000fc80007f5e0ff */
[----:B------:R-:W-:Y:S02]  /*8d390*/  IADD3.X R130, R11, R0, RZ, P2, !PT ;  /* 0x000000000b827210 */ /* 0x000fe400017fe4ff */
[----:B------:R-:W4:Y:S04]  /*8d3a0*/  LDL.LU.64 R10, [R1+0x1368] ;  /* 0x00136800010a7983 */ /* 0x000f280000300a00 */
[----:B------:R-:W4:Y:S04]  /*8d3b0*/  LDL.LU.64 R184, [R1+0x1360] ;  /* 0x0013600001b87983 */ /* 0x000f280000300a00 */
[----:B------:R-:W4:Y:S01]  /*8d3c0*/  LDL.LU.64 R180, [R1+0x1358] ;  /* 0x0013580001b47983 */ /* 0x000f220000300a00 */
[----:B--2---:R-:W-:-:S05]  /*8d3d0*/  IADD3 R16, P2, R6, R4, RZ ;  /* 0x0000000406107210 */ /* 0x004fca0007f5e0ff */
[----:B------:R-:W-:Y:S01]  /*8d3e0*/  IMAD.X R17, R7, 0x1, R0, P2 ;  /* 0x0000000107117824 */ /* 0x000fe200010e0600 */
[----:B------:R-:W-:-:S04]  /*8d3f0*/  IADD3 R6, P2, R126, R4, RZ ;  /* 0x000000047e067210 */ /* 0x000fc80007f5e0ff */
[----:B------:R-:W-:Y:S02]  /*8d400*/  IADD3.X R7, R127, R0, RZ, P2, !PT ;  /* 0x000000007f077210 */ /* 0x000fe400017fe4ff */
[----:B---3--:R-:W-:-:S05]  /*8d410*/  IADD3 R127, P2, R8, R4, RZ ;  /* 0x00000004087f7210 */ /* 0x008fca0007f5e0ff */
[----:B------:R-:W-:Y:S01]  /*8d420*/  IMAD.X R128, R9, 0x1, R0, P2 ;  /* 0x0000000109807824 */ /* 0x000fe200010e0600 */
[----:B----4-:R-:W-:-:S04]  /*8d430*/  IADD3 R8, P2, R124, R4, RZ ;  /* 0x000000047c087210 */ /* 0x010fc80007f5e0ff */
[----:B------:R-:W-:Y:S02]  /*8d440*/  IADD3.X R9, R125, R0, RZ, P2, !PT ;  /* 0x000000007d097210 */ /* 0x000fe400017fe4ff */
[----:B------:R-:W-:-:S05]  /*8d450*/  IADD3 R125, P2, R122, R4, RZ ;  /* 0x000000047a7d7210 */ /* 0x000fca0007f5e0ff */
[----:B------:R-:W-:Y:S01]  /*8d460*/  IMAD.X R126, R123, 0x1, R0, P2 ;  /* 0x000000017b7e7824 */ /* 0x000fe200010e0600 */
[----:B------:R-:W-:-:S04]  /*8d470*/  IADD3 R123, P2, R120, R4, RZ ;  /* 0x00000004787b7210 */ /* 0x000fc80007f5e0ff */
        /* <DEDUP_REMOVED lines=9> */
[----:B------:R-:W-:Y:S02]  /*8d510*/  IADD3 R113, P2, R180, R4, RZ ;  /* 0x00000004b4717210 */ /* 0x000fe40007f5e0ff */
[----:B------:R-:W-:Y:S02]  /*8d520*/  MOV R180, R177 ;  /* 0x000000b100b47202 */ /* 0x000fe40000000f00 */
        /* <DEDUP_REMOVED lines=13> */
[----:B------:R-:W-:-:S02]  /*8d600*/  IMAD.X R116, R181, 0x1, R0, P2 ;  /* 0x00000001b5747824 */ /* 0x000fc400010e0600 */
[----:B------:R-:W-:Y:S01]  /*8d610*/  IMAD.MOV.U32 R148, RZ, RZ, R147 ;  /* 0x000000ffff947224 */ /* 0x000fe200078e0093 */
[----:B------:R-:W-:Y:S01]  /*8d620*/  MOV R147, R146 ;  /* 0x0000009200937202 */ /* 0x000fe20000000f00 */
[----:B------:R-:W-:Y:S02]  /*8d630*/  IMAD.MOV.U32 R181, RZ, RZ, R15 ;  /* 0x000000ffffb57224 */ /* 0x000fe400078e000f */
        /* <DEDUP_REMOVED lines=8> */
[----:B------:R-:W-:Y:S01]  /*8d6c0*/  STL.64 [R1+0x1440], R176 ;  /* 0x001440b001007387 */ /* 0x000fe20000100a00 */
[----:B------:R-:W-:Y:S01]  /*8d6d0*/  MOV R139, R138 ;  /* 0x0000008a008b7202 */ /* 0x000fe20000000f00 */
[----:B------:R-:W-:-:S02]  /*8d6e0*/  IMAD.MOV.U32 R138, RZ, RZ, R137 ;  /* 0x000000ffff8a7224 */ /* 0x000fc400078e0089 */
[----:B------:R-:W-:Y:S01]  /*8d6f0*/  STL.64 [R1+0x1438], R158 ;  /* 0x0014389e01007387 */ /* 0x000fe20000100a00 */
[----:B------:R-:W-:-:S03]  /*8d700*/  MOV R137, R136 ;  /* 0x0000008800897202 */ /* 0x000fc60000000f00 */
[----:B------:R-:W-:Y:S01]  /*8d710*/  STL.64 [R1+0x1350], R114 ;  /* 0x0013507201007387 */ /* 0x000fe20000100a00 */
[----:B------:R-:W-:-:S03]  /*8d720*/  IMAD.MOV.U32 R136, RZ, RZ, R135 ;  /* 0x000000ffff887224 */ /* 0x000fc600078e0087 */
        /* <DEDUP_REMOVED lines=20> */
[----:B------:R1:W-:Y:S01]  /*8d870*/  STL.64 [R1+0x13e0], R18 ;  /* 0x0013e01201007387 */ /* 0x0003e20000100a00 */
        /* <DEDUP_REMOVED lines=9> */
[----:B------:R-:W-:Y:S01]  /*8d910*/  LDGSTS.E [R3+0x20000], desc[UR60][R180.64], P0 ;  /* 0x20000000b4037fae */ /* 0x000fe2000812187c */
[----:B------:R-:W-:-:S03]  /*8d920*/  IMAD.MOV.U32 R120, RZ, RZ, R119 ;  /* 0x000000ffff787224 */ /* 0x000fc600078e0077 */
[----:B------:R2:W-:Y:S04]  /*8d930*/  STL.64 [R1+0x13b8], R22 ;  /* 0x0013b81601007387 */ /* 0x0005e80000100a00 */
[----:B------:R-:W-:Y:S01]  /*8d940*/  LDGSTS.E [R3+0x20400], desc[UR60][R176.64], P0 ;  /* 0x20400000b0037fae */ /* 0x000fe2000812187c */
[----:B------:R-:W-:-:S03]  /*8d950*/  MOV R119, R118 ;  /* 0x0000007600777202 */ /* 0x000fc60000000f00 */
[----:B------:R-:W-:Y:S04]  /*8d960*/  STL.64 [R1+0x13b0], R130 ;  /* 0x0013b08201007387 */ /* 0x000fe80000100a00 */
[----:B------:R-:W-:Y:S01]  /*8d970*/  LDGSTS.E [R3+0x20800], desc[UR60][R158.64], P0 ;  /* 0x208000009e037fae */ /* 0x000fe2000812187c */
[----:B------:R-:W-:-:S03]  /*8d980*/  IMAD.MOV.U32 R118, RZ, RZ, R117 ;  /* 0x000000ffff767224 */ /* 0x000fc600078e0075 */
[----:B------:R-:W-:Y:S04]  /*8d990*/  STL.64 [R1+0x13a8], R16 ;  /* 0x0013a81001007387 */ /* 0x000fe80000100a00 */
[----:B------:R-:W-:Y:S01]  /*8d9a0*/  LDGSTS.E [R3+0x20c00], desc[UR60][R156.64], P0 ;  /* 0x20c000009c037fae */ /* 0x000fe2000812187c */
[----:B------:R-:W-:-:S03]  /*8d9b0*/  MOV R117, R116 ;  /* 0x0000007400757202 */ /* 0x000fc60000000f00 */
[----:B------:R3:W-:Y:S04]  /*8d9c0*/  STL.64 [R1+0x13a0], R6 ;  /* 0x0013a00601007387 */ /* 0x0007e80000100a00 */
[----:B------:R-:W-:Y:S01]  /*8d9d0*/  LDGSTS.E [R3+0x21000], desc[UR60][R154.64], P0 ;  /* 0x210000009a037fae */ /* 0x000fe2000812187c */
[----:B------:R-:W-:-:S03]  /*8d9e0*/  IMAD.MOV.U32 R116, RZ, RZ, R113 ;  /* 0x000000ffff747224 */ /* 0x000fc600078e0071 */
        /* <DEDUP_REMOVED lines=18> */
[----:B------:R-:W-:Y:S04]  /*8db10*/  LDGSTS.E [R3+0x23800], desc[UR60][R138.64], P0 ;  /* 0x238000008a037fae */ /* 0x000fe8000812187c */
[----:B------:R-:W-:Y:S04]  /*8db20*/  LDGSTS.E [R3+0x23c00], desc[UR60][R136.64], P0 ;  /* 0x23c0000088037fae */ /* 0x000fe8000812187c */
[----:B-1----:R-:W4:Y:S04]  /*8db30*/  LDL.LU R18, [R1+0x1d64] ;  /* 0x001d640001127983 */ /* 0x002f280000300800 */
[----:B------:R-:W4:Y:S04]  /*8db40*/  LDL.LU R21, [R1+0x1da4] ;  /* 0x001da40001157983 */ /* 0x000f280000300800 */
[----:B------:R-:W-:Y:S04]  /*8db50*/  LDGSTS.E [R3+0x24000], desc[UR60][R134.64], P0 ;  /* 0x2400000086037fae */ /* 0x000fe8000812187c */
[----:B------:R-:W4:Y:S04]  /*8db60*/  LDL.LU R19, [R1+0x1d60] ;  /* 0x001d600001137983 */ /* 0x000f280000300800 */
[----:B------:R-:W-:Y:S04]  /*8db70*/  LDGSTS.E [R3+0x24400], desc[UR60][R132.64], P0 ;  /* 0x2440000084037fae */ /* 0x000fe8000812187c */
[----:B------:R-:W-:Y:S04]  /*8db80*/  LDGSTS.E [R3+0x24800], desc[UR60][R22.64], P0 ;  /* 0x2480000016037fae */ /* 0x000fe8000812187c */
[----:B------:R-:W-:Y:S04]  /*8db90*/  LDGSTS.E [R3+0x24c00], desc[UR60][R130.64], P0 ;  /* 0x24c0000082037fae */ /* 0x000fe8000812187c */
[----:B------:R-:W-:Y:S04]  /*8dba0*/  LDGSTS.E [R3+0x25000], desc[UR60][R16.64], P0 ;  /* 0x2500000010037fae */ /* 0x000fe8000812187c */
[----:B--2---:R-:W2:Y:S04]  /*8dbb0*/  LDL.LU R22, [R1+0x1da0] ;  /* 0x001da00001167983 */ /* 0x004ea80000300800 */
[----:B------:R-:W-:Y:S04]  /*8dbc0*/  LDGSTS.E [R3+0x25400], desc[UR60][R6.64], P0 ;  /* 0x2540000006037fae */ /* 0x000fe8000812187c */
[----:B------:R-:W-:Y:S04]  /*8dbd0*/  LDGSTS.E [R3+0x25800], desc[UR60][R128.64], P0 ;  /* 0x2580000080037fae */ /* 0x000fe8000812187c */
[----:B------:R-:W-:Y:S04]  /*8dbe0*/  LDGSTS.E [R3+0x25c00], desc[UR60][R8.64], P0 ;  /* 0x25c0000008037fae */ /* 0x000fe8000812187c */
[----:B---3--:R-:W3:Y:S04]  /*8dbf0*/  LDL.LU R7, [R1+0x1de4] ;  /* 0x001de40001077983 */ /* 0x008ee80000300800 */
[----:B------:R-:W3:Y:S04]  /*8dc00*/  LDL.LU R16, [R1+0x1e24] ;  /* 0x001e240001107983 */ /* 0x000ee80000300800 */
[----:B----4-:R-:W4:Y:S04]  /*8dc10*/  LDL.LU R9, [R1+0x1de0] ;  /* 0x001de00001097983 */ /* 0x010f280000300800 */
[----:B------:R-:W4:Y:S04]  /*8dc20*/  LDL.LU R20, [R1+0x1e20] ;  /* 0x001e200001147983 */ /* 0x000f280000300800 */
[----:B------:R-:W-:Y:S04]  /*8dc30*/  LDGSTS.E [R3+0x26000], desc[UR60][R126.64], P0 ;  /* 0x260000007e037fae */ /* 0x000fe8000812187c */
[----:B------:R-:W-:Y:S04]  /*8dc40*/  LDGSTS.E [R3+0x26400], desc[UR60][R124.64], P0 ;  /* 0x264000007c037fae */ /* 0x000fe8000812187c */
[----:B------:R-:W-:Y:S04]  /*8dc50*/  LDGSTS.E [R3+0x26800], desc[UR60][R122.64], P0 ;  /* 0x268000007a037fae */ /* 0x000fe8000812187c */
[----:B------:R-:W-:Y:S04]  /*8dc60*/  LDGSTS.E [R3+0x26c00], desc[UR60][R120.64], P0 ;  /* 0x26c0000078037fae */ /* 0x000fe8000812187c */
[----:B------:R-:W4:Y:S04]  /*8dc70*/  LDL.LU R8, [R1+0x1e64] ;  /* 0x001e640001087983 */ /* 0x000f280000300800 */
[----:B------:R-:W-:Y:S04]  /*8dc80*/  LDGSTS.E [R3+0x27000], desc[UR60][R118.64], P0 ;  /* 0x2700000076037fae */ /* 0x000fe8000812187c */
[----:B------:R-:W-:Y:S04]  /*8dc90*/  LDGSTS.E [R3+0x27400], desc[UR60][R10.64], P0 ;  /* 0x274000000a037fae */ /* 0x000fe8000812187c */
[----:B------:R-:W-:Y:S04]  /*8dca0*/  LDGSTS.E [R3+0x27800], desc[UR60][R116.64], P0 ;  /* 0x2780000074037fae */ /* 0x000fe8000812187c */
[----:B------:R1:W-:Y:S04]  /*8dcb0*/  LDGSTS.E [R3+0x27c00], desc[UR60][R114.64], P0 ;  /* 0x27c0000072037fae */ /* 0x0003e8000812187c */
[----:B------:R-:W4:Y:S04]  /*8dcc0*/  LDL.LU R10, [R1+0x1ea4] ;  /* 0x001ea400010a7983 */ /* 0x000f280000300800 */
[----:B------:R-:W4:Y:S04]  /*8dcd0*/  LDL.LU R15, [R1+0x1e60] ;  /* 0x001e6000010f7983 */ /* 0x000f280000300800 */
[----:B------:R-:W4:Y:S01]  /*8dce0*/  LDL.LU R17, [R1+0x1ea0] ;  /* 0x001ea00001117983 */ /* 0x000f220000300800 */
[----:B-1----:R-:W-:-:S03]  /*8dcf0*/  LOP3.LUT R3, R12, 0x10, RZ, 0x3c, !PT ;  /* 0x000000100c037812 */ /* 0x002fc600078e3cff */
[----:B------:R-:W4:Y:S02]  /*8dd00*/  LDL.LU R11, [R1+0x1ee4] ;  /* 0x001ee400010b7983 */ /* 0x000f240000300800 */
[----:B------:R-:W-:Y:S02]  /*8dd10*/  IMAD.IADD R3, R3, 0x1, R5 ;  /* 0x0000000103037824 */ /* 0x000fe400078e0205 */
[----:B------:R-:W4:Y:S01]  /*8dd20*/  LDL.LU R6, [R1+0x1f24] ;  /* 0x001f240001067983 */ /* 0x000f220000300800 */
[-C--:B------:R-:W-:Y:S02]  /*8dd30*/  IADD3 R18, P2, R18, R4.reuse, RZ ;  /* 0x0000000412127210 */ /* 0x080fe40007f5e0ff */
[----:B------:R-:W-:-:S03]  /*8dd40*/  IADD3 R21, P4, R21, R4, RZ ;  /* 0x0000000415157210 */ /* 0x000fc60007f9e0ff */
[----:B------:R-:W-:Y:S01]  /*8dd50*/  STL [R1+0x1d64], R18 ;  /* 0x001d641201007387 */ /* 0x000fe20000100800 */
[----:B------:R-:W-:-:S03]  /*8dd60*/  IADD3.X R19, R19, R0, RZ, P2, !PT ;  /* 0x0000000013137210 */ /* 0x000fc600017fe4ff */
[----:B------:R-:W-:Y:S04]  /*8dd70*/  STL [R1+0x1da4], R21 ;  /* 0x001da41501007387 */ /* 0x000fe80000100800 */
[----:B------:R1:W-:Y:S04]  /*8dd80*/  STL [R1+0x1d60], R19 ;  /* 0x001d601301007387 */ /* 0x0003e80000100800 */
[----:B------:R-:W-:Y:S01]  /*8dd90*/  LDGSTS.E [R3+0x80], desc[UR60][R18.64], P0 ;  /* 0x0008000012037fae */ /* 0x000fe2000812187c */
[----:B--2---:R-:W-:-:S03]  /*8dda0*/  IADD3.X R22, R22, R0, RZ, P4, !PT ;  /* 0x0000000016167210 */ /* 0x004fc600027fe4ff */
[----:B-1----:R-:W2:Y:S04]  /*8ddb0*/  LDL.LU R19, [R1+0x1ee0] ;  /* 0x001ee00001137983 */ /* 0x002ea80000300800 */
[----:B------:R1:W-:Y:S04]  /*8ddc0*/  STL [R1+0x1da0], R22 ;  /* 0x001da01601007387 */ /* 0x0003e80000100800 */
[----:B------:R-:W2:Y:S01]  /*8ddd0*/  LDL.LU R18, [R1+0x1f20] ;  /* 0x001f200001127983 */ /* 0x000ea20000300800 */
[----:B------:R-:W-:Y:S01]  /*8dde0*/  IMAD.MOV.U32 R23, RZ, RZ, R22 ;  /* 0x000000ffff177224 */ /* 0x000fe200078e0016 */
[----:B---3--:R-:W-:-:S02]  /*8ddf0*/  IADD3 R7, P2, R7, R4, RZ ;  /* 0x0000000407077210 */ /* 0x008fc40007f5e0ff */
[----:B------:R-:W-:Y:S02]  /*8de00*/  IADD3 R16, P4, R16, R4, RZ ;  /* 0x0000000410107210 */ /* 0x000fe40007f9e0ff */
[----:B-1----:R-:W-:Y:S01]  /*8de10*/  MOV R22, R21 ;  /* 0x0000001500167202 */ /* 0x002fe20000000f00 */
[----:B----4-:R-:W-:Y:S01]  /*8de20*/  IMAD.X R9, R9, 0x1, R0, P2 ;  /* 0x0000000109097824 */ /* 0x010fe200010e0600 */
[----:B------:R-:W-:Y:S01]  /*8de30*/  STL [R1+0x1de4], R7 ;  /* 0x001de40701007387 */ /* 0x000fe20000100800 */
[----:B------:R-:W-:-:S03]  /*8de40*/  IADD3.X R20, R20, R0, RZ, P4, !PT ;  /* 0x0000000014147210 */ /* 0x000fc600027fe4ff */
[----:B------:R1:W-:Y:S04]  /*8de50*/  STL [R1+0x1de0], R9 ;  /* 0x001de00901007387 */ /* 0x0003e80000100800 */
[----:B------:R3:W-:Y:S01]  /*8de60*/  LDGSTS.E [R3+0x480], desc[UR60][R22.64], P0 ;  /* 0x0048000016037fae */ /* 0x0007e2000812187c */
[----:B------:R-:W-:-:S03]  /*8de70*/  IMAD.MOV.U32 R21, RZ, RZ, R20 ;  /* 0x000000ffff157224 */ /* 0x000fc600078e0014 */
[----:B------:R-:W-:Y:S04]  /*8de80*/  STL [R1+0x1e24], R16 ;  /* 0x001e241001007387 */ /* 0x000fe80000100800 */
[----:B------:R4:W-:Y:S01]  /*8de90*/  STL [R1+0x1e20], R20 ;  /* 0x001e201401007387 */ /* 0x0009e20000100800 */
[----:B---3--:R-:W-:Y:S01]  /*8dea0*/  IMAD.MOV.U32 R22, RZ, RZ, R7 ;  /* 0x000000ffff167224 */ /* 0x008fe200078e0007 */
[----:B------:R-:W-:Y:S02]  /*8deb0*/  MOV R23, R9 ;  /* 0x0000000900177202 */ /* 0x000fe40000000f00 */
[----:B-1----:R-:W3:Y:S01]  /*8dec0*/  LDL.LU R9, [R1+0x1f64] ;  /* 0x001f640001097983 */ /* 0x002ee20000300800 */
[----:B----4-:R-:W-:-:S03]  /*8ded0*/  MOV R20, R16 ;  /* 0x0000001000147202 */ /* 0x010fc60000000f00 */
[----:B------:R1:W-:Y:S04]  /*8dee0*/  LDGSTS.E [R3+0x880], desc[UR60][R22.64], P0 ;  /* 0x0088000016037fae */ /* 0x0003e8000812187c */
[----:B------:R-:W4:Y:S01]  /*8def0*/  LDL.LU R7, [R1+0x1fa4] ;  /* 0x001fa40001077983 */ /* 0x000f220000300800 */
[----:B------:R-:W-:-:S03]  /*8df00*/  IADD3 R8, P2, R8, R4, RZ ;  /* 0x0000000408087210 */ /* 0x000fc60007f5e0ff */
[----:B------:R-:W-:Y:S04]  /*8df10*/  LDGSTS.E [R3+0xc80], desc[UR60][R20.64], P0 ;  /* 0x00c8000014037fae */ /* 0x000fe8000812187c */
[----:B------:R-:W4:Y:S01]  /*8df20*/  LDL.LU R20, [R1+0x1f60] ;  /* 0x001f600001147983 */ /* 0x000f220000300800 */
[----:B------:R-:W-:-:S03]  /*8df30*/  IADD3 R10, P4, R10, R4, RZ ;  /* 0x000000040a0a7210 */ /* 0x000fc60007f9e0ff */
[----:B------:R-:W4:Y:S01]  /*8df40*/  LDL.LU R16, [R1+0x1fa0] ;  /* 0x001fa00001107983 */ /* 0x000f220000300800 */
[----:B------:R-:W-:Y:S01]  /*8df50*/  IMAD.X R15, R15, 0x1, R0, P2 ;  /* 0x000000010f0f7824 */ /* 0x000fe200010e0600 */
[----:B------:R-:W-:Y:S02]  /*8df60*/  IADD3.X R17, R17, R0, RZ, P4, !PT ;  /* 0x0000000011117210 */ /* 0x000fe400027fe4ff */
[----:B------:R-:W-:Y:S01]  /*8df70*/  STL [R1+0x1e64], R8 ;  /* 0x001e640801007387 */ /* 0x000fe20000100800 */
[----:B-1----:R-:W-:Y:S01]  /*8df80*/  IMAD.MOV.U32 R22, RZ, RZ, R8 ;  /* 0x000000ffff167224 */ /* 0x002fe200078e0008 */
[----:B------:R-:W-:Y:S02]  /*8df90*/  MOV R23, R15 ;  /* 0x0000000f00177202 */ /* 0x000fe40000000f00 */
[----:B------:R1:W-:Y:S04]  /*8dfa0*/  STL [R1+0x1e60], R15 ;  /* 0x001e600f01007387 */ /* 0x0003e80000100800 */
[----:B------:R-:W-:Y:S04]  /*8dfb0*/  STL [R1+0x1ea4], R10 ;  /* 0x001ea40a01007387 */ /* 0x000fe80000100800 */
[----:B------:R1:W-:Y:S04]  /*8dfc0*/  STL [R1+0x1ea0], R17 ;  /* 0x001ea01101007387 */ /* 0x0003e80000100800 */
[----:B-1----:R-:W4:Y:S04]  /*8dfd0*/  LDL.LU R15, [R1+0x1fe4] ;  /* 0x001fe400010f7983 */ /* 0x002f280000300800 */
[----:B------:R1:W-:Y:S04]  /*8dfe0*/  LDGSTS.E [R3+0x1080], desc[UR60][R22.64], P0 ;  /* 0x0108000016037fae */ /* 0x0003e8000812187c */
[----:B------:R-:W4:Y:S01]  /*8dff0*/  LDL.LU R8, [R1+0x2024] ;  /* 0x0020240001087983 */ /* 0x000f220000300800 */
[----:B-1----:R-:W-:Y:S01]  /*8e000*/  MOV R23, R17 ;  /* 0x0000001100177202 */ /* 0x002fe20000000f00 */
[----:B------:R-:W-:-:S02]  /*8e010*/  IMAD.MOV.U32 R22, RZ, RZ, R10 ;  /* 0x000000ffff167224 */ /* 0x000fc400078e000a */
[----:B------:R-:W4:Y:S04]  /*8e020*/  LDL.LU R17, [R1+0x1fe0] ;  /* 0x001fe00001117983 */ /* 0x000f280000300800 */
[----:B------:R-:W4:Y:S01]  /*8e030*/  LDL.LU R10, [R1+0x2020] ;  /* 0x00202000010a7983 */ /* 0x000f220000300800 */
[-C--:B------:R-:W-:Y:S02]  /*8e040*/  IADD3 R11, P2, R11, R4.reuse, RZ ;  /* 0x000000040b0b7210 */ /* 0x080fe40007f5e0ff */
[----:B------:R-:W-:Y:S01]  /*8e050*/  IADD3 R6, P4, R6, R4, RZ ;  /* 0x0000000406067210 */ /* 0x000fe20007f9e0ff */
[----:B------:R1:W-:Y:S04]  /*8e060*/  LDGSTS.E [R3+0x1480], desc[UR60][R22.64], P0 ;  /* 0x0148000016037fae */ /* 0x0003e8000812187c */
[----:B------:R-:W-:Y:S01]  /*8e070*/  STL [R1+0x1ee4], R11 ;  /* 0x001ee40b01007387 */ /* 0x000fe20000100800 */
[----:B-1----:R-:W-:-:S02]  /*8e080*/  IMAD.MOV.U32 R22, RZ, RZ, R11 ;  /* 0x000000ffff167224 */ /* 0x002fc400078e000b */
[----:B--2---:R-:W-:-:S05]  /*8e090*/  IMAD.X R19, R19, 0x1, R0, P2 ;  /* 0x0000000113137824 */ /* 0x004fca00010e0600 */
[----:B------:R1:W-:Y:S01]  /*8e0a0*/  STL [R1+0x1ee0], R19 ;  /* 0x001ee01301007387 */ /* 0x0003e20000100800 */
[----:B------:R-:W-:-:S03]  /*8e0b0*/  IADD3.X R18, R18, R0, RZ, P4, !PT ;  /* 0x0000000012127210 */ /* 0x000fc600027fe4ff */
[----:B------:R-:W-:Y:S01]  /*8e0c0*/  STL [R1+0x1f24], R6 ;  /* 0x001f240601007387 */ /* 0x000fe20000100800 */
[----:B------:R-:W-:-:S03]  /*8e0d0*/  MOV R23, R19 ;  /* 0x0000001300177202 */ /* 0x000fc60000000f00 */
[----:B------:R2:W-:Y:S01]  /*8e0e0*/  STL [R1+0x1f20], R18 ;  /* 0x001f201201007387 */ /* 0x0005e20000100800 */
[----:B-1----:R-:W-:-:S03]  /*8e0f0*/  IMAD.MOV.U32 R19, RZ, RZ, R18 ;  /* 0x000000ffff137224 */ /* 0x002fc600078e0012 */
[----:B------:R-:W4:Y:S04]  /*8e100*/  LDL.LU R11, [R1+0x2064] ;  /* 0x00206400010b7983 */ /* 0x000f280000300800 */
[----:B------:R-:W-:Y:S01]  /*8e110*/  LDGSTS.E [R3+0x1880], desc[UR60][R22.64], P0 ;  /* 0x0188000016037fae */ /* 0x000fe2000812187c */
[----:B--2---:R-:W-:-:S03]  /*8e120*/  MOV R18, R6 ;  /* 0x0000000600127202 */ /* 0x004fc60000000f00 */
[----:B------:R-:W2:Y:S04]  /*8e130*/  LDL.LU R21, [R1+0x20a4] ;  /* 0x0020a40001157983 */ /* 0x000ea80000300800 */
[----:B------:R-:W-:Y:S04]  /*8e140*/  LDGSTS.E [R3+0x1c80], desc[UR60][R18.64], P0 ;  /* 0x01c8000012037fae */ /* 0x000fe8000812187c */
[----:B------:R-:W2:Y:S04]  /*8e150*/  LDL.LU R19, [R1+0x2060] ;  /* 0x0020600001137983 */ /* 0x000ea80000300800 */
[----:B------:R-:W2:Y:S01]  /*8e160*/  LDL.LU R22, [R1+0x20a0] ;  /* 0x0020a00001167983 */ /* 0x000ea20000300800 */
[----:B---3--:R-:W-:-:S03]  /*8e170*/  IADD3 R9, P2, R9, R4, RZ ;  /* 0x0000000409097210 */ /* 0x008fc60007f5e0ff */
[----:B------:R-:W3:Y:S04]  /*8e180*/  LDL.LU R6, [R1+0x20e4] ;  /* 0x0020e40001067983 */ /* 0x000ee80000300800 */
[----:B------:R-:W3:Y:S01]  /*8e190*/  LDL.LU R18, [R1+0x2124] ;  /* 0x0021240001127983 */ /* 0x000ee20000300800 */
[----:B----4-:R-:W-:-:S03]  /*8e1a0*/  IADD3 R7, P4, R7, R4, RZ ;  /* 0x0000000407077210 */ /* 0x010fc60007f9e0ff */
[----:B------:R1:W-:Y:S01]  /*8e1b0*/  STL [R1+0x1f64], R9 ;  /* 0x001f640901007387 */ /* 0x0003e20000100800 */
[----:B------:R-:W-:Y:S02]  /*8e1c0*/  IMAD.MOV.U32 R114, RZ, RZ, R9 ;  /* 0x000000ffff727224 */ /* 0x000fe400078e0009 */
[----:B------:R-:W-:Y:S01]  /*8e1d0*/  IMAD.X R20, R20, 0x1, R0, P2 ;  /* 0x0000000114147824 */ /* 0x000fe200010e0600 */
[----:B------:R-:W-:-:S04]  /*8e1e0*/  IADD3.X R16, R16, R0, RZ, P4, !PT ;  /* 0x0000000010107210 */ /* 0x000fc800027fe4ff */
[----:B------:R4:W-:Y:S01]  /*8e1f0*/  STL [R1+0x1f60], R20 ;  /* 0x001f601401007387 */ /* 0x0009e20000100800 */
[----:B------:R-:W-:-:S03]  /*8e200*/  MOV R115, R20 ;  /* 0x0000001400737202 */ /* 0x000fc60000000f00 */
[----:B------:R4:W-:Y:S04]  /*8e210*/  STL [R1+0x1fa4], R7 ;  /* 0x001fa40701007387 */ /* 0x0009e80000100800 */
[----:B------:R4:W-:Y:S04]  /*8e220*/  STL [R1+0x1fa0], R16 ;  /* 0x001fa01001007387 */ /* 0x0009e80000100800 */
[----:B-1----:R-:W3:Y:S04]  /*8e230*/  LDL.LU R9, [R1+0x20e0] ;  /* 0x0020e00001097983 */ /* 0x002ee80000300800 */
[----:B----4-:R-:W4:Y:S01]  /*8e240*/  LDL.LU R20, [R1+0x2120] ;  /* 0x0021200001147983 */ /* 0x010f220000300800 */
[----:B------:R-:W-:-:S03]  /*8e250*/  IADD3 R15, P2, R15, R4, RZ ;  /* 0x000000040f0f7210 */ /* 0x000fc60007f5e0ff */
[----:B------:R1:W-:Y:S01]  /*8e260*/  LDGSTS.E [R3+0x2080], desc[UR60][R114.64], P0 ;  /* 0x0208000072037fae */ /* 0x0003e2000812187c */
[----:B------:R-:W-:Y:S01]  /*8e270*/  IADD3 R8, P4, R8, R4, RZ ;  /* 0x0000000408087210 */ /* 0x000fe20007f9e0ff */
[----:B-1----:R-:W-:Y:S01]  /*8e280*/  IMAD.MOV.U32 R114, RZ, RZ, R7 ;  /* 0x000000ffff727224 */ /* 0x002fe200078e0007 */
[----:B------:R-:W-:Y:S01]  /*8e290*/  MOV R115, R16 ;  /* 0x0000001000737202 */ /* 0x000fe20000000f00 */
[----:B------:R-:W4:Y:S01]  /*8e2a0*/  LDL.LU R7, [R1+0x2164] ;  /* 0x0021640001077983 */ /* 0x000f220000300800 */
[----:B------:R-:W-:-:S03]  /*8e2b0*/  IMAD.X R17, R17, 0x1, R0, P2 ;  /* 0x0000000111117824 */ /* 0x000fc600010e0600 */
[----:B------:R-:W4:Y:S01]  /*8e2c0*/  LDL.LU R16, [R1+0x21a4] ;  /* 0x0021a40001107983 */ /* 0x000f220000300800 */
[----:B------:R-:W-:-:S03]  /*8e2d0*/  IADD3.X R10, R10, R0, RZ, P4, !PT ;  /* 0x000000000a0a7210 */ /* 0x000fc600027fe4ff */
[----:B------:R1:W-:Y:S04]  /*8e2e0*/  STL [R1+0x1fe4], R15 ;  /* 0x001fe40f01007387 */ /* 0x0003e80000100800 */
[----:B------:R1:W-:Y:S04]  /*8e2f0*/  STL [R1+0x1fe0], R17 ;  /* 0x001fe01101007387 */ /* 0x0003e80000100800 */
[----:B------:R1:W-:Y:S04]  /*8e300*/  LDGSTS.E [R3+0x2480], desc[UR60][R114.64], P0 ;  /* 0x0248000072037fae */ /* 0x0003e8000812187c */
[----:B------:R-:W-:Y:S04]  /*8e310*/  STL [R1+0x2024], R8 ;  /* 0x0020240801007387 */ /* 0x000fe80000100800 */
[----:B------:R1:W-:Y:S02]  /*8e320*/  STL [R1+0x2020], R10 ;  /* 0x0020200a01007387 */ /* 0x0003e40000100800 */
[----:B-1----:R-:W-:-:S02]  /*8e330*/  IMAD.MOV.U32 R114, RZ, RZ, R15 ;  /* 0x000000ffff727224 */ /* 0x002fc400078e000f */
[----:B------:R-:W4:Y:S01]  /*8e340*/  LDL.LU R15, [R1+0x2160] ;  /* 0x00216000010f7983 */ /* 0x000f220000300800 */
[----:B------:R-:W-:-:S03]  /*8e350*/  MOV R115, R17 ;  /* 0x0000001100737202 */ /* 0x000fc60000000f00 */
[----:B------:R-:W4:Y:S04]  /*8e360*/  LDL.LU R17, [R1+0x21a0] ;  /* 0x0021a00001117983 */ /* 0x000f280000300800 */
[----:B------:R1:W-:Y:S02]  /*8e370*/  LDGSTS.E [R3+0x2880], desc[UR60][R114.64], P0 ;  /* 0x0288000072037fae */ /* 0x0003e4000812187c */
[----:B-1----:R-:W-:Y:S01]  /*8e380*/  IMAD.MOV.U32 R114, RZ, RZ, R8 ;  /* 0x000000ffff727224 */ /* 0x002fe200078e0008 */
[----:B------:R-:W-:Y:S02]  /*8e390*/  MOV R115, R10 ;  /* 0x0000000a00737202 */ /* 0x000fe40000000f00 */
[----:B------:R-:W4:Y:S04]  /*8e3a0*/  LDL.LU R10, [R1+0x21e4] ;  /* 0x0021e400010a7983 */ /* 0x000f280000300800 */
[----:B------:R-:W4:Y:S04]  /*8e3b0*/  LDL.LU R8, [R1+0x2224] ;  /* 0x0022240001087983 */ /* 0x000f280000300800 */
[----:B------:R1:W-:Y:S01]  /*8e3c0*/  LDGSTS.E [R3+0x2c80], desc[UR60][R114.64], P0 ;  /* 0x02c8000072037fae */ /* 0x0003e2000812187c */
[----:B------:R-:W-:-:S02]  /*8e3d0*/  IADD3 R11, P2, R11, R4, RZ ;  /* 0x000000040b0b7210 */ /* 0x000fc40007f5e0ff */
[----:B--2---:R-:W-:-:S03]  /*8e3e0*/  IADD3 R21, P4, R21, R4, RZ ;  /* 0x0000000415157210 */ /* 0x004fc60007f9e0ff */
[----:B------:R-:W-:Y:S01]  /*8e3f0*/  STL [R1+0x2064], R11 ;  /* 0x0020640b01007387 */ /* 0x000fe20000100800 */
[----:B-1----:R-:W-:Y:S02]  /*8e400*/  IMAD.MOV.U32 R114, RZ, RZ, R11 ;  /* 0x000000ffff727224 */ /* 0x002fe400078e000b */
[----:B------:R-:W-:Y:S01]  /*8e410*/  IMAD.X R19, R19, 0x1, R0, P2 ;  /* 0x0000000113137824 */ /* 0x000fe200010e0600 */
[----:B------:R-:W-:-:S04]  /*8e420*/  IADD3.X R22, R22, R0, RZ, P4, !PT ;  /* 0x0000000016167210 */ /* 0x000fc800027fe4ff */
[----:B------:R1:W-:Y:S01]  /*8e430*/  STL [R1+0x2060], R19 ;  /* 0x0020601301007387 */ /* 0x0003e20000100800 */
[----:B------:R-:W-:-:S03]  /*8e440*/  MOV R115, R19 ;  /* 0x0000001300737202 */ /* 0x000fc60000000f00 */
[----:B------:R-:W-:Y:S04]  /*8e450*/  STL [R1+0x20a4], R21 ;  /* 0x0020a41501007387 */ /* 0x000fe80000100800 */
[----:B------:R2:W-:Y:S04]  /*8e460*/  STL [R1+0x20a0], R22 ;  /* 0x0020a01601007387 */ /* 0x0005e80000100800 */
[----:B-1----:R-:W4:Y:S04]  /*8e470*/  LDL.LU R19, [R1+0x21e0] ;  /* 0x0021e00001137983 */ /* 0x002f280000300800 */
[----:B------:R-:W4:Y:S01]  /*8e480*/  LDL.LU R11, [R1+0x2220] ;  /* 0x00222000010b7983 */ /* 0x000f220000300800 */
[----:B---3--:R-:W-:-:S02]  /*8e490*/  IADD3 R6, P2, R6, R4, RZ ;  /* 0x0000000406067210 */ /* 0x008fc40007f5e0ff */
[----:B------:R-:W-:Y:S01]  /*8e4a0*/  IADD3 R18, P4, R18, R4, RZ ;  /* 0x0000000412127210 */ /* 0x000fe20007f9e0ff */
[----:B------:R-:W-:Y:S01]  /*8e4b0*/  IMAD.MOV.U32 R23, RZ, RZ, R22 ;  /* 0x000000ffff177224 */ /* 0x000fe200078e0016 */
[----:B--2---:R-:W-:Y:S01]  /*8e4c0*/  MOV R22, R21 ;  /* 0x0000001500167202 */ /* 0x004fe20000000f00 */
[----:B------:R-:W-:Y:S04]  /*8e4d0*/  STL [R1+0x20e4], R6 ;  /* 0x0020e40601007387 */ /* 0x000fe80000100800 */
[----:B------:R-:W-:Y:S04]  /*8e4e0*/  LDGSTS.E [R3+0x3080], desc[UR60][R114.64], P0 ;  /* 0x0308000072037fae */ /* 0x000fe8000812187c */
[----:B------:R1:W-:Y:S01]  /*8e4f0*/  LDGSTS.E [R3+0x3480], desc[UR60][R22.64], P0 ;  /* 0x0348000016037fae */ /* 0x0003e2000812187c */
[----:B------:R-:W-:Y:S01]  /*8e500*/  IMAD.X R9, R9, 0x1, R0, P2 ;  /* 0x0000000109097824 */ /* 0x000fe200010e0600 */
[----:B----4-:R-:W-:-:S04]  /*8e510*/  IADD3.X R20, R20, R0, RZ, P4, !PT ;  /* 0x0000000014147210 */ /* 0x010fc800027fe4ff */
[----:B------:R2:W-:Y:S01]  /*8e520*/  STL [R1+0x20e0], R9 ;  /* 0x0020e00901007387 */ /* 0x0005e20000100800 */
[----:B-1----:R-:W-:Y:S01]  /*8e530*/  IMAD.MOV.U32 R22, RZ, RZ, R6 ;  /* 0x000000ffff167224 */ /* 0x002fe200078e0006 */
[----:B------:R-:W-:Y:S02]  /*8e540*/  MOV R23, R9 ;  /* 0x0000000900177202 */ /* 0x000fe40000000f00 */
[----:B------:R-:W-:Y:S01]  /*8e550*/  STL [R1+0x2124], R18 ;  /* 0x0021241201007387 */ /* 0x000fe20000100800 */
[----:B------:R-:W-:-:S03]  /*8e560*/  IMAD.MOV.U32 R21, RZ, RZ, R20 ;  /* 0x000000ffff157224 */ /* 0x000fc600078e0014 */
[----:B------:R1:W-:Y:S04]  /*8e570*/  STL [R1+0x2120], R20 ;  /* 0x0021201401007387 */ /* 0x0003e80000100800 */
[----:B--2---:R-:W2:Y:S04]  /*8e580*/  LDL.LU R9, [R1+0x2264] ;  /* 0x0022640001097983 */ /* 0x004ea80000300800 */
[----:B------:R3:W-:Y:S01]  /*8e590*/  LDGSTS.E [R3+0x3880], desc[UR60][R22.64], P0 ;  /* 0x0388000016037fae */ /* 0x0007e2000812187c */
[----:B-1----:R-:W-:-:S03]  /*8e5a0*/  MOV R20, R18 ;  /* 0x0000001200147202 */ /* 0x002fc60000000f00 */
[----:B------:R-:W4:Y:S01]  /*8e5b0*/  LDL.LU R6, [R1+0x22a4] ;  /* 0x0022a40001067983 */ /* 0x000f220000300800 */
[----:B------:R-:W-:-:S03]  /*8e5c0*/  IADD3 R7, P2, R7, R4, RZ ;  /* 0x0000000407077210 */ /* 0x000fc60007f5e0ff */
[----:B------:R-:W-:Y:S01]  /*8e5d0*/  LDGSTS.E [R3+0x3c80], desc[UR60][R20.64], P0 ;  /* 0x03c8000014037fae */ /* 0x000fe2000812187c */
[----:B------:R-:W-:-:S03]  /*8e5e0*/  IADD3 R16, P4, R16, R4, RZ ;  /* 0x0000000410107210 */ /* 0x000fc60007f9e0ff */
[----:B------:R-:W4:Y:S04]  /*8e5f0*/  LDL.LU R20, [R1+0x2260] ;  /* 0x0022600001147983 */ /* 0x000f280000300800 */
[----:B------:R-:W4:Y:S01]  /*8e600*/  LDL.LU R18, [R1+0x22a0] ;  /* 0x0022a00001127983 */ /* 0x000f220000300800 */
[----:B---3--:R-:W-:Y:S02]  /*8e610*/  IMAD.MOV.U32 R22, RZ, RZ, R7 ;  /* 0x000000ffff167224 */ /* 0x008fe400078e0007 */
[----:B------:R-:W-:Y:S01]  /*8e620*/  IMAD.X R15, R15, 0x1, R0, P2 ;  /* 0x000000010f0f7824 */ /* 0x000fe200010e0600 */
[----:B------:R1:W-:Y:S01]  /*8e630*/  STL [R1+0x2164], R7 ;  /* 0x0021640701007387 */ /* 0x0003e20000100800 */
[----:B------:R-:W-:-:S03]  /*8e640*/  IADD3.X R17, R17, R0, RZ, P4, !PT ;  /* 0x0000000011117210 */ /* 0x000fc600027fe4ff */
[----:B------:R3:W-:Y:S01]  /*8e650*/  STL [R1+0x2160], R15 ;  /* 0x0021600f01007387 */ /* 0x0007e20000100800 */
[----:B------:R-:W-:-:S03]  /*8e660*/  MOV R23, R15 ;  /* 0x0000000f00177202 */ /* 0x000fc60000000f00 */
[----:B------:R-:W-:Y:S04]  /*8e670*/  STL [R1+0x21a4], R16 ;  /* 0x0021a41001007387 */ /* 0x000fe80000100800 */
[----:B-1----:R-:W4:Y:S04]  /*8e680*/  LDL.LU R7, [R1+0x22e4] ;  /* 0x0022e40001077983 */ /* 0x002f280000300800 */
[----:B------:R1:W-:Y:S04]  /*8e690*/  STL [R1+0x21a0], R17 ;  /* 0x0021a01101007387 */ /* 0x0003e80000100800 */
[----:B------:R1:W-:Y:S04]  /*8e6a0*/  LDGSTS.E [R3+0x4080], desc[UR60][R22.64], P0 ;  /* 0x0408000016037fae */ /* 0x0003e8000812187c */
[----:B---3--:R-:W3:Y:S01]  /*8e6b0*/  LDL.LU R15, [R1+0x2324] ;  /* 0x00232400010f7983 */ /* 0x008ee20000300800 */
[----:B-1----:R-:W-:-:S03]  /*8e6c0*/  MOV R23, R17 ;  /* 0x0000001100177202 */ /* 0x002fc60000000f00 */
[----:B------:R-:W3:Y:S01]  /*8e6d0*/  LDL.LU R17, [R1+0x22e0] ;  /* 0x0022e00001117983 */ /* 0x000ee20000300800 */
[----:B------:R-:W-:-:S03]  /*8e6e0*/  IMAD.MOV.U32 R22, RZ, RZ, R16 ;  /* 0x000000ffff167224 */ /* 0x000fc600078e0010 */
[----:B------:R-:W3:Y:S01]  /*8e6f0*/  LDL.LU R16, [R1+0x2320] ;  /* 0x0023200001107983 */ /* 0x000ee20000300800 */
[-C--:B------:R-:W-:Y:S02]  /*8e700*/  IADD3 R10, P2, R10, R4.reuse, RZ ;  /* 0x000000040a0a7210 */ /* 0x080fe40007f5e0ff */
[----:B------:R-:W-:Y:S01]  /*8e710*/  IADD3 R8, P4, R8, R4, RZ ;  /* 0x0000000408087210 */ /* 0x000fe20007f9e0ff */
[----:B------:R1:W-:Y:S04]  /*8e720*/  LDGSTS.E [R3+0x4480], desc[UR60][R22.64], P0 ;  /* 0x0448000016037fae */ /* 0x0003e8000812187c */
[----:B------:R1:W-:Y:S02]  /*8e730*/  STL [R1+0x21e4], R10 ;  /* 0x0021e40a01007387 */ /* 0x0003e40000100800 */
[----:B-1----:R-:W-:-:S02]  /*8e740*/  IMAD.MOV.U32 R22, RZ, RZ, R10 ;  /* 0x000000ffff167224 */ /* 0x002fc400078e000a */
[----:B------:R-:W-:Y:S02]  /*8e750*/  IMAD.MOV.U32 R114, RZ, RZ, R8 ;  /* 0x000000ffff727224 */ /* 0x000fe400078e0008 */
[----:B------:R-:W-:Y:S01]  /*8e760*/  IMAD.X R19, R19, 0x1, R0, P2 ;  /* 0x0000000113137824 */ /* 0x000fe200010e0600 */
[----:B------:R-:W-:-:S04]  /*8e770*/  IADD3.X R11, R11, R0, RZ, P4, !PT ;  /* 0x000000000b0b7210 */ /* 0x000fc800027fe4ff */
[----:B------:R-:W-:Y:S01]  /*8e780*/  STL [R1+0x21e0], R19 ;  /* 0x0021e01301007387 */ /* 0x000fe20000100800 */
[----:B------:R-:W-:-:S03]  /*8e790*/  MOV R23, R19 ;  /* 0x0000001300177202 */ /* 0x000fc60000000f00 */
[----:B------:R-:W-:Y:S04]  /*8e7a0*/  STL [R1+0x2224], R8 ;  /* 0x0022240801007387 */ /* 0x000fe80000100800 */
[----:B------:R-:W3:Y:S01]  /*8e7b0*/  LDL.LU R10, [R1+0x2364] ;  /* 0x00236400010a7983 */ /* 0x000ee20000300800 */
[----:B------:R-:W-:-:S03]  /*8e7c0*/  MOV R115, R11 ;  /* 0x0000000b00737202 */ /* 0x000fc60000000f00 */
[----:B------:R1:W-:Y:S04]  /*8e7d0*/  STL [R1+0x2220], R11 ;  /* 0x0022200b01007387 */ /* 0x0003e80000100800 */
[----:B------:R-:W3:Y:S04]  /*8e7e0*/  LDL.LU R21, [R1+0x23d4] ;  /* 0x0023d40001157983 */ /* 0x000ee80000300800 */
[----:B------:R-:W-:Y:S04]  /*8e7f0*/  LDGSTS.E [R3+0x4880], desc[UR60][R22.64], P0 ;  /* 0x0488000016037fae */ /* 0x000fe8000812187c */
[----:B-1----:R-:W3:Y:S04]  /*8e800*/  LDL.LU R11, [R1+0x2360] ;  /* 0x00236000010b7983 */ /* 0x002ee80000300800 */
[----:B------:R1:W-:Y:S04]  /*8e810*/  LDGSTS.E [R3+0x4c80], desc[UR60][R114.64], P0 ;  /* 0x04c8000072037fae */ /* 0x0003e8000812187c */
[----:B------:R-:W3:Y:S04]  /*8e820*/  LDL.LU R22, [R1+0x23d0] ;  /* 0x0023d00001167983 */ /* 0x000ee80000300800 */
[----:B------:R-:W3:Y:S04]  /*8e830*/  LDL.LU R8, [R1+0x240c] ;  /* 0x00240c0001087983 */ /* 0x000ee80000300800 */
[----:B------:R-:W3:Y:S01]  /*8e840*/  LDL.LU R19, [R1+0x2444] ;  /* 0x0024440001137983 */ /* 0x000ee20000300800 */
[----:B--2---:R-:W-:-:S02]  /*8e850*/  IADD3 R9, P2, R9, R4, RZ ;  /* 0x0000000409097210 */ /* 0x004fc40007f5e0ff */
[----:B----4-:R-:W-:-:S03]  /*8e860*/  IADD3 R6, P4, R6, R4, RZ ;  /* 0x0000000406067210 */ /* 0x010fc60007f9e0ff */
[----:B------:R2:W-:Y:S01]  /*8e870*/  STL [R1+0x2264], R9 ;  /* 0x0022640901007387 */ /* 0x0005e20000100800 */
[----:B-1----:R-:W-:Y:S02]  /*8e880*/  IMAD.MOV.U32 R114, RZ, RZ, R9 ;  /* 0x000000ffff727224 */ /* 0x002fe400078e0009 */
[----:B------:R-:W-:Y:S01]  /*8e890*/  IMAD.X R20, R20, 0x1, R0, P2 ;  /* 0x0000000114147824 */ /* 0x000fe200010e0600 */
[----:B------:R-:W-:-:S04]  /*8e8a0*/  IADD3.X R18, R18, R0, RZ, P4, !PT ;  /* 0x0000000012127210 */ /* 0x000fc800027fe4ff */
[----:B------:R1:W-:Y:S01]  /*8e8b0*/  STL [R1+0x2260], R20 ;  /* 0x0022601401007387 */ /* 0x0003e20000100800 */
[----:B------:R-:W-:-:S03]  /*8e8c0*/  MOV R115, R20 ;  /* 0x0000001400737202 */ /* 0x000fc60000000f00 */
[----:B------:R4:W-:Y:S04]  /*8e8d0*/  STL [R1+0x22a4], R6 ;  /* 0x0022a40601007387 */ /* 0x0009e80000100800 */
[----:B------:R-:W-:Y:S04]  /*8e8e0*/  STL [R1+0x22a0], R18 ;  /* 0x0022a01201007387 */ /* 0x000fe80000100800 */
[----:B--2---:R-:W2:Y:S04]  /*8e8f0*/  LDL.LU R9, [R1+0x2408] ;  /* 0x0024080001097983 */ /* 0x004ea80000300800 */
[----:B-1----:R-:W2:Y:S01]  /*8e900*/  LDL.LU R20, [R1+0x2440] ;  /* 0x0024400001147983 */ /* 0x002ea20000300800 */
[----:B------:R-:W-:-:S03]  /*8e910*/  IADD3 R7, P2, R7, R4, RZ ;  /* 0x0000000407077210 */ /* 0x000fc60007f5e0ff */
[----:B------:R1:W-:Y:S01]  /*8e920*/  LDGSTS.E [R3+0x5080], desc[UR60][R114.64], P0 ;  /* 0x0508000072037fae */ /* 0x0003e2000812187c */
[----:B---3--:R-:W-:Y:S01]  /*8e930*/  IADD3 R15, P4, R15, R4, RZ ;  /* 0x000000040f0f7210 */ /* 0x008fe20007f9e0ff */
[----:B-1----:R-:W-:Y:S01]  /*8e940*/  IMAD.MOV.U32 R114, RZ, RZ, R6 ;  /* 0x000000ffff727224 */ /* 0x002fe200078e0006 */
[----:B------:R-:W-:Y:S01]  /*8e950*/  MOV R115, R18 ;  /* 0x0000001200737202 */ /* 0x000fe20000000f00 */
[----:B----4-:R-:W3:Y:S01]  /*8e960*/  LDL.LU R6, [R1+0x247c] ;  /* 0x00247c0001067983 */ /* 0x010ee20000300800 */
[----:B------:R-:W-:-:S03]  /*8e970*/  IMAD.X R17, R17, 0x1, R0, P2 ;  /* 0x0000000111117824 */ /* 0x000fc600010e0600 */
[----:B------:R1:W-:Y:S01]  /*8e980*/  STL [R1+0x22e4], R7 ;  /* 0x0022e40701007387 */ /* 0x0003e20000100800 */
[----:B------:R-:W-:-:S03]  /*8e990*/  IADD3.X R16, R16, R0, RZ, P4, !PT ;  /* 0x0000000010107210 */ /* 0x000fc600027fe4ff */
[----:B------:R4:W-:Y:S04]  /*8e9a0*/  LDGSTS.E [R3+0x5480], desc[UR60][R114.64], P0 ;  /* 0x0548000072037fae */ /* 0x0009e8000812187c */
[----:B------:R1:W-:Y:S04]  /*8e9b0*/  STL [R1+0x22e0], R17 ;  /* 0x0022e01101007387 */ /* 0x0003e80000100800 */
[----:B------:R1:W-:Y:S01]  /*8e9c0*/  STL [R1+0x2324], R15 ;  /* 0x0023240f01007387 */ /* 0x0003e20000100800 */
[----:B----4-:R-:W-:-:S03]  /*8e9d0*/  IMAD.MOV.U32 R114, RZ, RZ, R7 ;  /* 0x000000ffff727224 */ /* 0x010fc600078e0007 */
[----:B-1----:R-:W4:Y:S01]  /*8e9e0*/  LDL.LU R7, [R1+0x2478] ;  /* 0x0024780001077983 */ /* 0x002f220000300800 */
[----:B------:R-:W-:-:S03]  /*8e9f0*/  MOV R115, R17 ;  /* 0x0000001100737202 */ /* 0x000fc60000000f00 */
[----:B------:R1:W-:Y:S04]  /*8ea00*/  STL [R1+0x2320], R16 ;  /* 0x0023201001007387 */ /* 0x0003e80000100800 */
[----:B------:R-:W4:Y:S04]  /*8ea10*/  LDL.LU R18, [R1+0x24a0] ;  /* 0x0024a00001127983 */ /* 0x000f280000300800 */
[----:B------:R-:W4:Y:S04]  /*8ea20*/  LDL.LU R17, [R1+0x24a4] ;  /* 0x0024a40001117983 */ /* 0x000f280000300800 */
[----:B------:R1:W-:Y:S02]  /*8ea30*/  LDGSTS.E [R3+0x5880], desc[UR60][R114.64], P0 ;  /* 0x0588000072037fae */ /* 0x0003e4000812187c */
[----:B-1----:R-:W-:Y:S01]  /*8ea40*/  IMAD.MOV.U32 R114, RZ, RZ, R15 ;  /* 0x000000ffff727224 */ /* 0x002fe200078e000f */
[----:B------:R-:W-:Y:S01]  /*8ea50*/  MOV R115, R16 ;  /* 0x0000001000737202 */ /* 0x000fe20000000f00 */
[----:B------:R-:W4:Y:S04]  /*8ea60*/  LDL.LU R15, [R1+0x24ac] ;  /* 0x0024ac00010f7983 */ /* 0x000f280000300800 */
[----:B------:R1:W-:Y:S01]  /*8ea70*/  LDGSTS.E [R3+0x5c80], desc[UR60][R114.64], P0 ;  /* 0x05c8000072037fae */ /* 0x0003e2000812187c */
[----:B------:R-:W-:-:S02]  /*8ea80*/  IADD3 R10, P2, R10, R4, RZ ;  /* 0x000000040a0a7210 */ /* 0x000fc40007f5e0ff */
[----:B------:R-:W-:-:S03]  /*8ea90*/  IADD3 R21, P4, R21, R4, RZ ;  /* 0x0000000415157210 */ /* 0x000fc60007f9e0ff */
[----:B------:R-:W-:Y:S01]  /*8eaa0*/  STL [R1+0x2364], R10 ;  /* 0x0023640a01007387 */ /* 0x000fe20000100800 */
[----:B------:R-:W-:-:S05]  /*8eab0*/  IMAD.X R11, R11, 0x1, R0, P2 ;  /* 0x000000010b0b7824 */ /* 0x000fca00010e0600 */
[----:B------:R1:W-:Y:S01]  /*8eac0*/  STL [R1+0x2360], R11 ;  /* 0x0023600b01007387 */ /* 0x0003e20000100800 */
[----:B------:R-:W-:-:S03]  /*8ead0*/  IADD3.X R22, R22, R0, RZ, P4, !PT ;  /* 0x0000000016167210 */ /* 0x000fc600027fe4ff */
[----:B------:R-:W-:Y:S01]  /*8eae0*/  STL [R1+0x23d4], R21 ;  /* 0x0023d41501007387 */ /* 0x000fe20000100800 */
[----:B-1----:R-:W-:Y:S01]  /*8eaf0*/  MOV R115, R11 ;  /* 0x0000000b00737202 */ /* 0x002fe20000000f00 */
[----:B------:R-:W-:Y:S02]  /*8eb00*/  IMAD.MOV.U32 R114, RZ, RZ, R10 ;  /* 0x000000ffff727224 */ /* 0x000fe400078e000a */
[----:B------:R-:W4:Y:S04]  /*8eb10*/  LDL.LU R16, [R1+0x24a8] ;  /* 0x0024a80001107983 */ /* 0x000f280000300800 */
[----:B------:R1:W-:Y:S04]  /*8eb20*/  STL [R1+0x23d0], R22 ;  /* 0x0023d01601007387 */ /* 0x0003e80000100800 */
[----:B------:R-:W4:Y:S04]  /*8eb30*/  LDL.LU R11, [R1+0x24b0] ;  /* 0x0024b000010b7983 */ /* 0x000f280000300800 */
[----:B------:R-:W4:Y:S01]  /*8eb40*/  LDL.LU R10, [R1+0x24b4] ;  /* 0x0024b400010a7983 */ /* 0x000f220000300800 */
[----:B------:R-:W-:-:S02]  /*8eb50*/  IADD3 R8, P2, R8, R4, RZ ;  /* 0x0000000408087210 */ /* 0x000fc40007f5e0ff */
[----:B------:R-:W-:Y:S01]  /*8eb60*/  IADD3 R19, P4, R19, R4, RZ ;  /* 0x0000000413137210 */ /* 0x000fe20007f9e0ff */
[----:B------:R-:W-:Y:S01]  /*8eb70*/  IMAD.MOV.U32 R23, RZ, RZ, R22 ;  /* 0x000000ffff177224 */ /* 0x000fe200078e0016 */
[----:B-1----:R-:W-:Y:S01]  /*8eb80*/  MOV R22, R21 ;  /* 0x0000001500167202 */ /* 0x002fe20000000f00 */
[----:B------:R-:W-:Y:S04]  /*8eb90*/  STL [R1+0x240c], R8 ;  /* 0x00240c0801007387 */ /* 0x000fe80000100800 */
[----:B------:R-:W-:Y:S04]  /*8eba0*/  LDGSTS.E [R3+0x6080], desc[UR60][R114.64], P0 ;  /* 0x0608000072037fae */ /* 0x000fe8000812187c */
[----:B------:R-:W-:Y:S01]  /*8ebb0*/  LDGSTS.E [R3+0x6480], desc[UR60][R22.64], P0 ;  /* 0x0648000016037fae */ /* 0x000fe2000812187c */
[----:B--2---:R-:W-:Y:S01]  /*8ebc0*/  IMAD.X R9, R9, 0x1, R0, P2 ;  /* 0x0000000109097824 */ /* 0x004fe200010e0600 */
[----:B------:R-:W-:-:S04]  /*8ebd0*/  IADD3.X R20, R20, R0, RZ, P4, !PT ;  /* 0x0000000014147210 */ /* 0x000fc800027fe4ff */
[----:B------:R1:W-:Y:S04]  /*8ebe0*/  STL [R1+0x2408], R9 ;  /* 0x0024080901007387 */ /* 0x0003e80000100800 */
[----:B------:R-:W-:Y:S04]  /*8ebf0*/  STL [R1+0x2444], R19 ;  /* 0x0024441301007387 */ /* 0x000fe80000100800 */
[----:B------:R-:W-:Y:S04]  /*8ec00*/  LDGSTS.E [R3+0x6880], desc[UR60][R8.64], P0 ;  /* 0x0688000008037fae */ /* 0x000fe8000812187c */
[----:B------:R2:W-:Y:S04]  /*8ec10*/  STL [R1+0x2440], R20 ;  /* 0x0024401401007387 */ /* 0x0005e80000100800 */
[----:B-1----:R-:W4:Y:S01]  /*8ec20*/  LDL.LU.64 R8, [R1+0x1348] ;  /* 0x0013480001087983 */ /* 0x002f220000300a00 */
[----:B---3--:R-:W-:-:S03]  /*8ec30*/  IADD3 R6, P2, R6, R4, RZ ;  /* 0x0000000406067210 */ /* 0x008fc60007f5e0ff */
[----:B------:R-:W3:Y:S01]  /*8ec40*/  LDL.LU.64 R124, [R1+0x1340] ;  /* 0x00134000017c7983 */ /* 0x000ee20000300a00 */
[----:B------:R-:W-:Y:S01]  /*8ec50*/  IMAD.MOV.U32 R21, RZ, RZ, R20 ;  /* 0x000000ffff157224 */ /* 0x000fe200078e0014 */
[----:B--2---:R-:W-:Y:S02]  /*8ec60*/  MOV R20, R19 ;  /* 0x0000001300147202 */ /* 0x004fe40000000f00 */
[----:B------:R-:W2:Y:S04]  /*8ec70*/  LDL.LU.64 R118, [R1+0x1338] ;  /* 0x0013380001767983 */ /* 0x000ea80000300a00 */
[----:B------:R-:W-:Y:S04]  /*8ec80*/  STL [R1+0x247c], R6 ;  /* 0x00247c0601007387 */ /* 0x000fe80000100800 */
[----:B------:R1:W-:Y:S01]  /*8ec90*/  LDGSTS.E [R3+0x6c80], desc[UR60][R20.64], P0 ;  /* 0x06c8000014037fae */ /* 0x0003e2000812187c */
[----:B----4-:R-:W-:-:S05]  /*8eca0*/  IMAD.X R7, R7, 0x1, R0, P2 ;  /* 0x0000000107077824 */ /* 0x010fca00010e0600 */
[----:B------:R4:W-:Y:S01]  /*8ecb0*/  STL [R1+0x2478], R7 ;  /* 0x0024780701007387 */ /* 0x0009e20000100800 */
[----:B-1----:R-:W-:Y:S01]  /*8ecc0*/  IMAD.MOV.U32 R20, RZ, RZ, R6 ;  /* 0x000000ffff147224 */ /* 0x002fe200078e0006 */
[----:B------:R-:W-:Y:S02]  /*8ecd0*/  MOV R21, R7 ;  /* 0x0000000700157202 */ /* 0x000fe40000000f00 */
[----:B------:R-:W-:-:S03]  /*8ece0*/  IADD3 R17, P4, R17, R4, RZ ;  /* 0x0000000411117210 */ /* 0x000fc60007f9e0ff */
[----:B------:R-:W-:Y:S04]  /*8ecf0*/  LDGSTS.E [R3+0x7080], desc[UR60][R20.64], P0 ;  /* 0x0708000014037fae */ /* 0x000fe8000812187c */
[----:B------:R-:W-:Y:S04]  /*8ed00*/  STL [R1+0x24a4], R17 ;  /* 0x0024a41101007387 */ /* 0x000fe80000100800 */
[----:B----4-:R-:W4:Y:S01]  /*8ed10*/  LDL.LU.64 R6, [R1+0x1330] ;  /* 0x0013300001067983 */ /* 0x010f220000300a00 */
[----:B------:R-:W-:-:S05]  /*8ed20*/  IADD3.X R18, R18, R0, RZ, P4, !PT ;  /* 0x0000000012127210 */ /* 0x000fca00027fe4ff */
[----:B------:R1:W-:Y:S01]  /*8ed30*/  STL [R1+0x24a0], R18 ;  /* 0x0024a01201007387 */ /* 0x0003e20000100800 */
[----:B------:R-:W-:-:S03]  /*8ed40*/  IADD3 R15, P2, R15, R4, RZ ;  /* 0x000000040f0f7210 */ /* 0x000fc60007f5e0ff */
[----:B------:R-:W4:Y:S04]  /*8ed50*/  LDL.LU.64 R114, [R1+0x1328] ;  /* 0x0013280001727983 */ /* 0x000f280000300a00 */
[----:B------:R-:W4:Y:S04]  /*8ed60*/  LDL.LU.64 R116, [R1+0x1250] ;  /* 0x0012500001747983 */ /* 0x000f280000300a00 */
[----:B------:R-:W-:Y:S01]  /*8ed70*/  STL [R1+0x24ac], R15 ;  /* 0x0024ac0f01007387 */ /* 0x000fe20000100800 */
[----:B------:R-:W-:Y:S01]  /*8ed80*/  IMAD.MOV.U32 R19, RZ, RZ, R18 ;  /* 0x000000ffff137224 */ /* 0x000fe200078e0012 */
[----:B-1----:R-:W-:-:S05]  /*8ed90*/  MOV R18, R17 ;  /* 0x0000001100127202 */ /* 0x002fca0000000f00 */
[----:B------:R1:W-:Y:S01]  /*8eda0*/  LDGSTS.E [R3+0x7480], desc[UR60][R18.64], P0 ;  /* 0x0748000012037fae */ /* 0x0003e2000812187c */
[----:B------:R-:W-:-:S05]  /*8edb0*/  IMAD.X R16, R16, 0x1, R0, P2 ;  /* 0x0000000110107824 */ /* 0x000fca00010e0600 */
[----:B------:R1:W-:Y:S01]  /*8edc0*/  STL [R1+0x24a8], R16 ;  /* 0x0024a81001007387 */ /* 0x0003e20000100800 */
[----:B------:R-:W-:-:S04]  /*8edd0*/  IADD3 R10, P4, R10, R4, RZ ;  /* 0x000000040a0a7210 */ /* 0x000fc80007f9e0ff */
[----:B------:R-:W-:Y:S01]  /*8ede0*/  IADD3.X R11, R11, R0, RZ, P4, !PT ;  /* 0x000000000b0b7210 */ /* 0x000fe200027fe4ff */
[----:B------:R-:W-:Y:S04]  /*8edf0*/  STL [R1+0x24b4], R10 ;  /* 0x0024b40a01007387 */ /* 0x000fe80000100800 */
[----:B------:R-:W4:Y:S01]  /*8ee00*/  LDL.LU.64 R22, [R1+0x1320] ;  /* 0x0013200001167983 */ /* 0x000f220000300a00 */
[----:B------:R-:W-:Y:S01]  /*8ee10*/  IMAD.MOV.U32 R17, RZ, RZ, R16 ;  /* 0x000000ffff117224 */ /* 0x000fe200078e0010 */
[----:B-1----:R-:W-:Y:S02]  /*8ee20*/  MOV R16, R15 ;  /* 0x0000000f00107202 */ /* 0x002fe40000000f00 */
[----:B------:R1:W-:Y:S04]  /*8ee30*/  STL [R1+0x24b0], R11 ;  /* 0x0024b00b01007387 */ /* 0x0003e80000100800 */
[----:B------:R-:W4:Y:S04]  /*8ee40*/  LDL.LU.64 R122, [R1+0x1318] ;  /* 0x00131800017a7983 */ /* 0x000f280000300a00 */
[----:B------:R-:W-:Y:S01]  /*8ee50*/  LDGSTS.E [R3+0x7880], desc[UR60][R16.64], P0 ;  /* 0x0788000010037fae */ /* 0x000fe2000812187c */
[----:B------:R-:W-:Y:S01]  /*8ee60*/  IMAD.MOV.U32 R18, RZ, RZ, R10 ;  /* 0x000000ffff127224 */ /* 0x000fe200078e000a */
[----:B------:R-:W-:-:S05]  /*8ee70*/  MOV R19, R11 ;  /* 0x0000000b00137202 */ /* 0x000fca0000000f00 */
[----:B------:R4:W-:Y:S04]  /*8ee80*/  LDGSTS.E [R3+0x7c80], desc[UR60][R18.64], P0 ;  /* 0x07c8000012037fae */ /* 0x0009e8000812187c */
[----:B------:R-:W4:Y:S04]  /*8ee90*/  LDL.LU.64 R16, [R1+0x1310] ;  /* 0x0013100001107983 */ /* 0x000f280000300a00 */
[----:B------:R-:W4:Y:S04]  /*8eea0*/  LDL.LU.64 R120, [R1+0x1308] ;  /* 0x0013080001787983 */ /* 0x000f280000300a00 */
[----:B-1----:R-:W4:Y:S04]  /*8eeb0*/  LDL.LU.64 R10, [R1+0x1300] ;  /* 0x00130000010a7983 */ /* 0x002f280000300a00 */
[----:B------:R-:W4:Y:S04]  /*8eec0*/  LDL.LU.64 R20, [R1+0x12f8] ;  /* 0x0012f80001147983 */ /* 0x000f280000300a00 */
[----:B------:R-:W4:Y:S01]  /*8eed0*/  LDL.LU.64 R18, [R1+0x12f0] ;  /* 0x0012f00001127983 */ /* 0x000f220000300a00 */
[----:B------:R-:W-:-:S05]  /*8eee0*/  IADD3 R177, P2, R8, R4, RZ ;  /* 0x0000000408b17210 */ /* 0x000fca0007f5e0ff */
[----:B------:R-:W-:Y:S01]  /*8eef0*/  IMAD.X R15, R9, 0x1, R0, P2 ;  /* 0x00000001090f7824 */ /* 0x000fe200010e0600 */
[----:B---3--:R-:W-:Y:S01]  /*8ef00*/  IADD3 R159, P2, R124, R4, RZ ;  /* 0x000000047c9f7210 */ /* 0x008fe20007f5e0ff */
[----:B------:R-:W3:Y:S03]  /*8ef10*/  LDL.LU.64 R8, [R1+0x12e8] ;  /* 0x0012e80001087983 */ /* 0x000ee60000300a00 */
[----:B------:R-:W-:Y:S02]  /*8ef20*/  IADD3.X R176, R125, R0, RZ, P2, !PT ;  /* 0x000000007db07210 */ /* 0x000fe400017fe4ff */
[----:B--2---:R-:W-:-:S05]  /*8ef30*/  IADD3 R157, P2, R118, R4, RZ ;  /* 0x00000004769d7210 */ /* 0x004fca0007f5e0ff */
[----:B------:R-:W-:Y:S02]  /*8ef40*/  IMAD.X R158, R119, 0x1, R0, P2 ;  /* 0x00000001779e7824 */ /* 0x000fe400010e0600 */
[----:B------:R-:W2:Y:S01]  /*8ef50*/  LDL.LU.64 R118, [R1+0x12e0] ;  /* 0x0012e00001767983 */ /* 0x000ea20000300a00 */
[----:B----4-:R-:W-:-:S04]  /*8ef60*/  IADD3 R155, P2, R6, R4, RZ ;  /* 0x00000004069b7210 */ /* 0x010fc80007f5e0ff */
        /* <DEDUP_REMOVED lines=8> */
[----:B------:R-:W-:Y:S02]  /*8eff0*/  IMAD.X R152, R23, 0x1, R0, P2 ;  /* 0x0000000117987824 */ /* 0x000fe400010e0600 */
[----:B------:R-:W4:Y:S01]  /*8f000*/  LDL.LU.64 R22, [R1+0x12c8] ;  /* 0x0012c80001167983 */ /* 0x000f220000300a00 */
[----:B------:R-:W-:-:S04]  /*8f010*/  IADD3 R149, P2, R122, R4, RZ ;  /* 0x000000047a957210 */ /* 0x000fc80007f5e0ff */
[----:B------:R-:W-:Y:S02]  /*8f020*/  IADD3.X R150, R123, R0, RZ, P2, !PT ;  /* 0x000000007b967210 */ /* 0x000fe400017fe4ff */
[----:B------:R-:W-:-:S05]  /*8f030*/  IADD3 R147, P2, R16, R4, RZ ;  /* 0x0000000410937210 */ /* 0x000fca0007f5e0ff */
[----:B------:R-:W-:Y:S01]  /*8f040*/  IMAD.X R148, R17, 0x1, R0, P2 ;  /* 0x0000000111947824 */ /* 0x000fe200010e0600 */
[----:B------:R-:W-:Y:S01]  /*8f050*/  IADD3 R145, P2, R120, R4, RZ ;  /* 0x0000000478917210 */ /* 0x000fe20007f5e0ff */
[----:B------:R-:W4:Y:S03]  /*8f060*/  LDL.LU.64 R16, [R1+0x12c0] ;  /* 0x0012c00001107983 */ /* 0x000f260000300a00 */
        /* <DEDUP_REMOVED lines=8> */
[----:B---3--:R-:W-:-:S04]  /*8f0f0*/  IADD3 R20, P2, R8, R4, RZ ;  /* 0x0000000408147210 */ /* 0x008fc80007f5e0ff */
[----:B------:R-:W-:Y:S02]  /*8f100*/  IADD3.X R21, R9, R0, RZ, P2, !PT ;  /* 0x0000000009157210 */ /* 0x000fe400017fe4ff */
[----:B------:R-:W3:Y:S01]  /*8f110*/  LDL.LU.64 R8, [R1+0x12b0] ;  /* 0x0012b00001087983 */ /* 0x000ee20000300a00 */
[----:B--2---:R-:W-:-:S05]  /*8f120*/  IADD3 R18, P2, R118, R4, RZ ;  /* 0x0000000476127210 */ /* 0x004fca0007f5e0ff */
[----:B------:R-:W-:Y:S01]  /*8f130*/  IMAD.X R19, R119, 0x1, R0, P2 ;  /* 0x0000000177137824 */ /* 0x000fe200010e0600 */
[----:B----4-:R-:W-:-:S04]  /*8f140*/  IADD3 R137, P2, R6, R4, RZ ;  /* 0x0000000406897210 */ /* 0x010fc80007f5e0ff */
[----:B------:R-:W-:Y:S02]  /*8f150*/  IADD3.X R138, R7, R0, RZ, P2, !PT ;  /* 0x00000000078a7210 */ /* 0x000fe400017fe4ff */
[----:B------:R-:W2:Y:S04]  /*8f160*/  LDL.LU.64 R6, [R1+0x12a8] ;  /* 0x0012a80001067983 */ /* 0x000ea80000300a00 */
[----:B------:R-:W4:Y:S04]  /*8f170*/  LDL.LU.64 R126, [R1+0x12a0] ;  /* 0x0012a000017e7983 */ /* 0x000f280000300a00 */
[----:B------:R-:W4:Y:S01]  /*8f180*/  LDL.LU.64 R124, [R1+0x1298] ;  /* 0x00129800017c7983 */ /* 0x000f220000300a00 */
[----:B------:R-:W-:-:S03]  /*8f190*/  IADD3 R135, P2, R116, R4, RZ ;  /* 0x0000000474877210 */ /* 0x000fc60007f5e0ff */
[----:B------:R-:W4:Y:S02]  /*8f1a0*/  LDL.LU.64 R122, [R1+0x1290] ;  /* 0x00129000017a7983 */ /* 0x000f240000300a00 */
[----:B------:R-:W-:Y:S02]  /*8f1b0*/  IMAD.X R136, R117, 0x1, R0, P2 ;  /* 0x0000000175887824 */ /* 0x000fe400010e0600 */
[----:B------:R-:W4:Y:S04]  /*8f1c0*/  LDL.LU.64 R120, [R1+0x1288] ;  /* 0x0012880001787983 */ /* 0x000f280000300a00 */
[----:B------:R-:W4:Y:S04]  /*8f1d0*/  LDL.LU.64 R118, [R1+0x1280] ;  /* 0x0012800001767983 */ /* 0x000f280000300a00 */
[----:B------:R-:W4:Y:S01]  /*8f1e0*/  LDL.LU.64 R116, [R1+0x1278] ;  /* 0x0012780001747983 */ /* 0x000f220000300a00 */
[----:B------:R-:W-:-:S04]  /*8f1f0*/  IADD3 R133, P2, R22, R4, RZ ;  /* 0x0000000416857210 */ /* 0x000fc80007f5e0ff */
[----:B------:R-:W-:Y:S02]  /*8f200*/  IADD3.X R134, R23, R0, RZ, P2, !PT ;  /* 0x0000000017867210 */ /* 0x000fe400017fe4ff */
[----:B------:R-:W-:-:S05]  /*8f210*/  IADD3 R131, P2, R16, R4, RZ ;  /* 0x0000000410837210 */ /* 0x000fca0007f5e0ff */
[----:B------:R-:W-:Y:S01]  /*8f220*/  IMAD.X R132, R17, 0x1, R0, P2 ;  /* 0x0000000111847824 */ /* 0x000fe200010e0600 */
[----:B------:R-:W-:-:S04]  /*8f230*/  IADD3 R22, P2, R10, R4, RZ ;  /* 0x000000040a167210 */ /* 0x000fc80007f5e0ff */
[----:B------:R-:W-:Y:S02]  /*8f240*/  IADD3.X R23, R11, R0, RZ, P2, !PT ;  /* 0x000000000b177210 */ /* 0x000fe400017fe4ff */
[----:B------:R-:W4:Y:S01]  /*8f250*/  LDL.LU.64 R10, [R1+0x1270] ;  /* 0x00127000010a7983 */ /* 0x000f220000300a00 */
[----:B---3--:R-:W-:-:S05]  /*8f260*/  IADD3 R129, P2, R8, R4, RZ ;  /* 0x0000000408817210 */ /* 0x008fca0007f5e0ff */
[----:B------:R-:W-:Y:S01]  /*8f270*/  IMAD.X R130, R9, 0x1, R0, P2 ;  /* 0x0000000109827824 */ /* 0x000fe200010e0600 */
[----:B--2---:R-:W-:-:S04]  /*8f280*/  IADD3 R16, P2, R6, R4, RZ ;  /* 0x0000000406107210 */ /* 0x004fc80007f5e0ff */
[----:B------:R-:W-:Y:S02]  /*8f290*/  IADD3.X R17, R7, R0, RZ, P2, !PT ;  /* 0x0000000007117210 */ /* 0x000fe400017fe4ff */
[----:B------:R-:W2:Y:S04]  /*8f2a0*/  LDL.LU.64 R6, [R1+0x1268] ;  /* 0x0012680001067983 */ /* 0x000ea80000300a00 */
[----:B------:R-:W3:Y:S04]  /*8f2b0*/  LDL.LU.64 R184, [R1+0x1260] ;  /* 0x0012600001b87983 */ /* 0x000ee80000300a00 */
[----:B------:R-:W3:Y:S01]  /*8f2c0*/  LDL.LU.64 R180, [R1+0x1258] ;  /* 0x0012580001b47983 */ /* 0x000ee20000300a00 */
[----:B----4-:R-:W-:-:S05]  /*8f2d0*/  IADD3 R8, P2, R126, R4, RZ ;  /* 0x000000047e087210 */ /* 0x010fca0007f5e0ff */
        /* <DEDUP_REMOVED lines=13> */
[----:B--2---:R-:W-:-:S04]  /*8f3b0*/  IADD3 R10, P2, R6, R4, RZ ;  /* 0x00000004060a7210 */ /* 0x004fc80007f5e0ff */
[----:B------:R-:W-:Y:S02]  /*8f3c0*/  IADD3.X R11, R7, R0, RZ, P2, !PT ;  /* 0x00000000070b7210 */ /* 0x000fe400017fe4ff */
[----:B---3--:R-:W-:-:S05]  /*8f3d0*/  IADD3 R6, P2, R184, R4, RZ ;  /* 0x00000004b8067210 */ /* 0x008fca0007f5e0ff */
[----:B------:R-:W-:Y:S01]  /*8f3e0*/  IMAD.X R7, R185, 0x1, R0, P2 ;  /* 0x00000001b9077824 */ /* 0x000fe200010e0600 */
[----:B------:R-:W-:Y:S01]  /*8f3f0*/  IADD3 R113, P2, R180, R4, RZ ;  /* 0x00000004b4717210 */ /* 0x000fe20007f5e0ff */
[----:B------:R-:W-:Y:S02]  /*8f400*/  IMAD.MOV.U32 R180, RZ, RZ, R177 ;  /* 0x000000ffffb47224 */ /* 0x000fe400078e00b1 */
        /* <DEDUP_REMOVED lines=15> */
[----:B------:R-:W-:-:S02]  /*8f500*/  IADD3.X R116, R181, R0, RZ, P2, !PT ;  /* 0x00000000b5747210 */ /* 0x000fc400017fe4ff */
[----:B------:R-:W-:Y:S02]  /*8f510*/  MOV R181, R15 ;  /* 0x0000000f00b57202 */ /* 0x000fe40000000f00 */
[----:B------:R-:W-:Y:S01]  /*8f520*/  MOV R146, R145 ;  /* 0x0000009100927202 */ /* 0x000fe20000000f00 */
        /* <DEDUP_REMOVED lines=51> */
[----:B------:R-:W-:Y:S04]  /*8f860*/  LDGSTS.E [R3+0x20880], desc[UR60][R158.64], P0 ;  /* 0x208800009e037fae */ /* 0x000fe8000812187c */
[----:B------:R-:W-:Y:S04]  /*8f870*/  STL.64 [R1+0x12a8], R16 ;  /* 0x0012a81001007387 */ /* 0x000fe80000100a00 */
        /* <DEDUP_REMOVED lines=39> */
[----:B------:R-:W3:Y:S04]  /*8faf0*/  LDL.LU R9, [R1+0x1de8] ;  /* 0x001de80001097983 */ /* 0x000ee80000300800 */
[----:B------:R-:W3:Y:S04]  /*8fb00*/  LDL.LU R20, [R1+0x1e28] ;  /* 0x001e280001147983 */ /* 0x000ee80000300800 */
[----:B------:R-:W-:Y:S04]  /*8fb10*/  LDGSTS.E [R3+0x26080], desc[UR60][R124.64], P0 ;  /* 0x260800007c037fae */ /* 0x000fe8000812187c */
[----:B------:R-:W-:Y:S04]  /*8fb20*/  LDGSTS.E [R3+0x26480], desc[UR60][R122.64], P0 ;  /* 0x264800007a037fae */ /* 0x000fe8000812187c */
[----:B------:R-:W-:Y:S04]  /*8fb30*/  LDGSTS.E [R3+0x26880], desc[UR60][R120.64], P0 ;  /* 0x2688000078037fae */ /* 0x000fe8000812187c */
[----:B------:R-:W-:Y:S04]  /*8fb40*/  LDGSTS.E [R3+0x26c80], desc[UR60][R118.64], P0 ;  /* 0x26c8000076037fae */ /* 0x000fe8000812187c */
[----:B------:R-:W-:Y:S04]  /*8fb50*/  LDGSTS.E [R3+0x27080], desc[UR60][R10.64], P0 ;  /* 0x270800000a037fae */ /* 0x000fe8000812187c */
[----:B------:R-:W-:Y:S04]  /*8fb60*/  LDGSTS.E [R3+0x27480], desc[UR60][R6.64], P0 ;  /* 0x2748000006037fae */ /* 0x000fe8000812187c */
[----:B------:R-:W-:Y:S04]  /*8fb70*/  LDGSTS.E [R3+0x27880], desc[UR60][R116.64], P0 ;  /* 0x2788000074037fae */ /* 0x000fe8000812187c */
[----:B------:R1:W-:Y:S04]  /*8fb80*/  LDGSTS.E [R3+0x27c80], desc[UR60][R114.64], P0 ;  /* 0x27c8000072037fae */ /* 0x0003e8000812187c */
[----:B----4-:R-:W4:Y:S04]  /*8fb90*/  LDL.LU R6, [R1+0x1e6c] ;  /* 0x001e6c0001067983 */ /* 0x010f280000300800 */
[----:B------:R-:W4:Y:S04]  /*8fba0*/  LDL.LU R11, [R1+0x1eac] ;  /* 0x001eac00010b7983 */ /* 0x000f280000300800 */
[----:B------:R-:W4:Y:S04]  /*8fbb0*/  LDL.LU R10, [R1+0x1e68] ;  /* 0x001e6800010a7983 */ /* 0x000f280000300800 */
[----:B------:R-:W4:Y:S01]  /*8fbc0*/  LDL.LU R17, [R1+0x1ea8] ;  /* 0x001ea80001117983 */ /* 0x000f220000300800 */
[----:B-1----:R-:W-:-:S03]  /*8fbd0*/  LOP3.LUT R3, R12, 0x20, RZ, 0x3c, !PT ;  /* 0x000000200c037812 */ /* 0x002fc600078e3cff */
[----:B------:R-:W4:Y:S01]  /*8fbe0*/  LDL.LU R15, [R1+0x1eec] ;  /* 0x001eec00010f7983 */ /* 0x000f220000300800 */
[----:B------:R-:W-:-:S03]  /*8fbf0*/  IADD3 R3, R3, R5, RZ ;  /* 0x0000000503037210 */ /* 0x000fc60007ffe0ff */
[----:B------:R-:W4:Y:S01]  /*8fc00*/  LDL.LU R7, [R1+0x1f2c] ;  /* 0x001f2c0001077983 */ /* 0x000f220000300800 */
[-C--:B------:R-:W-:Y:S02]  /*8fc10*/  IADD3 R18, P2, R18, R4.reuse, RZ ;  /* 0x0000000412127210 */ /* 0x080fe40007f5e0ff */
[----:B------:R-:W-:-:S03]  /*8fc20*/  IADD3 R21, P4, R21, R4, RZ ;  /* 0x0000000415157210 */ /* 0x000fc60007f9e0ff */
[----:B------:R-:W-:Y:S01]  /*8fc30*/  STL [R1+0x1d6c], R18 ;  /* 0x001d6c1201007387 */ /* 0x000fe20000100800 */
[----:B------:R-:W-:-:S03]  /*8fc40*/  IMAD.X R19, R19, 0x1, R0, P2 ;  /* 0x0000000113137824 */ /* 0x000fc600010e0600 */
[----:B------:R-:W-:Y:S04]  /*8fc50*/  STL [R1+0x1dac], R21 ;  /* 0x001dac1501007387 */ /* 0x000fe80000100800 */
[----:B------:R1:W-:Y:S04]  /*8fc60*/  STL [R1+0x1d68], R19 ;  /* 0x001d681301007387 */ /* 0x0003e80000100800 */
[----:B------:R-:W-:Y:S01]  /*8fc70*/  LDGSTS.E [R3+0x100], desc[UR60][R18.64], P0 ;  /* 0x0010000012037fae */ /* 0x000fe2000812187c */
[----:B--2---:R-:W-:-:S03]  /*8fc80*/  IMAD.X R22, R22, 0x1, R0, P4 ;  /* 0x0000000116167824 */ /* 0x004fc600020e0600 */
[----:B-1----:R-:W2:Y:S04]  /*8fc90*/  LDL.LU R19, [R1+0x1ee8] ;  /* 0x001ee80001137983 */ /* 0x002ea80000300800 */
[----:B------:R1:W-:Y:S04]  /*8fca0*/  STL [R1+0x1da8], R22 ;  /* 0x001da81601007387 */ /* 0x0003e80000100800 */
[----:B------:R-:W2:Y:S01]  /*8fcb0*/  LDL.LU R18, [R1+0x1f28] ;  /* 0x001f280001127983 */ /* 0x000ea20000300800 */
[----:B------:R-:W-:Y:S02]  /*8fcc0*/  MOV R23, R22 ;  /* 0x0000001600177202 */ /* 0x000fe40000000f00 */
[----:B---3--:R-:W-:-:S02]  /*8fcd0*/  IADD3 R8, P2, R8, R4, RZ ;  /* 0x0000000408087210 */ /* 0x008fc40007f5e0ff */
[----:B------:R-:W-:Y:S01]  /*8fce0*/  IADD3 R16, P4, R16, R4, RZ ;  /* 0x0000000410107210 */ /* 0x000fe20007f9e0ff */
[----:B-1----:R-:W-:Y:S01]  /*8fcf0*/  IMAD.MOV.U32 R22, RZ, RZ, R21 ;  /* 0x000000ffff167224 */ /* 0x002fe200078e0015 */
[----:B------:R-:W-:Y:S01]  /*8fd00*/  IADD3.X R9, R9, R0, RZ, P2, !PT ;  /* 0x0000000009097210 */ /* 0x000fe200017fe4ff */
[----:B------:R-:W-:Y:S02]  /*8fd10*/  STL [R1+0x1dec], R8 ;  /* 0x001dec0801007387 */ /* 0x000fe40000100800 */
[----:B------:R-:W-:Y:S02]  /*8fd20*/  IMAD.X R20, R20, 0x1, R0, P4 ;  /* 0x0000000114147824 */ /* 0x000fe400020e0600 */
[----:B------:R-:W-:Y:S04]  /*8fd30*/  STL [R1+0x1de8], R9 ;  /* 0x001de80901007387 */ /* 0x000fe80000100800 */
[----:B------:R-:W-:Y:S01]  /*8fd40*/  STL [R1+0x1e2c], R16 ;  /* 0x001e2c1001007387 */ /* 0x000fe20000100800 */
[----:B------:R-:W-:-:S03]  /*8fd50*/  MOV R21, R20 ;  /* 0x0000001400157202 */ /* 0x000fc60000000f00 */
[----:B------:R1:W-:Y:S04]  /*8fd60*/  STL [R1+0x1e28], R20 ;  /* 0x001e281401007387 */ /* 0x0003e80000100800 */
[----:B------:R3:W-:Y:S04]  /*8fd70*/  LDGSTS.E [R3+0x500], desc[UR60][R22.64], P0 ;  /* 0x0050000016037fae */ /* 0x0007e8000812187c */
[----:B------:R-:W-:Y:S01]  /*8fd80*/  LDGSTS.E [R3+0x900], desc[UR60][R8.64], P0 ;  /* 0x0090000008037fae */ /* 0x000fe2000812187c */
[----:B-1----:R-:W-:-:S05]  /*8fd90*/  IMAD.MOV.U32 R20, RZ, RZ, R16 ;  /* 0x000000ffff147224 */ /* 0x002fca00078e0010 */
[----:B------:R-:W-:Y:S04]  /*8fda0*/  LDGSTS.E [R3+0xd00], desc[UR60][R20.64], P0 ;  /* 0x00d0000014037fae */ /* 0x000fe8000812187c */
[----:B------:R-:W2:Y:S04]  /*8fdb0*/  LDL.LU R8, [R1+0x1f6c] ;  /* 0x001f6c0001087983 */ /* 0x000ea80000300800 */
[----:B------:R-:W2:Y:S04]  /*8fdc0*/  LDL.LU R9, [R1+0x1fac] ;  /* 0x001fac0001097983 */ /* 0x000ea80000300800 */
[----:B------:R-:W2:Y:S01]  /*8fdd0*/  LDL.LU R20, [R1+0x1f68] ;  /* 0x001f680001147983 */ /* 0x000ea20000300800 */
[----:B----4-:R-:W-:-:S02]  /*8fde0*/  IADD3 R6, P2, R6, R4, RZ ;  /* 0x0000000406067210 */ /* 0x010fc40007f5e0ff */
[----:B------:R-:W-:Y:S01]  /*8fdf0*/  IADD3 R11, P4, R11, R4, RZ ;  /* 0x000000040b0b7210 */ /* 0x000fe20007f9e0ff */
[----:B------:R-:W4:Y:S01]  /*8fe00*/  LDL.LU R16, [R1+0x1fa8] ;  /* 0x001fa80001107983 */ /* 0x000f220000300800 */
[----:B------:R-:W-:-:S03]  /*8fe10*/  IADD3.X R10, R10, R0, RZ, P2, !PT ;  /* 0x000000000a0a7210 */ /* 0x000fc600017fe4ff */
[----:B------:R-:W-:Y:S01]  /*8fe20*/  STL [R1+0x1e6c], R6 ;  /* 0x001e6c0601007387 */ /* 0x000fe20000100800 */
[----:B------:R-:W-:-:S03]  /*8fe30*/  IMAD.X R17, R17, 0x1, R0, P4 ;  /* 0x0000000111117824 */ /* 0x000fc600020e0600 */
[----:B------:R1:W-:Y:S01]  /*8fe40*/  STL [R1+0x1e68], R10 ;  /* 0x001e680a01007387 */ /* 0x0003e20000100800 */
[----:B---3--:R-:W-:Y:S01]  /*8fe50*/  MOV R22, R6 ;  /* 0x0000000600167202 */ /* 0x008fe20000000f00 */
[----:B------:R-:W-:Y:S02]  /*8fe60*/  IMAD.MOV.U32 R23, RZ, RZ, R10 ;  /* 0x000000ffff177224 */ /* 0x000fe400078e000a */
[----:B------:R-:W-:Y:S04]  /*8fe70*/  STL [R1+0x1eac], R11 ;  /* 0x001eac0b01007387 */ /* 0x000fe80000100800 */
[----:B------:R3:W-:Y:S04]  /*8fe80*/  STL [R1+0x1ea8], R17 ;  /* 0x001ea81101007387 */ /* 0x0007e80000100800 */
[----:B-1----:R-:W4:Y:S04]  /*8fe90*/  LDL.LU R10, [R1+0x1fec] ;  /* 0x001fec00010a7983 */ /* 0x002f280000300800 */
[----:B------:R-:W4:Y:S04]  /*8fea0*/  LDL.LU R6, [R1+0x202c] ;  /* 0x00202c0001067983 */ /* 0x000f280000300800 */
[----:B------:R1:W-:Y:S02]  /*8feb0*/  LDGSTS.E [R3+0x1100], desc[UR60][R22.64], P0 ;  /* 0x0110000016037fae */ /* 0x0003e4000812187c */
[----:B-1----:R-:W-:Y:S01]  /*8fec0*/  IMAD.MOV.U32 R23, RZ, RZ, R17 ;  /* 0x000000ffff177224 */ /* 0x002fe200078e0011 */
[----:B------:R-:W-:Y:S01]  /*8fed0*/  MOV R22, R11 ;  /* 0x0000000b00167202 */ /* 0x000fe20000000f00 */
[----:B---3--:R-:W3:Y:S04]  /*8fee0*/  LDL.LU R17, [R1+0x1fe8] ;  /* 0x001fe80001117983 */ /* 0x008ee80000300800 */
[----:B------:R-:W3:Y:S01]  /*8fef0*/  LDL.LU R11, [R1+0x2028] ;  /* 0x00202800010b7983 */ /* 0x000ee20000300800 */
[----:B------:R-:W-:-:S02]  /*8ff00*/  IADD3 R15, P2, R15, R4, RZ ;  /* 0x000000040f0f7210 */ /* 0x000fc40007f5e0ff */
[----:B------:R-:W-:Y:S01]  /*8ff10*/  IADD3 R7, P4, R7, R4, RZ ;  /* 0x0000000407077210 */ /* 0x000fe20007f9e0ff */
[----:B------:R1:W-:Y:S04]  /*8ff20*/  LDGSTS.E [R3+0x1500], desc[UR60][R22.64], P0 ;  /* 0x0150000016037fae */ /* 0x0003e8000812187c */
[----:B------:R-:W-:Y:S01]  /*8ff30*/  STL [R1+0x1eec], R15 ;  /* 0x001eec0f01007387 */ /* 0x000fe20000100800 */
[----:B-1----:R-:W-:Y:S02]  /*8ff40*/  MOV R22, R15 ;  /* 0x0000000f00167202 */ /* 0x002fe40000000f00 */
[----:B--2---:R-:W-:-:S05]  /*8ff50*/  IADD3.X R19, R19, R0, RZ, P2, !PT ;  /* 0x0000000013137210 */ /* 0x004fca00017fe4ff */
[----:B------:R1:W-:Y:S01]  /*8ff60*/  STL [R1+0x1ee8], R19 ;  /* 0x001ee81301007387 */ /* 0x0003e20000100800 */
[----:B------:R-:W-:-:S03]  /*8ff70*/  IMAD.X R18, R18, 0x1, R0, P4 ;  /* 0x0000000112127824 */ /* 0x000fc600020e0600 */
[----:B------:R-:W-:Y:S01]  /*8ff80*/  STL [R1+0x1f2c], R7 ;  /* 0x001f2c0701007387 */ /* 0x000fe20000100800 */
[----:B------:R-:W-:-:S03]  /*8ff90*/  IMAD.MOV.U32 R23, RZ, RZ, R19 ;  /* 0x000000ffff177224 */ /* 0x000fc600078e0013 */
[----:B------:R2:W-:Y:S01]  /*8ffa0*/  STL [R1+0x1f28], R18 ;  /* 0x001f281201007387 */ /* 0x0005e20000100800 */
[----:B-1----:R-:W-:-:S03]  /*8ffb0*/  MOV R19, R18 ;  /* 0x0000001200137202 */ /* 0x002fc60000000f00 */
[----:B------:R-:W3:Y:S04]  /*8ffc0*/  LDL.LU R15, [R1+0x206c] ;  /* 0x00206c00010f7983 */ /* 0x000ee80000300800 */
[----:B------:R-:W3:Y:S01]  /*8ffd0*/  LDL.LU R21, [R1+0x20ac] ;  /* 0x0020ac0001157983 */ /* 0x000ee20000300800 */
[----:B--2---:R-:W-:-:S03]  /*8ffe0*/  IMAD.MOV.U32 R18, RZ, RZ, R7 ;  /* 0x000000ffff127224 */ /* 0x004fc600078e0007 */
[----:B------:R-:W-:Y:S04]  /*8fff0*/  LDGSTS.E [R3+0x1900], desc[UR60][R22.64], P0 ;  /* 0x0190000016037fae */ /* 0x000fe8000812187c */
[----:B------:R-:W-:Y:S04]  /*90000*/  LDGSTS.E [R3+0x1d00], desc[UR60][R18.64], P0 ;  /* 0x01d0000012037fae */ /* 0x000fe8000812187c */
[----:B------:R-:W2:Y:S04]  /*90010*/  LDL.LU R19, [R1+0x2068] ;  /* 0x0020680001137983 */ /* 0x000ea80000300800 */
[----:B------:R-:W2:Y:S04]  /*90020*/  LDL.LU R22, [R1+0x20a8] ;  /* 0x0020a80001167983 */ /* 0x000ea80000300800 */
[----:B------:R-:W2:Y:S04]  /*90030*/  LDL.LU R7, [R1+0x20ec] ;  /* 0x0020ec0001077983 */ /* 0x000ea80000300800 */
[----:B------:R-:W2:Y:S01]  /*90040*/  LDL.LU R18, [R1+0x212c] ;  /* 0x00212c0001127983 */ /* 0x000ea20000300800 */
[----:B------:R-:W-:-:S02]  /*90050*/  IADD3 R8, P2, R8, R4, RZ ;  /* 0x0000000408087210 */ /* 0x000fc40007f5e0ff */
[----:B------:R-:W-:Y:S02]  /*90060*/  IADD3 R9, P4, R9, R4, RZ ;  /* 0x0000000409097210 */ /* 0x000fe40007f9e0ff */
[----:B------:R-:W-:Y:S01]  /*90070*/  IADD3.X R20, R20, R0, RZ, P2, !PT ;  /* 0x0000000014147210 */ /* 0x000fe200017fe4ff */
[----:B------:R1:W-:Y:S02]  /*90080*/  STL [R1+0x1f6c], R8 ;  /* 0x001f6c0801007387 */ /* 0x0003e40000100800 */
[----:B----4-:R-:W-:Y:S02]  /*90090*/  IMAD.X R16, R16, 0x1, R0, P4 ;  /* 0x0000000110107824 */ /* 0x010fe400020e0600 */
[----:B------:R4:W-:Y:S01]  /*900a0*/  STL [R1+0x1f68], R20 ;  /* 0x001f681401007387 */ /* 0x0009e20000100800 */
[----:B------:R-:W-:-:S03]  /*900b0*/  MOV R114, R8 ;  /* 0x0000000800727202 */ /* 0x000fc60000000f00 */
[----:B------:R4:W-:Y:S01]  /*900c0*/  STL [R1+0x1fac], R9 ;  /* 0x001fac0901007387 */ /* 0x0009e20000100800 */
[----:B------:R-:W-:-:S03]  /*900d0*/  IMAD.MOV.U32 R115, RZ, RZ, R20 ;  /* 0x000000ffff737224 */ /* 0x000fc600078e0014 */
[----:B------:R3:W-:Y:S04]  /*900e0*/  STL [R1+0x1fa8], R16 ;  /* 0x001fa81001007387 */ /* 0x0007e80000100800 */
[----:B-1----:R-:W2:Y:S04]  /*900f0*/  LDL.LU R8, [R1+0x20e8] ;  /* 0x0020e80001087983 */ /* 0x002ea80000300800 */
[----:B----4-:R-:W4:Y:S01]  /*90100*/  LDL.LU R20, [R1+0x2128] ;  /* 0x0021280001147983 */ /* 0x010f220000300800 */
[----:B------:R-:W-:-:S03]  /*90110*/  IADD3 R10, P2, R10, R4, RZ ;  /* 0x000000040a0a7210 */ /* 0x000fc60007f5e0ff */
[----:B------:R1:W-:Y:S01]  /*90120*/  LDGSTS.E [R3+0x2100], desc[UR60][R114.64], P0 ;  /* 0x0210000072037fae */ /* 0x0003e2000812187c */
[----:B------:R-:W-:Y:S02]  /*90130*/  IADD3 R6, P4, R6, R4, RZ ;  /* 0x0000000406067210 */ /* 0x000fe40007f9e0ff */
[----:B-1----:R-:W-:Y:S01]  /*90140*/  MOV R114, R9 ;  /* 0x0000000900727202 */ /* 0x002fe20000000f00 */
[----:B------:R-:W-:Y:S01]  /*90150*/  IMAD.MOV.U32 R115, RZ, RZ, R16 ;  /* 0x000000ffff737224 */ /* 0x000fe200078e0010 */
[----:B------:R-:W4:Y:S04]  /*90160*/  LDL.LU R9, [R1+0x216c] ;  /* 0x00216c0001097983 */ /* 0x000f280000300800 */
[----:B---3--:R-:W3:Y:S01]  /*90170*/  LDL.LU R16, [R1+0x21ac] ;  /* 0x0021ac0001107983 */ /* 0x008ee20000300800 */
[----:B------:R-:W-:-:S03]  /*90180*/  IADD3.X R17, R17, R0, RZ, P2, !PT ;  /* 0x0000000011117210 */ /* 0x000fc600017fe4ff */
[----:B------:R1:W-:Y:S01]  /*90190*/  STL [R1+0x1fec], R10 ;  /* 0x001fec0a01007387 */ /* 0x0003e20000100800 */
[----:B------:R-:W-:-:S03]  /*901a0*/  IMAD.X R11, R11, 0x1, R0, P4 ;  /* 0x000000010b0b7824 */ /* 0x000fc600020e0600 */
[----:B------:R1:W-:Y:S04]  /*901b0*/  STL [R1+0x1fe8], R17 ;  /* 0x001fe81101007387 */ /* 0x0003e80000100800 */
[----:B------:R1:W-:Y:S04]  /*901c0*/  LDGSTS.E [R3+0x2500], desc[UR60][R114.64], P0 ;  /* 0x0250000072037fae */ /* 0x0003e8000812187c */
[----:B------:R-:W-:Y:S04]  /*901d0*/  STL [R1+0x202c], R6 ;  /* 0x00202c0601007387 */ /* 0x000fe80000100800 */
[----:B------:R1:W-:Y:S02]  /*901e0*/  STL [R1+0x2028], R11 ;  /* 0x0020280b01007387 */ /* 0x0003e40000100800 */
[----:B-1----:R-:W-:-:S02]  /*901f0*/  MOV R114, R10 ;  /* 0x0000000a00727202 */ /* 0x002fc40000000f00 */
[----:B------:R-:W3:Y:S01]  /*90200*/  LDL.LU R10, [R1+0x2168] ;  /* 0x00216800010a7983 */ /* 0x000ee20000300800 */
[----:B------:R-:W-:-:S03]  /*90210*/  IMAD.MOV.U32 R115, RZ, RZ, R17 ;  /* 0x000000ffff737224 */ /* 0x000fc600078e0011 */
[----:B------:R-:W3:Y:S04]  /*90220*/  LDL.LU R17, [R1+0x21a8] ;  /* 0x0021a80001117983 */ /* 0x000ee80000300800 */
[----:B------:R1:W-:Y:S02]  /*90230*/  LDGSTS.E [R3+0x2900], desc[UR60][R114.64], P0 ;  /* 0x0290000072037fae */ /* 0x0003e4000812187c */
[----:B-1----:R-:W-:Y:S01]  /*90240*/  MOV R114, R6 ;  /* 0x0000000600727202 */ /* 0x002fe20000000f00 */
[----:B------:R-:W-:Y:S02]  /*90250*/  IMAD.MOV.U32 R115, RZ, RZ, R11 ;  /* 0x000000ffff737224 */ /* 0x000fe400078e000b */
[----:B------:R-:W3:Y:S04]  /*90260*/  LDL.LU R11, [R1+0x21ec] ;  /* 0x0021ec00010b7983 */ /* 0x000ee80000300800 */
[----:B------:R-:W3:Y:S04]  /*90270*/  LDL.LU R6, [R1+0x222c] ;  /* 0x00222c0001067983 */ /* 0x000ee80000300800 */
[----:B------:R1:W-:Y:S01]  /*90280*/  LDGSTS.E [R3+0x2d00], desc[UR60][R114.64], P0 ;  /* 0x02d0000072037fae */ /* 0x0003e2000812187c */
[----:B------:R-:W-:-:S02]  /*90290*/  IADD3 R15, P2, R15, R4, RZ ;  /* 0x000000040f0f7210 */ /* 0x000fc40007f5e0ff */
[----:B------:R-:W-:-:S03]  /*902a0*/  IADD3 R21, P4, R21, R4, RZ ;  /* 0x0000000415157210 */ /* 0x000fc60007f9e0ff */
[----:B------:R-:W-:Y:S01]  /*902b0*/  STL [R1+0x206c], R15 ;  /* 0x00206c0f01007387 */ /* 0x000fe20000100800 */
[----:B-1----:R-:W-:Y:S02]  /*902c0*/  MOV R114, R15 ;  /* 0x0000000f00727202 */ /* 0x002fe40000000f00 */
[----:B--2---:R-:W-:Y:S01]  /*902d0*/  IADD3.X R19, R19, R0, RZ, P2, !PT ;  /* 0x0000000013137210 */ /* 0x004fe200017fe4ff */
[----:B------:R-:W-:-:S04]  /*902e0*/  IMAD.X R22, R22, 0x1, R0, P4 ;  /* 0x0000000116167824 */ /* 0x000fc800020e0600 */
[----:B------:R1:W-:Y:S01]  /*902f0*/  STL [R1+0x2068], R19 ;  /* 0x0020681301007387 */ /* 0x0003e20000100800 */
[----:B------:R-:W-:-:S03]  /*90300*/  IMAD.MOV.U32 R115, RZ, RZ, R19 ;  /* 0x000000ffff737224 */ /* 0x000fc600078e0013 */
[----:B------:R-:W-:Y:S04]  /*90310*/  STL [R1+0x20ac], R21 ;  /* 0x0020ac1501007387 */ /* 0x000fe80000100800 */
[----:B------:R2:W-:Y:S04]  /*90320*/  STL [R1+0x20a8], R22 ;  /* 0x0020a81601007387 */ /* 0x0005e80000100800 */
[----:B-1----:R-:W3:Y:S04]  /*90330*/  LDL.LU R19, [R1+0x21e8] ;  /* 0x0021e80001137983 */ /* 0x002ee80000300800 */
[----:B------:R-:W3:Y:S01]  /*90340*/  LDL.LU R15, [R1+0x2228] ;  /* 0x00222800010f7983 */ /* 0x000ee20000300800 */
[----:B------:R-:W-:-:S02]  /*90350*/  IADD3 R7, P2, R7, R4, RZ ;  /* 0x0000000407077210 */ /* 0x000fc40007f5e0ff */
[----:B------:R-:W-:Y:S01]  /*90360*/  IADD3 R18, P4, R18, R4, RZ ;  /* 0x0000000412127210 */ /* 0x000fe20007f9e0ff */
[----:B------:R-:W-:Y:S01]  /*90370*/  LDGSTS.E [R3+0x3100], desc[UR60][R114.64], P0 ;  /* 0x0310000072037fae */ /* 0x000fe2000812187c */
[----:B------:R-:W-:Y:S01]  /*90380*/  MOV R23, R22 ;  /* 0x0000001600177202 */ /* 0x000fe20000000f00 */
[----:B--2---:R-:W-:Y:S02]  /*90390*/  IMAD.MOV.U32 R22, RZ, RZ, R21 ;  /* 0x000000ffff167224 */ /* 0x004fe400078e0015 */
[----:B------:R1:W-:Y:S04]  /*903a0*/  STL [R1+0x20ec], R7 ;  /* 0x0020ec0701007387 */ /* 0x0003e80000100800 */
[----:B------:R2:W-:Y:S01]  /*903b0*/  LDGSTS.E [R3+0x3500], desc[UR60][R22.64], P0 ;  /* 0x0350000016037fae */ /* 0x0005e2000812187c */
[----:B------:R-:W-:Y:S01]  /*903c0*/  IADD3.X R8, R8, R0, RZ, P2, !PT ;  /* 0x0000000008087210 */ /* 0x000fe200017fe4ff */
[----:B----4-:R-:W-:-:S04]  /*903d0*/  IMAD.X R20, R20, 0x1, R0, P4 ;  /* 0x0000000114147824 */ /* 0x010fc800020e0600 */
[----:B------:R4:W-:Y:S01]  /*903e0*/  STL [R1+0x20e8], R8 ;  /* 0x0020e80801007387 */ /* 0x0009e20000100800 */
[----:B--2---:R-:W-:Y:S01]  /*903f0*/  MOV R22, R7 ;  /* 0x0000000700167202 */ /* 0x004fe20000000f00 */
[----:B------:R-:W-:Y:S02]  /*90400*/  IMAD.MOV.U32 R23, RZ, RZ, R8 ;  /* 0x000000ffff177224 */ /* 0x000fe400078e0008 */
[----:B------:R-:W-:Y:S01]  /*90410*/  STL [R1+0x212c], R18 ;  /* 0x00212c1201007387 */ /* 0x000fe20000100800 */
[----:B------:R-:W-:-:S03]  /*90420*/  MOV R21, R20 ;  /* 0x0000001400157202 */ /* 0x000fc60000000f00 */
[----:B------:R2:W-:Y:S04]  /*90430*/  STL [R1+0x2128], R20 ;  /* 0x0021281401007387 */ /* 0x0005e80000100800 */
[----:B-1----:R-:W3:Y:S04]  /*90440*/  LDL.LU R7, [R1+0x226c] ;  /* 0x00226c0001077983 */ /* 0x002ee80000300800 */
[----:B----4-:R-:W4:Y:S01]  /*90450*/  LDL.LU R8, [R1+0x22ac] ;  /* 0x0022ac0001087983 */ /* 0x010f220000300800 */
[----:B--2---:R-:W-:-:S03]  /*90460*/  IMAD.MOV.U32 R20, RZ, RZ, R18 ;  /* 0x000000ffff147224 */ /* 0x004fc600078e0012 */
[----:B------:R1:W-:Y:S01]  /*90470*/  LDGSTS.E [R3+0x3900], desc[UR60][R22.64], P0 ;  /* 0x0390000016037fae */ /* 0x0003e2000812187c */
[----:B------:R-:W-:-:S03]  /*90480*/  IADD3 R9, P2, R9, R4, RZ ;  /* 0x0000000409097210 */ /* 0x000fc60007f5e0ff */
[----:B------:R-:W-:Y:S01]  /*90490*/  LDGSTS.E [R3+0x3d00], desc[UR60][R20.64], P0 ;  /* 0x03d0000014037fae */ /* 0x000fe2000812187c */
[----:B---3--:R-:W-:-:S03]  /*904a0*/  IADD3 R16, P4, R16, R4, RZ ;  /* 0x0000000410107210 */ /* 0x008fc60007f9e0ff */
[----:B------:R-:W2:Y:S04]  /*904b0*/  LDL.LU R20, [R1+0x2268] ;  /* 0x0022680001147983 */ /* 0x000ea80000300800 */
[----:B------:R-:W3:Y:S01]  /*904c0*/  LDL.LU R18, [R1+0x22a8] ;  /* 0x0022a80001127983 */ /* 0x000ee20000300800 */
[----:B-1----:R-:W-:Y:S02]  /*904d0*/  MOV R22, R9 ;  /* 0x0000000900167202 */ /* 0x002fe40000000f00 */
[----:B------:R-:W-:Y:S01]  /*904e0*/  IADD3.X R10, R10, R0, RZ, P2, !PT ;  /* 0x000000000a0a7210 */ /* 0x000fe200017fe4ff */
[----:B------:R1:W-:Y:S01]  /*904f0*/  STL [R1+0x216c], R9 ;  /* 0x00216c0901007387 */ /* 0x0003e20000100800 */
[----:B------:R-:W-:-:S03]  /*90500*/  IMAD.X R17, R17, 0x1, R0, P4 ;  /* 0x0000000111117824 */ /* 0x000fc600020e0600 */
[----:B------:R1:W-:Y:S01]  /*90510*/  STL [R1+0x2168], R10 ;  /* 0x0021680a01007387 */ /* 0x0003e20000100800 */
[----:B------:R-:W-:-:S03]  /*90520*/  IMAD.MOV.U32 R23, RZ, RZ, R10 ;  /* 0x000000ffff177224 */ /* 0x000fc600078e000a */
[----:B------:R-:W-:Y:S04]  /*90530*/  STL [R1+0x21ac], R16 ;  /* 0x0021ac1001007387 */ /* 0x000fe80000100800 */
[----:B-1----:R-:W3:Y:S04]  /*90540*/  LDL.LU R9, [R1+0x22ec] ;  /* 0x0022ec0001097983 */ /* 0x002ee80000300800 */
[----:B------:R1:W-:Y:S04]  /*90550*/  STL [R1+0x21a8], R17 ;  /* 0x0021a81101007387 */ /* 0x0003e80000100800 */
[----:B------:R-:W3:Y:S04]  /*90560*/  LDL.LU R10, [R1+0x232c] ;  /* 0x00232c00010a7983 */ /* 0x000ee80000300800 */
[----:B------:R1:W-:Y:S02]  /*90570*/  LDGSTS.E [R3+0x4100], desc[UR60][R22.64], P0 ;  /* 0x0410000016037fae */ /* 0x0003e4000812187c */
[----:B-1----:R-:W-:-:S02]  /*90580*/  IMAD.MOV.U32 R23, RZ, RZ, R17 ;  /* 0x000000ffff177224 */ /* 0x002fc400078e0011 */
[----:B------:R-:W3:Y:S01]  /*90590*/  LDL.LU R17, [R1+0x22e8] ;  /* 0x0022e80001117983 */ /* 0x000ee20000300800 */
[----:B------:R-:W-:-:S03]  /*905a0*/  MOV R22, R16 ;  /* 0x0000001000167202 */ /* 0x000fc60000000f00 */
[----:B------:R-:W3:Y:S01]  /*905b0*/  LDL.LU R16, [R1+0x2328] ;  /* 0x0023280001107983 */ /* 0x000ee20000300800 */
[-C--:B------:R-:W-:Y:S02]  /*905c0*/  IADD3 R11, P2, R11, R4.reuse, RZ ;  /* 0x000000040b0b7210 */ /* 0x080fe40007f5e0ff */
[----:B------:R-:W-:Y:S01]  /*905d0*/  IADD3 R6, P4, R6, R4, RZ ;  /* 0x0000000406067210 */ /* 0x000fe20007f9e0ff */
[----:B------:R1:W-:Y:S04]  /*905e0*/  LDGSTS.E [R3+0x4500], desc[UR60][R22.64], P0 ;  /* 0x0450000016037fae */ /* 0x0003e8000812187c */
[----:B------:R1:W-:Y:S02]  /*905f0*/  STL [R1+0x21ec], R11 ;  /* 0x0021ec0b01007387 */ /* 0x0003e40000100800 */
[----:B-1----:R-:W-:-:S02]  /*90600*/  MOV R22, R11 ;  /* 0x0000000b00167202 */ /* 0x002fc40000000f00 */
[----:B------:R-:W-:Y:S02]  /*90610*/  MOV R114, R6 ;  /* 0x0000000600727202 */ /* 0x000fe40000000f00 */
[----:B------:R-:W-:Y:S01]  /*90620*/  IADD3.X R19, R19, R0, RZ, P2, !PT ;  /* 0x0000000013137210 */ /* 0x000fe200017fe4ff */
[----:B------:R-:W-:-:S04]  /*90630*/  IMAD.X R15, R15, 0x1, R0, P4 ;  /* 0x000000010f0f7824 */ /* 0x000fc800020e0600 */
[----:B------:R-:W-:Y:S01]  /*90640*/  STL [R1+0x21e8], R19 ;  /* 0x0021e81301007387 */ /* 0x000fe20000100800 */
[----:B------:R-:W-:-:S03]  /*90650*/  IMAD.MOV.U32 R23, RZ, RZ, R19 ;  /* 0x000000ffff177224 */ /* 0x000fc600078e0013 */
[----:B------:R-:W-:Y:S01]  /*90660*/  STL [R1+0x222c], R6 ;  /* 0x00222c0601007387 */ /* 0x000fe20000100800 */
[----:B------:R-:W-:-:S03]  /*90670*/  IMAD.MOV.U32 R115, RZ, RZ, R15 ;  /* 0x000000ffff737224 */ /* 0x000fc600078e000f */
[----:B------:R-:W3:Y:S04]  /*90680*/  LDL.LU R11, [R1+0x236c] ;  /* 0x00236c00010b7983 */ /* 0x000ee80000300800 */
[----:B------:R1:W-:Y:S04]  /*90690*/  STL [R1+0x2228], R15 ;  /* 0x0022280f01007387 */ /* 0x0003e80000100800 */
[----:B------:R-:W3:Y:S04]  /*906a0*/  LDL.LU R21, [R1+0x23dc] ;  /* 0x0023dc0001157983 */ /* 0x000ee80000300800 */
[----:B------:R-:W-:Y:S04]  /*906b0*/  LDGSTS.E [R3+0x4900], desc[UR60][R22.64], P0 ;  /* 0x0490000016037fae */ /* 0x000fe8000812187c */
[----:B-1----:R-:W3:Y:S04]  /*906c0*/  LDL.LU R15, [R1+0x2368] ;  /* 0x00236800010f7983 */ /* 0x002ee80000300800 */
[----:B------:R1:W-:Y:S04]  /*906d0*/  LDGSTS.E [R3+0x4d00], desc[UR60][R114.64], P0 ;  /* 0x04d0000072037fae */ /* 0x0003e8000812187c */
[----:B------:R-:W3:Y:S01]  /*906e0*/  LDL.LU R22, [R1+0x23d8] ;  /* 0x0023d80001167983 */ /* 0x000ee20000300800 */
[----:B------:R-:W-:-:S03]  /*906f0*/  IADD3 R7, P2, R7, R4, RZ ;  /* 0x0000000407077210 */ /* 0x000fc60007f5e0ff */
[----:B------:R-:W3:Y:S01]  /*90700*/  LDL.LU R6, [R1+0x2414] ;  /* 0x0024140001067983 */ /* 0x000ee20000300800 */
[----:B----4-:R-:W-:-:S03]  /*90710*/  IADD3 R8, P4, R8, R4, RZ ;  /* 0x0000000408087210 */ /* 0x010fc60007f9e0ff */
[----:B------:R-:W4:Y:S01]  /*90720*/  LDL.LU R19, [R1+0x244c] ;  /* 0x00244c0001137983 */ /* 0x000f220000300800 */
[----:B-1----:R-:W-:-:S03]  /*90730*/  MOV R114, R7 ;  /* 0x0000000700727202 */ /* 0x002fc60000000f00 */
[----:B------:R1:W-:Y:S01]  /*90740*/  STL [R1+0x226c], R7 ;  /* 0x00226c0701007387 */ /* 0x0003e20000100800 */
[----:B--2---:R-:W-:Y:S01]  /*90750*/  IADD3.X R20, R20, R0, RZ, P2, !PT ;  /* 0x0000000014147210 */ /* 0x004fe200017fe4ff */
[----:B---3--:R-:W-:-:S04]  /*90760*/  IMAD.X R18, R18, 0x1, R0, P4 ;  /* 0x0000000112127824 */ /* 0x008fc800020e0600 */
[----:B------:R2:W-:Y:S01]  /*90770*/  STL [R1+0x2268], R20 ;  /* 0x0022681401007387 */ /* 0x0005e20000100800 */
[----:B------:R-:W-:-:S03]  /*90780*/  IMAD.MOV.U32 R115, RZ, RZ, R20 ;  /* 0x000000ffff737224 */ /* 0x000fc600078e0014 */
[----:B------:R3:W-:Y:S04]  /*90790*/  STL [R1+0x22ac], R8 ;  /* 0x0022ac0801007387 */ /* 0x0007e80000100800 */
[----:B------:R-:W-:Y:S04]  /*907a0*/  STL [R1+0x22a8], R18 ;  /* 0x0022a81201007387 */ /* 0x000fe80000100800 */
[----:B-1----:R-:W4:Y:S04]  /*907b0*/  LDL.LU R7, [R1+0x2410] ;  /* 0x0024100001077983 */ /* 0x002f280000300800 */
[----:B--2---:R-:W2:Y:S01]  /*907c0*/  LDL.LU R20, [R1+0x2448] ;  /* 0x0024480001147983 */ /* 0x004ea20000300800 */
[----:B------:R-:W-:-:S03]  /*907d0*/  IADD3 R9, P2, R9, R4, RZ ;  /* 0x0000000409097210 */ /* 0x000fc60007f5e0ff */
[----:B------:R1:W-:Y:S01]  /*907e0*/  LDGSTS.E [R3+0x5100], desc[UR60][R114.64], P0 ;  /* 0x0510000072037fae */ /* 0x0003e2000812187c */
[----:B------:R-:W-:Y:S02]  /*907f0*/  IADD3 R10, P4, R10, R4, RZ ;  /* 0x000000040a0a7210 */ /* 0x000fe40007f9e0ff */
[----:B-1----:R-:W-:Y:S01]  /*90800*/  MOV R114, R8 ;  /* 0x0000000800727202 */ /* 0x002fe20000000f00 */
[----:B------:R-:W-:Y:S01]  /*90810*/  IMAD.MOV.U32 R115, RZ, RZ, R18 ;  /* 0x000000ffff737224 */ /* 0x000fe200078e0012 */
[----:B---3--:R-:W3:Y:S04]  /*90820*/  LDL.LU R8, [R1+0x2484] ;  /* 0x0024840001087983 */ /* 0x008ee80000300800 */
[----:B------:R1:W-:Y:S04]  /*90830*/  STL [R1+0x22ec], R9 ;  /* 0x0022ec0901007387 */ /* 0x0003e80000100800 */
[----:B------:R1:W-:Y:S01]  /*90840*/  LDGSTS.E [R3+0x5500], desc[UR60][R114.64], P0 ;  /* 0x0550000072037fae */ /* 0x0003e2000812187c */
[----:B------:R-:W-:Y:S01]  /*90850*/  IADD3.X R17, R17, R0, RZ, P2, !PT ;  /* 0x0000000011117210 */ /* 0x000fe200017fe4ff */
[----:B------:R-:W-:-:S04]  /*90860*/  IMAD.X R16, R16, 0x1, R0, P4 ;  /* 0x0000000110107824 */ /* 0x000fc800020e0600 */
[----:B------:R1:W-:Y:S02]  /*90870*/  STL [R1+0x22e8], R17 ;  /* 0x0022e81101007387 */ /* 0x0003e40000100800 */
[----:B-1----:R-:W-:Y:S02]  /*90880*/  MOV R114, R9 ;  /* 0x0000000900727202 */ /* 0x002fe40000000f00 */
[----:B------:R1:W-:Y:S01]  /*90890*/  STL [R1+0x232c], R10 ;  /* 0x00232c0a01007387 */ /* 0x0003e20000100800 */
[----:B------:R-:W-:-:S03]  /*908a0*/  IMAD.MOV.U32 R115, RZ, RZ, R17 ;  /* 0x000000ffff737224 */ /* 0x000fc600078e0011 */
[----:B------:R-:W3:Y:S04]  /*908b0*/  LDL.LU R9, [R1+0x2480] ;  /* 0x0024800001097983 */ /* 0x000ee80000300800 */
[----:B------:R-:W-:Y:S04]  /*908c0*/  STL [R1+0x2328], R16 ;  /* 0x0023281001007387 */ /* 0x000fe80000100800 */
[----:B------:R-:W3:Y:S04]  /*908d0*/  LDL.LU R18, [R1+0x24c8] ;  /* 0x0024c80001127983 */ /* 0x000ee80000300800 */
[----:B------:R-:W3:Y:S04]  /*908e0*/  LDL.LU R17, [R1+0x24cc] ;  /* 0x0024cc0001117983 */ /* 0x000ee80000300800 */
[----:B------:R1:W-:Y:S02]  /*908f0*/  LDGSTS.E [R3+0x5900], desc[UR60][R114.64], P0 ;  /* 0x0590000072037fae */ /* 0x0003e4000812187c */
[----:B-1----:R-:W-:Y:S01]  /*90900*/  MOV R114, R10 ;  /* 0x0000000a00727202 */ /* 0x002fe20000000f00 */
[----:B------:R-:W-:Y:S01]  /*90910*/  IMAD.MOV.U32 R115, RZ, RZ, R16 ;  /* 0x000000ffff737224 */ /* 0x000fe200078e0010 */
[----:B------:R-:W3:Y:S04]  /*90920*/  LDL.LU R10, [R1+0x24fc] ;  /* 0x0024fc00010a7983 */ /* 0x000ee80000300800 */
[----:B------:R1:W-:Y:S01]  /*90930*/  LDGSTS.E [R3+0x5d00], desc[UR60][R114.64], P0 ;  /* 0x05d0000072037fae */ /* 0x0003e2000812187c */
[----:B------:R-:W-:-:S02]  /*90940*/  IADD3 R11, P2, R11, R4, RZ ;  /* 0x000000040b0b7210 */ /* 0x000fc40007f5e0ff */
[----:B------:R-:W-:-:S03]  /*90950*/  IADD3 R21, P4, R21, R4, RZ ;  /* 0x0000000415157210 */ /* 0x000fc60007f9e0ff */
[----:B------:R1:W-:Y:S02]  /*90960*/  STL [R1+0x236c], R11 ;  /* 0x00236c0b01007387 */ /* 0x0003e40000100800 */
[----:B-1----:R-:W-:Y:S02]  /*90970*/  MOV R114, R11 ;  /* 0x0000000b00727202 */ /* 0x002fe40000000f00 */
[----:B------:R-:W-:-:S05]  /*90980*/  IADD3.X R15, R15, R0, RZ, P2, !PT ;  /* 0x000000000f0f7210 */ /* 0x000fca00017fe4ff */
[----:B------:R1:W-:Y:S01]  /*90990*/  STL [R1+0x2368], R15 ;  /* 0x0023680f01007387 */ /* 0x0003e20000100800 */
[----:B------:R-:W-:-:S03]  /*909a0*/  IMAD.X R22, R22, 0x1, R0, P4 ;  /* 0x0000000116167824 */ /* 0x000fc600020e0600 */
[----:B------:R-:W-:Y:S01]  /*909b0*/  STL [R1+0x23dc], R21 ;  /* 0x0023dc1501007387 */ /* 0x000fe20000100800 */
[----:B------:R-:W-:-:S03]  /*909c0*/  IMAD.MOV.U32 R115, RZ, RZ, R15 ;  /* 0x000000ffff737224 */ /* 0x000fc600078e000f */
[----:B------:R-:W3:Y:S04]  /*909d0*/  LDL.LU R11, [R1+0x24f8] ;  /* 0x0024f800010b7983 */ /* 0x000ee80000300800 */
[----:B------:R4:W-:Y:S04]  /*909e0*/  STL [R1+0x23d8], R22 ;  /* 0x0023d81601007387 */ /* 0x0009e80000100800 */
[----:B------:R-:W3:Y:S04]  /*909f0*/  LDL.LU R16, [R1+0x2528] ;  /* 0x0025280001107983 */ /* 0x000ee80000300800 */
[----:B-1----:R-:W3:Y:S01]  /*90a00*/  LDL.LU R15, [R1+0x252c] ;  /* 0x00252c00010f7983 */ /* 0x002ee20000300800 */
[----:B------:R-:W-:-:S02]  /*90a10*/  IADD3 R6, P2, R6, R4, RZ ;  /* 0x0000000406067210 */ /* 0x000fc40007f5e0ff */
[----:B----4-:R-:W-:Y:S01]  /*90a20*/  IADD3 R19, P4, R19, R4, RZ ;  /* 0x0000000413137210 */ /* 0x010fe20007f9e0ff */
[----:B------:R-:W-:Y:S01]  /*90a30*/  LDGSTS.E [R3+0x6100], desc[UR60][R114.64], P0 ;  /* 0x0610000072037fae */ /* 0x000fe2000812187c */
[----:B------:R-:W-:Y:S01]  /*90a40*/  MOV R23, R22 ;  /* 0x0000001600177202 */ /* 0x000fe20000000f00 */
[----:B------:R-:W-:Y:S02]  /*90a50*/  IMAD.MOV.U32 R22, RZ, RZ, R21 ;  /* 0x000000ffff167224 */ /* 0x000fe400078e0015 */
[----:B------:R-:W-:Y:S04]  /*90a60*/  STL [R1+0x2414], R6 ;  /* 0x0024140601007387 */ /* 0x000fe80000100800 */
[----:B------:R-:W-:Y:S01]  /*90a70*/  LDGSTS.E [R3+0x6500], desc[UR60][R22.64], P0 ;  /* 0x0650000016037fae */ /* 0x000fe2000812187c */
[----:B------:R-:W-:Y:S01]  /*90a80*/  IADD3.X R7, R7, R0, RZ, P2, !PT ;  /* 0x0000000007077210 */ /* 0x000fe200017fe4ff */
[----:B--2---:R-:W-:-:S04]  /*90a90*/  IMAD.X R20, R20, 0x1, R0, P4 ;  /* 0x0000000114147824 */ /* 0x004fc800020e0600 */
[----:B------:R1:W-:Y:S04]  /*90aa0*/  STL [R1+0x2410], R7 ;  /* 0x0024100701007387 */ /* 0x0003e80000100800 */
[----:B------:R-:W-:Y:S04]  /*90ab0*/  STL [R1+0x244c], R19 ;  /* 0x00244c1301007387 */ /* 0x000fe80000100800 */
[----:B------:R-:W-:Y:S04]  /*90ac0*/  LDGSTS.E [R3+0x6900], desc[UR60][R6.64], P0 ;  /* 0x0690000006037fae */ /* 0x000fe8000812187c */
[----:B------:R2:W-:Y:S04]  /*90ad0*/  STL [R1+0x2448], R20 ;  /* 0x0024481401007387 */ /* 0x0005e80000100800 */
[----:B-1----:R-:W4:Y:S01]  /*90ae0*/  LDL.LU.64 R6, [R1+0x1248] ;  /* 0x0012480001067983 */ /* 0x002f220000300a00 */
[----:B---3--:R-:W-:-:S03]  /*90af0*/  IADD3 R8, P2, R8, R4, RZ ;  /* 0x0000000408087210 */ /* 0x008fc60007f5e0ff */
[----:B------:R-:W3:Y:S01]  /*90b00*/  LDL.LU.64 R124, [R1+0x1220] ;  /* 0x00122000017c7983 */ /* 0x000ee20000300a00 */
[----:B------:R-:W-:Y:S01]  /*90b10*/  MOV R21, R20 ;  /* 0x0000001400157202 */ /* 0x000fe20000000f00 */
[----:B--2---:R-:W-:Y:S02]  /*90b20*/  IMAD.MOV.U32 R20, RZ, RZ, R19 ;  /* 0x000000ffff147224 */ /* 0x004fe400078e0013 */
[----:B------:R-:W2:Y:S04]  /*90b30*/  LDL.LU.64 R116, [R1+0x1218] ;  /* 0x0012180001747983 */ /* 0x000ea80000300a00 */
[----:B------:R-:W-:Y:S04]  /*90b40*/  STL [R1+0x2484], R8 ;  /* 0x0024840801007387 */ /* 0x000fe80000100800 */
[----:B------:R1:W-:Y:S01]  /*90b50*/  LDGSTS.E [R3+0x6d00], desc[UR60][R20.64], P0 ;  /* 0x06d0000014037fae */ /* 0x0003e2000812187c */
[----:B------:R-:W-:-:S05]  /*90b60*/  IADD3.X R9, R9, R0, RZ, P2, !PT ;  /* 0x0000000009097210 */ /* 0x000fca00017fe4ff */
[----:B------:R1:W-:Y:S02]  /*90b70*/  STL [R1+0x2480], R9 ;  /* 0x0024800901007387 */ /* 0x0003e40000100800 */
[----:B-1----:R-:W-:Y:S01]  /*90b80*/  MOV R20, R8 ;  /* 0x0000000800147202 */ /* 0x002fe20000000f00 */
[----:B------:R-:W-:Y:S01]  /*90b90*/  IMAD.MOV.U32 R21, RZ, RZ, R9 ;  /* 0x000000ffff157224 */ /* 0x000fe200078e0009 */
[----:B------:R-:W-:-:S04]  /*90ba0*/  IADD3 R17, P4, R17, R4, RZ ;  /* 0x0000000411117210 */ /* 0x000fc80007f9e0ff */
[----:B------:R-:W-:Y:S04]  /*90bb0*/  LDGSTS.E [R3+0x7100], desc[UR60][R20.64], P0 ;  /* 0x0710000014037fae */ /* 0x000fe8000812187c */
[----:B------:R-:W-:Y:S04]  /*90bc0*/  STL [R1+0x24cc], R17 ;  /* 0x0024cc1101007387 */ /* 0x000fe80000100800 */
[----:B------:R-:W2:Y:S01]  /*90bd0*/  LDL.LU.64 R8, [R1+0x1210] ;  /* 0x0012100001087983 */ /* 0x000ea20000300a00 */
[----:B------:R-:W-:-:S05]  /*90be0*/  IMAD.X R18, R18, 0x1, R0, P4 ;  /* 0x0000000112127824 */ /* 0x000fca00020e0600 */
[----:B------:R1:W-:Y:S01]  /*90bf0*/  STL [R1+0x24c8], R18 ;  /* 0x0024c81201007387 */ /* 0x0003e20000100800 */
[----:B------:R-:W-:-:S03]  /*90c00*/  IADD3 R10, P2, R10, R4, RZ ;  /* 0x000000040a0a7210 */ /* 0x000fc60007f5e0ff */
[----:B------:R-:W2:Y:S01]  /*90c10*/  LDL.LU.64 R122, [R1+0x1208] ;  /* 0x00120800017a7983 */ /* 0x000ea20000300a00 */
[----:B------:R-:W-:-:S03]  /*90c20*/  MOV R19, R18 ;  /* 0x0000001200137202 */ /* 0x000fc60000000f00 */
[----:B------:R-:W2:Y:S01]  /*90c30*/  LDL.LU.64 R22, [R1+0x1200] ;  /* 0x0012000001167983 */ /* 0x000ea20000300a00 */
[----:B-1----:R-:W-:-:S03]  /*90c40*/  IMAD.MOV.U32 R18, RZ, RZ, R17 ;  /* 0x000000ffff127224 */ /* 0x002fc600078e0011 */
[----:B------:R-:W-:Y:S04]  /*90c50*/  STL [R1+0x24fc], R10 ;  /* 0x0024fc0a01007387 */ /* 0x000fe80000100800 */
[----:B------:R1:W-:Y:S02]  /*90c60*/  LDGSTS.E [R3+0x7500], desc[UR60][R18.64], P0 ;  /* 0x0750000012037fae */ /* 0x0003e4000812187c */
[----:B-1----:R-:W-:Y:S02]  /*90c70*/  MOV R18, R10 ;  /* 0x0000000a00127202 */ /* 0x002fe40000000f00 */
[----:B------:R-:W-:-:S05]  /*90c80*/  IADD3.X R11, R11, R0, RZ, P2, !PT ;  /* 0x000000000b0b7210 */ /* 0x000fca00017fe4ff */
[----:B------:R1:W-:Y:S01]  /*90c90*/  STL [R1+0x24f8], R11 ;  /* 0x0024f80b01007387 */ /* 0x0003e20000100800 */
[----:B------:R-:W-:-:S05]  /*90ca0*/  IMAD.MOV.U32 R19, RZ, RZ, R11 ;  /* 0x000000ffff137224 */ /* 0x000fca00078e000b */
[----:B------:R1:W-:Y:S01]  /*90cb0*/  LDGSTS.E [R3+0x7900], desc[UR60][R18.64], P0 ;  /* 0x0790000012037fae */ /* 0x0003e2000812187c */
[----:B------:R-:W-:-:S05]  /*90cc0*/  IADD3 R15, P4, R15, R4, RZ ;  /* 0x000000040f0f7210 */ /* 0x000fca0007f9e0ff */
[----:B------:R-:W-:Y:S01]  /*90cd0*/  IMAD.X R16, R16, 0x1, R0, P4 ;  /* 0x0000000110107824 */ /* 0x000fe200020e0600 */
[----:B------:R-:W-:Y:S04]  /*90ce0*/  STL [R1+0x252c], R15 ;  /* 0x00252c0f01007387 */ /* 0x000fe80000100800 */
[----:B-1----:R-:W2:Y:S04]  /*90cf0*/  LDL.LU.64 R10, [R1+0x11f8] ;  /* 0x0011f800010a7983 */ /* 0x002ea80000300a00 */
[----:B------:R1:W-:Y:S04]  /*90d00*/  STL [R1+0x2528], R16 ;  /* 0x0025281001007387 */ /* 0x0003e80000100800 */
[----:B------:R-:W2:Y:S04]  /*90d10*/  LDL.LU.64 R120, [R1+0x11f0] ;  /* 0x0011f00001787983 */ /* 0x000ea80000300a00 */
[----:B------:R-:W2:Y:S04]  /*90d20*/  LDL.LU.64 R114, [R1+0x11e8] ;  /* 0x0011e80001727983 */ /* 0x000ea80000300a00 */
[----:B------:R-:W2:Y:S01]  /*90d30*/  LDL.LU.64 R118, [R1+0x11e0] ;  /* 0x0011e00001767983 */ /* 0x000ea20000300a00 */
[----:B------:R-:W-:-:S03]  /*90d40*/  IMAD.MOV.U32 R19, RZ, RZ, R16 ;  /* 0x000000ffff137224 */ /* 0x000fc600078e0010 */
[----:B-1----:R-:W2:Y:S01]  /*90d50*/  LDL.LU.64 R16, [R1+0x11d8] ;  /* 0x0011d80001107983 */ /* 0x002ea20000300a00 */
[----:B------:R-:W-:-:S03]  /*90d60*/  MOV R18, R15 ;  /* 0x0000000f00127202 */ /* 0x000fc60000000f00 */
[----:B------:R-:W2:Y:S04]  /*90d70*/  LDL.LU.64 R20, [R1+0x11d0] ;  /* 0x0011d00001147983 */ /* 0x000ea80000300a00 */
[----:B------:R1:W-:Y:S04]  /*90d80*/  LDGSTS.E [R3+0x7d00], desc[UR60][R18.64], P0 ;  /* 0x07d0000012037fae */ /* 0x0003e8000812187c */
[----:B------:R-:W2:Y:S01]  /*90d90*/  LDL.LU.64 R18, [R1+0x11c8] ;  /* 0x0011c80001127983 */ /* 0x000ea20000300a00 */
[----:B----4-:R-:W-:-:S04]  /*90da0*/  IADD3 R177, P2, R6, R4, RZ ;  /* 0x0000000406b17210 */ /* 0x010fc80007f5e0ff */
[----:B------:R-:W-:Y:S02]  /*90db0*/  IADD3.X R15, R7, R0, RZ, P2, !PT ;  /* 0x00000000070f7210 */ /* 0x000fe400017fe4ff */
[-C--:B---3--:R-:W-:Y:S01]  /*90dc0*/  IADD3 R159, P2, R124, R4.reuse, RZ ;  /* 0x000000047c9f7210 */ /* 0x088fe20007f5e0ff */
[----:B------:R-:W1:Y:S04]  /*90dd0*/  LDL.LU.64 R6, [R1+0x11c0] ;  /* 0x0011c00001067983 */ /* 0x000e680000300a00 */
[----:B------:R-:W-:Y:S01]  /*90de0*/  IMAD.X R176, R125, 0x1, R0, P2 ;  /* 0x000000017db07824 */ /* 0x000fe200010e0600 */
[----:B--2---:R-:W-:-:S04]  /*90df0*/  IADD3 R157, P2, R116, R4, RZ ;  /* 0x00000004749d7210 */ /* 0x004fc80007f5e0ff */
[----:B------:R-:W-:Y:S02]  /*90e00*/  IADD3.X R158, R117, R0, RZ, P2, !PT ;  /* 0x00000000759e7210 */ /* 0x000fe400017fe4ff */
[----:B------:R-:W2:Y:S01]  /*90e10*/  LDL.LU.64 R116, [R1+0x11b8] ;  /* 0x0011b80001747983 */ /* 0x000ea20000300a00 */
[----:B------:R-:W-:-:S05]  /*90e20*/  IADD3 R155, P2, R8, R4, RZ ;  /* 0x00000004089b7210 */ /* 0x000fca0007f5e0ff */
[----:B------:R-:W-:Y:S02]  /*90e30*/  IMAD.X R156, R9, 0x1, R0, P2 ;  /* 0x00000001099c7824 */ /* 0x000fe400010e0600 */
[----:B------:R-:W3:Y:S01]  /*90e40*/  LDL.LU.64 R8, [R1+0x11b0] ;  /* 0x0011b00001087983 */ /* 0x000ee20000300a00 */
[----:B------:R-:W-:-:S04]  /*90e50*/  IADD3 R153, P2, R122, R4, RZ ;  /* 0x000000047a997210 */ /* 0x000fc80007f5e0ff */
[----:B------:R-:W-:Y:S02]  /*90e60*/  IADD3.X R154, R123, R0, RZ, P2, !PT ;  /* 0x000000007b9a7210 */ /* 0x000fe400017fe4ff */
[----:B------:R-:W-:-:S05]  /*90e70*/  IADD3 R151, P2, R22, R4, RZ ;  /* 0x0000000416977210 */ /* 0x000fca0007f5e0ff */
[----:B------:R-:W-:Y:S02]  /*90e80*/  IMAD.X R152, R23, 0x1, R0, P2 ;  /* 0x0000000117987824 */ /* 0x000fe400010e0600 */
[----:B------:R-:W4:Y:S01]  /*90e90*/  LDL.LU.64 R22, [R1+0x11a8] ;  /* 0x0011a80001167983 */ /* 0x000f220000300a00 */
        /* <DEDUP_REMOVED lines=17> */
[----:B-1----:R-:W-:-:S05]  /*90fb0*/  IADD3 R18, P2, R6, R4, RZ ;  /* 0x0000000406127210 */ /* 0x002fca0007f5e0ff */
[----:B------:R-:W-:Y:S02]  /*90fc0*/  IMAD.X R19, R7, 0x1, R0, P2 ;  /* 0x0000000107137824 */ /* 0x000fe400010e0600 */
[----:B------:R-:W4:Y:S01]  /*90fd0*/  LDL.LU.64 R6, [R1+0x1188] ;  /* 0x0011880001067983 */ /* 0x000f220000300a00 */
[----:B--2---:R-:W-:-:S04]  /*90fe0*/  IADD3 R137, P2, R116, R4, RZ ;  /* 0x0000000474897210 */ /* 0x004fc80007f5e0ff */
[----:B------:R-:W-:Y:S02]  /*90ff0*/  IADD3.X R138, R117, R0, RZ, P2, !PT ;  /* 0x00000000758a7210 */ /* 0x000fe400017fe4ff */
[----:B---3--:R-:W-:-:S05]  /*91000*/  IADD3 R135, P2, R8, R4, RZ ;  /* 0x0000000408877210 */ /* 0x008fca0007f5e0ff */
[----:B------:R-:W-:Y:S02]  /*91010*/  IMAD.X R136, R9, 0x1, R0, P2 ;  /* 0x0000000109887824 */ /* 0x000fe400010e0600 */
[----:B------:R-:W2:Y:S01]  /*91020*/  LDL.LU.64 R8, [R1+0x1180] ;  /* 0x0011800001087983 */ /* 0x000ea20000300a00 */
[----:B----4-:R-:W-:-:S04]  /*91030*/  IADD3 R133, P2, R22, R4, RZ ;  /* 0x0000000416857210 */ /* 0x010fc80007f5e0ff */
[----:B------:R-:W-:Y:S02]  /*91040*/  IADD3.X R134, R23, R0, RZ, P2, !PT ;  /* 0x0000000017867210 */ /* 0x000fe400017fe4ff */
[----:B------:R-:W-:-:S05]  /*91050*/  IADD3 R131, P2, R10, R4, RZ ;  /* 0x000000040a837210 */ /* 0x000fca0007f5e0ff */
[----:B------:R-:W-:Y:S02]  /*91060*/  IMAD.X R132, R11, 0x1, R0, P2 ;  /* 0x000000010b847824 */ /* 0x000fe400010e0600 */
[----:B------:R-:W3:Y:S04]  /*91070*/  LDL.LU.64 R10, [R1+0x1178] ;  /* 0x00117800010a7983 */ /* 0x000ee80000300a00 */
[----:B------:R-:W4:Y:S01]  /*91080*/  LDL.LU.64 R124, [R1+0x1170] ;  /* 0x00117000017c7983 */ /* 0x000f220000300a00 */
[----:B------:R-:W-:-:S03]  /*91090*/  IADD3 R22, P2, R114, R4, RZ ;  /* 0x0000000472167210 */ /* 0x000fc60007f5e0ff */
[----:B------:R-:W4:Y:S01]  /*910a0*/  LDL.LU.64 R122, [R1+0x1168] ;  /* 0x00116800017a7983 */ /* 0x000f220000300a00 */
[----:B------:R-:W-:-:S03]  /*910b0*/  IADD3.X R23, R115, R0, RZ, P2, !PT ;  /* 0x0000000073177210 */ /* 0x000fc600017fe4ff */
[----:B------:R-:W4:Y:S04]  /*910c0*/  LDL.LU.64 R120, [R1+0x1160] ;  /* 0x0011600001787983 */ /* 0x000f280000300a00 */
[----:B------:R-:W4:Y:S01]  /*910d0*/  LDL.LU.64 R118, [R1+0x1158] ;  /* 0x0011580001767983 */ /* 0x000f220000300a00 */
[----:B------:R-:W-:-:S03]  /*910e0*/  IADD3 R129, P2, R16, R4, RZ ;  /* 0x0000000410817210 */ /* 0x000fc60007f5e0ff */
[----:B------:R-:W4:Y:S02]  /*910f0*/  LDL.LU.64 R116, [R1+0x1150] ;  /* 0x0011500001747983 */ /* 0x000f240000300a00 */
[----:B------:R-:W-:Y:S01]  /*91100*/  IMAD.X R130, R17, 0x1, R0, P2 ;  /* 0x0000000111827824 */ /* 0x000fe200010e0600 */
[----:B------:R-:W-:-:S04]  /*91110*/  IADD3 R16, P2, R6, R4, RZ ;  /* 0x0000000406107210 */ /* 0x000fc80007f5e0ff */
[----:B------:R-:W-:Y:S02]  /*91120*/  IADD3.X R17, R7, R0, RZ, P2, !PT ;  /* 0x0000000007117210 */ /* 0x000fe400017fe4ff */
[----:B--2---:R-:W-:-:S05]  /*91130*/  IADD3 R6, P2, R8, R4, RZ ;  /* 0x0000000408067210 */ /* 0x004fca0007f5e0ff */
[----:B------:R-:W-:Y:S02]  /*91140*/  IMAD.X R7, R9, 0x1, R0, P2 ;  /* 0x0000000109077824 */ /* 0x000fe400010e0600 */
[----:B------:R-:W2:Y:S04]  /*91150*/  LDL.LU.64 R8, [R1+0x1148] ;  /* 0x0011480001087983 */ /* 0x000ea80000300a00 */
[----:B------:R-:W2:Y:S04]  /*91160*/  LDL.LU.64 R114, [R1+0x1140] ;  /* 0x0011400001727983 */ /* 0x000ea80000300a00 */
        /* <DEDUP_REMOVED lines=74> */
[----:B------:R1:W-:Y:S01]  /*91610*/  STL.64 [R1+0x11c0], R18 ;  /* 0x0011c01201007387 */ /* 0x0003e20000100a00 */
        /* <DEDUP_REMOVED lines=11> */
[----:B------:R-:W-:Y:S01]  /*916d0*/  LDGSTS.E [R3+0x20100], desc[UR60][R180.64], P0 ;  /* 0x20100000b4037fae */ /* 0x000fe2000812187c */
[----:B------:R-:W-:-:S03]  /*916e0*/  IMAD.MOV.U32 R118, RZ, RZ, R117 ;  /* 0x000000ffff767224 */ /* 0x000fc600078e0075 */
[----:B------:R-:W-:Y:S04]  /*916f0*/  STL.64 [R1+0x1190], R130 ;  /* 0x0011908201007387 */ /* 0x000fe80000100a00 */
[----:B------:R-:W-:Y:S01]  /*91700*/  LDGSTS.E [R3+0x20500], desc[UR60][R176.64], P0 ;  /* 0x20500000b0037fae */ /* 0x000fe2000812187c */
[----:B------:R-:W-:-:S03]  /*91710*/  MOV R117, R116 ;  /* 0x0000007400757202 */ /* 0x000fc60000000f00 */
[----:B------:R-:W-:Y:S04]  /*91720*/  STL.64 [R1+0x1188], R16 ;  /* 0x0011881001007387 */ /* 0x000fe80000100a00 */
        /* <DEDUP_REMOVED lines=58> */
[----:B------:R-:W4:Y:S04]  /*91ad0*/  LDL.LU R10, [R1+0x1ef4] ;  /* 0x001ef400010a7983 */ /* 0x000f280000300800 */
        /* <DEDUP_REMOVED lines=29> */
[----:B------:R-:W4:Y:S04]  /*91cb0*/  LDL.LU R7, [R1+0x1fb4] ;  /* 0x001fb40001077983 */ /* 0x000f280000300800 */
[----:B------:R-:W-:Y:S04]  /*91cc0*/  LDGSTS.E [R3+0xd80], desc[UR60][R20.64], P0 ;  /* 0x00d8000014037fae */ /* 0x000fe8000812187c */
[----:B------:R-:W4:Y:S04]  /*91cd0*/  LDL.LU R20, [R1+0x1f70] ;  /* 0x001f700001147983 */ /* 0x000f280000300800 */
[----:B------:R-:W4:Y:S01]  /*91ce0*/  LDL.LU R16, [R1+0x1fb0] ;  /* 0x001fb00001107983 */ /* 0x000f220000300800 */
[----:B------:R-:W-:-:S02]  /*91cf0*/  IADD3 R8, P2, R8, R4, RZ ;  /* 0x0000000408087210 */ /* 0x000fc40007f5e0ff */
[----:B------:R-:W-:-:S03]  /*91d00*/  IADD3 R9, P4, R9, R4, RZ ;  /* 0x0000000409097210 */ /* 0x000fc60007f9e0ff */
[----:B------:R-:W-:Y:S01]  /*91d10*/  IMAD.X R15, R15, 0x1, R0, P2 ;  /* 0x000000010f0f7824 */ /* 0x000fe200010e0600 */
[----:B------:R-:W-:Y:S01]  /*91d20*/  IADD3.X R17, R17, R0, RZ, P4, !PT ;  /* 0x0000000011117210 */ /* 0x000fe200027fe4ff */
[----:B------:R-:W-:Y:S01]  /*91d30*/  STL [R1+0x1e74], R8 ;  /* 0x001e740801007387 */ /* 0x000fe20000100800 */
[----:B-1----:R-:W-:Y:S02]  /*91d40*/  IMAD.MOV.U32 R22, RZ, RZ, R8 ;  /* 0x000000ffff167224 */ /* 0x002fe400078e0008 */
[----:B------:R-:W-:Y:S01]  /*91d50*/  MOV R23, R15 ;  /* 0x0000000f00177202 */ /* 0x000fe20000000f00 */
[----:B------:R1:W-:Y:S04]  /*91d60*/  STL [R1+0x1e70], R15 ;  /* 0x001e700f01007387 */ /* 0x0003e80000100800 */
[----:B------:R-:W-:Y:S01]  /*91d70*/  STL [R1+0x1eb4], R9 ;  /* 0x001eb40901007387 */ /* 0x000fe20000100800 */
[----:B------:R-:W-:-:S03]  /*91d80*/  IADD3 R10, P2, R10, R4, RZ ;  /* 0x000000040a0a7210 */ /* 0x000fc60007f5e0ff */
[----:B------:R1:W-:Y:S04]  /*91d90*/  STL [R1+0x1eb0], R17 ;  /* 0x001eb01101007387 */ /* 0x0003e80000100800 */
[----:B-1----:R-:W4:Y:S01]  /*91da0*/  LDL.LU R15, [R1+0x1ff4] ;  /* 0x001ff400010f7983 */ /* 0x002f220000300800 */
[----:B------:R-:W-:-:S03]  /*91db0*/  IADD3 R6, P4, R6, R4, RZ ;  /* 0x0000000406067210 */ /* 0x000fc60007f9e0ff */
[----:B------:R1:W-:Y:S04]  /*91dc0*/  LDGSTS.E [R3+0x1180], desc[UR60][R22.64], P0 ;  /* 0x0118000016037fae */ /* 0x0003e8000812187c */
[----:B------:R-:W4:Y:S01]  /*91dd0*/  LDL.LU R8, [R1+0x2034] ;  /* 0x0020340001087983 */ /* 0x000f220000300800 */
[----:B-1----:R-:W-:Y:S01]  /*91de0*/  MOV R23, R17 ;  /* 0x0000001100177202 */ /* 0x002fe20000000f00 */
[----:B------:R-:W-:Y:S02]  /*91df0*/  IMAD.MOV.U32 R22, RZ, RZ, R9 ;  /* 0x000000ffff167224 */ /* 0x000fe400078e0009 */
[----:B------:R-:W4:Y:S04]  /*91e00*/  LDL.LU R17, [R1+0x1ff0] ;  /* 0x001ff00001117983 */ /* 0x000f280000300800 */
[----:B------:R-:W4:Y:S04]  /*91e10*/  LDL.LU R9, [R1+0x2030] ;  /* 0x0020300001097983 */ /* 0x000f280000300800 */
[----:B------:R-:W-:Y:S04]  /*91e20*/  STL [R1+0x1ef4], R10 ;  /* 0x001ef40a01007387 */ /* 0x000fe80000100800 */
[----:B------:R1:W-:Y:S02]  /*91e30*/  LDGSTS.E [R3+0x1580], desc[UR60][R22.64], P0 ;  /* 0x0158000016037fae */ /* 0x0003e4000812187c */
        /* <DEDUP_REMOVED lines=28> */
[----:B----4-:R-:W4:Y:S04]  /*92000*/  LDL.LU R20, [R1+0x2130] ;  /* 0x0021300001147983 */ /* 0x010f280000300800 */
[----:B------:R1:W-:Y:S01]  /*92010*/  LDGSTS.E [R3+0x2180], desc[UR60][R114.64], P0 ;  /* 0x0218000072037fae */ /* 0x0003e2000812187c */
[----:B------:R-:W-:-:S02]  /*92020*/  IADD3 R15, P2, R15, R4, RZ ;  /* 0x000000040f0f7210 */ /* 0x000fc40007f5e0ff */
[----:B------:R-:W-:Y:S01]  /*92030*/  IADD3 R8, P4, R8, R4, RZ ;  /* 0x0000000408087210 */ /* 0x000fe20007f9e0ff */
[----:B-1----:R-:W-:Y:S01]  /*92040*/  IMAD.MOV.U32 R114, RZ, RZ, R7 ;  /* 0x000000ffff727224 */ /* 0x002fe200078e0007 */
[----:B------:R-:W-:Y:S01]  /*92050*/  MOV R115, R16 ;  /* 0x0000001000737202 */ /* 0x000fe20000000f00 */
[----:B------:R-:W4:Y:S04]  /*92060*/  LDL.LU R7, [R1+0x2174] ;  /* 0x0021740001077983 */ /* 0x000f280000300800 */
[----:B------:R-:W4:Y:S01]  /*92070*/  LDL.LU R16, [R1+0x21b4] ;  /* 0x0021b40001107983 */ /* 0x000f220000300800 */
[----:B------:R-:W-:-:S03]  /*92080*/  IMAD.X R17, R17, 0x1, R0, P2 ;  /* 0x0000000111117824 */ /* 0x000fc600010e0600 */
[----:B------:R1:W-:Y:S01]  /*92090*/  STL [R1+0x1ff4], R15 ;  /* 0x001ff40f01007387 */ /* 0x0003e20000100800 */
[----:B------:R-:W-:-:S03]  /*920a0*/  IADD3.X R9, R9, R0, RZ, P4, !PT ;  /* 0x0000000009097210 */ /* 0x000fc600027fe4ff */
[----:B------:R1:W-:Y:S04]  /*920b0*/  STL [R1+0x1ff0], R17 ;  /* 0x001ff01101007387 */ /* 0x0003e80000100800 */
[----:B------:R1:W-:Y:S04]  /*920c0*/  LDGSTS.E [R3+0x2580], desc[UR60][R114.64], P0 ;  /* 0x0258000072037fae */ /* 0x0003e8000812187c */
[----:B------:R1:W-:Y:S04]  /*920d0*/  STL [R1+0x2034], R8 ;  /* 0x0020340801007387 */ /* 0x0003e80000100800 */
[----:B------:R1:W-:Y:S02]  /*920e0*/  STL [R1+0x2030], R9 ;  /* 0x0020300901007387 */ /* 0x0003e40000100800 */
[----:B-1----:R-:W-:-:S02]  /*920f0*/  IMAD.MOV.U32 R114, RZ, RZ, R15 ;  /* 0x000000ffff727224 */ /* 0x002fc400078e000f */
[----:B------:R-:W4:Y:S01]  /*92100*/  LDL.LU R15, [R1+0x2170] ;  /* 0x00217000010f7983 */ /* 0x000f220000300800 */
[----:B------:R-:W-:-:S03]  /*92110*/  MOV R115, R17 ;  /* 0x0000001100737202 */ /* 0x000fc60000000f00 */
[----:B------:R-:W4:Y:S04]  /*92120*/  LDL.LU R17, [R1+0x21b0] ;  /* 0x0021b00001117983 */ /* 0x000f280000300800 */
[----:B------:R1:W-:Y:S04]  /*92130*/  LDGSTS.E [R3+0x2980], desc[UR60][R114.64], P0 ;  /* 0x0298000072037fae */ /* 0x0003e8000812187c */
[----:B------:R-:W-:Y:S04]  /*92140*/  LDGSTS.E [R3+0x2d80], desc[UR60][R8.64], P0 ;  /* 0x02d8000008037fae */ /* 0x000fe8000812187c */
[----:B------:R-:W4:Y:S04]  /*92150*/  LDL.LU R8, [R1+0x21f4] ;  /* 0x0021f40001087983 */ /* 0x000f280000300800 */
[----:B------:R-:W4:Y:S01]  /*92160*/  LDL.LU R9, [R1+0x2234] ;  /* 0x0022340001097983 */ /* 0x000f220000300800 */
        /* <DEDUP_REMOVED lines=30> */
[----:B------:R-:W4:Y:S04]  /*92350*/  LDL.LU R6, [R1+0x22b4] ;  /* 0x0022b40001067983 */ /* 0x000f280000300800 */
[----:B------:R-:W-:Y:S04]  /*92360*/  LDGSTS.E [R3+0x3d80], desc[UR60][R20.64], P0 ;  /* 0x03d8000014037fae */ /* 0x000fe8000812187c */
[----:B------:R-:W4:Y:S04]  /*92370*/  LDL.LU R20, [R1+0x2270] ;  /* 0x0022700001147983 */ /* 0x000f280000300800 */
[----:B------:R-:W4:Y:S01]  /*92380*/  LDL.LU R18, [R1+0x22b0] ;  /* 0x0022b00001127983 */ /* 0x000f220000300800 */
[----:B------:R-:W-:-:S02]  /*92390*/  IADD3 R7, P2, R7, R4, RZ ;  /* 0x0000000407077210 */ /* 0x000fc40007f5e0ff */
[----:B------:R-:W-:-:S03]  /*923a0*/  IADD3 R16, P4, R16, R4, RZ ;  /* 0x0000000410107210 */ /* 0x000fc60007f9e0ff */
[----:B------:R-:W-:Y:S01]  /*923b0*/  IMAD.X R15, R15, 0x1, R0, P2 ;  /* 0x000000010f0f7824 */ /* 0x000fe200010e0600 */
[----:B------:R1:W-:Y:S01]  /*923c0*/  STL [R1+0x2174], R7 ;  /* 0x0021740701007387 */ /* 0x0003e20000100800 */
[----:B---3--:R-:W-:Y:S01]  /*923d0*/  IMAD.MOV.U32 R22, RZ, RZ, R7 ;  /* 0x000000ffff167224 */ /* 0x008fe200078e0007 */
[----:B------:R-:W-:Y:S02]  /*923e0*/  IADD3.X R17, R17, R0, RZ, P4, !PT ;  /* 0x0000000011117210 */ /* 0x000fe400027fe4ff */
[----:B------:R3:W-:Y:S01]  /*923f0*/  STL [R1+0x2170], R15 ;  /* 0x0021700f01007387 */ /* 0x0007e20000100800 */
[----:B------:R-:W-:-:S03]  /*92400*/  MOV R23, R15 ;  /* 0x0000000f00177202 */ /* 0x000fc60000000f00 */
[----:B------:R-:W-:Y:S04]  /*92410*/  STL [R1+0x21b4], R16 ;  /* 0x0021b41001007387 */ /* 0x000fe80000100800 */
[----:B-1----:R-:W4:Y:S04]  /*92420*/  LDL.LU R7, [R1+0x22f4] ;  /* 0x0022f40001077983 */ /* 0x002f280000300800 */
[----:B------:R1:W-:Y:S04]  /*92430*/  STL [R1+0x21b0], R17 ;  /* 0x0021b01101007387 */ /* 0x0003e80000100800 */
[----:B------:R1:W-:Y:S01]  /*92440*/  LDGSTS.E [R3+0x4180], desc[UR60][R22.64], P0 ;  /* 0x0418000016037fae */ /* 0x0003e2000812187c */
[----:B------:R-:W-:-:S03]  /*92450*/  IADD3 R8, P2, R8, R4, RZ ;  /* 0x0000000408087210 */ /* 0x000fc60007f5e0ff */
[----:B---3--:R-:W3:Y:S01]  /*92460*/  LDL.LU R15, [R1+0x2334] ;  /* 0x00233400010f7983 */ /* 0x008ee20000300800 */
[----:B-1----:R-:W-:-:S03]  /*92470*/  MOV R23, R17 ;  /* 0x0000001100177202 */ /* 0x002fc60000000f00 */
[----:B------:R-:W3:Y:S01]  /*92480*/  LDL.LU R17, [R1+0x22f0] ;  /* 0x0022f00001117983 */ /* 0x000ee20000300800 */
[----:B------:R-:W-:Y:S01]  /*92490*/  IMAD.MOV.U32 R22, RZ, RZ, R16 ;  /* 0x000000ffff167224 */ /* 0x000fe200078e0010 */
[----:B------:R-:W-:Y:S02]  /*924a0*/  IADD3 R9, P4, R9, R4, RZ ;  /* 0x0000000409097210 */ /* 0x000fe40007f9e0ff */
[----:B------:R-:W3:Y:S04]  /*924b0*/  LDL.LU R16, [R1+0x2330] ;  /* 0x0023300001107983 */ /* 0x000ee80000300800 */
[----:B------:R1:W-:Y:S04]  /*924c0*/  STL [R1+0x21f4], R8 ;  /* 0x0021f40801007387 */ /* 0x0003e80000100800 */
[----:B------:R1:W-:Y:S01]  /*924d0*/  LDGSTS.E [R3+0x4580], desc[UR60][R22.64], P0 ;  /* 0x0458000016037fae */ /* 0x0003e2000812187c */
[----:B------:R-:W-:-:S02]  /*924e0*/  IMAD.MOV.U32 R114, RZ, RZ, R9 ;  /* 0x000000ffff727224 */ /* 0x000fc400078e0009 */
[----:B-1----:R-:W-:Y:S02]  /*924f0*/  IMAD.MOV.U32 R22, RZ, RZ, R8 ;  /* 0x000000ffff167224 */ /* 0x002fe400078e0008 */
[----:B------:R-:W-:Y:S01]  /*92500*/  IMAD.X R19, R19, 0x1, R0, P2 ;  /* 0x0000000113137824 */ /* 0x000fe200010e0600 */
[----:B------:R-:W-:-:S04]  /*92510*/  IADD3.X R10, R10, R0, RZ, P4, !PT ;  /* 0x000000000a0a7210 */ /* 0x000fc800027fe4ff */
[----:B------:R-:W-:Y:S01]  /*92520*/  STL [R1+0x21f0], R19 ;  /* 0x0021f01301007387 */ /* 0x000fe20000100800 */
[----:B------:R-:W-:-:S03]  /*92530*/  MOV R23, R19 ;  /* 0x0000001300177202 */ /* 0x000fc60000000f00 */
[----:B------:R1:W-:Y:S04]  /*92540*/  STL [R1+0x2234], R9 ;  /* 0x0022340901007387 */ /* 0x0003e80000100800 */
[----:B------:R-:W3:Y:S04]  /*92550*/  LDL.LU R8, [R1+0x2374] ;  /* 0x0023740001087983 */ /* 0x000ee80000300800 */
[----:B------:R2:W-:Y:S04]  /*92560*/  STL [R1+0x2230], R10 ;  /* 0x0022300a01007387 */ /* 0x0005e80000100800 */
[----:B------:R-:W3:Y:S04]  /*92570*/  LDL.LU R21, [R1+0x23e4] ;  /* 0x0023e40001157983 */ /* 0x000ee80000300800 */
[----:B-1----:R-:W3:Y:S04]  /*92580*/  LDL.LU R9, [R1+0x2370] ;  /* 0x0023700001097983 */ /* 0x002ee80000300800 */
[----:B------:R-:W-:Y:S04]  /*92590*/  LDGSTS.E [R3+0x4980], desc[UR60][R22.64], P0 ;  /* 0x0498000016037fae */ /* 0x000fe8000812187c */
[----:B------:R-:W3:Y:S01]  /*925a0*/  LDL.LU R22, [R1+0x23e0] ;  /* 0x0023e00001167983 */ /* 0x000ee20000300800 */
[----:B--2---:R-:W-:-:S02]  /*925b0*/  IADD3 R11, P2, R11, R4, RZ ;  /* 0x000000040b0b7210 */ /* 0x004fc40007f5e0ff */
[----:B------:R-:W-:Y:S02]  /*925c0*/  MOV R115, R10 ;  /* 0x0000000a00737202 */ /* 0x000fe40000000f00 */
[----:B------:R-:W2:Y:S01]  /*925d0*/  LDL.LU R10, [R1+0x241c] ;  /* 0x00241c00010a7983 */ /* 0x000ea20000300800 */
[----:B----4-:R-:W-:-:S03]  /*925e0*/  IADD3 R6, P4, R6, R4, RZ ;  /* 0x0000000406067210 */ /* 0x010fc60007f9e0ff */
[----:B------:R-:W4:Y:S04]  /*925f0*/  LDL.LU R19, [R1+0x2454] ;  /* 0x0024540001137983 */ /* 0x000f280000300800 */
[----:B------:R1:W-:Y:S04]  /*92600*/  STL [R1+0x2274], R11 ;  /* 0x0022740b01007387 */ /* 0x0003e80000100800 */
[----:B------:R1:W-:Y:S01]  /*92610*/  LDGSTS.E [R3+0x4d80], desc[UR60][R114.64], P0 ;  /* 0x04d8000072037fae */ /* 0x0003e2000812187c */
[----:B------:R-:W-:Y:S01]  /*92620*/  IMAD.X R20, R20, 0x1, R0, P2 ;  /* 0x0000000114147824 */ /* 0x000fe200010e0600 */
[----:B------:R-:W-:-:S04]  /*92630*/  IADD3.X R18, R18, R0, RZ, P4, !PT ;  /* 0x0000000012127210 */ /* 0x000fc800027fe4ff */
[----:B------:R1:W-:Y:S02]  /*92640*/  STL [R1+0x2270], R20 ;  /* 0x0022701401007387 */ /* 0x0003e40000100800 */
[----:B-1----:R-:W-:Y:S02]  /*92650*/  IMAD.MOV.U32 R114, RZ, RZ, R11 ;  /* 0x000000ffff727224 */ /* 0x002fe400078e000b */
[----:B------:R1:W-:Y:S01]  /*92660*/  STL [R1+0x22b4], R6 ;  /* 0x0022b40601007387 */ /* 0x0003e20000100800 */
[----:B------:R-:W-:-:S03]  /*92670*/  MOV R115, R20 ;  /* 0x0000001400737202 */ /* 0x000fc60000000f00 */
[----:B------:R-:W-:Y:S04]  /*92680*/  STL [R1+0x22b0], R18 ;  /* 0x0022b01201007387 */ /* 0x000fe80000100800 */
[----:B------:R-:W4:Y:S04]  /*92690*/  LDL.LU R11, [R1+0x2418] ;  /* 0x00241800010b7983 */ /* 0x000f280000300800 */
[----:B------:R-:W4:Y:S01]  /*926a0*/  LDL.LU R20, [R1+0x2450] ;  /* 0x0024500001147983 */ /* 0x000f220000300800 */
[----:B------:R-:W-:-:S03]  /*926b0*/  IADD3 R7, P2, R7, R4, RZ ;  /* 0x0000000407077210 */ /* 0x000fc60007f5e0ff */
[----:B------:R1:W-:Y:S01]  /*926c0*/  LDGSTS.E [R3+0x5180], desc[UR60][R114.64], P0 ;  /* 0x0518000072037fae */ /* 0x0003e2000812187c */
[----:B---3--:R-:W-:Y:S01]  /*926d0*/  IADD3 R15, P4, R15, R4, RZ ;  /* 0x000000040f0f7210 */ /* 0x008fe20007f9e0ff */
[----:B-1----:R-:W-:Y:S01]  /*926e0*/  IMAD.MOV.U32 R114, RZ, RZ, R6 ;  /* 0x000000ffff727224 */ /* 0x002fe200078e0006 */
[----:B------:R-:W-:Y:S01]  /*926f0*/  MOV R115, R18 ;  /* 0x0000001200737202 */ /* 0x000fe20000000f00 */
[----:B------:R-:W3:Y:S01]  /*92700*/  LDL.LU R6, [R1+0x248c] ;  /* 0x00248c0001067983 */ /* 0x000ee20000300800 */
[----:B------:R-:W-:-:S03]  /*92710*/  IMAD.X R17, R17, 0x1, R0, P2 ;  /* 0x0000000111117824 */ /* 0x000fc600010e0600 */
[----:B------:R1:W-:Y:S01]  /*92720*/  STL [R1+0x22f4], R7 ;  /* 0x0022f40701007387 */ /* 0x0003e20000100800 */
[----:B------:R-:W-:-:S03]  /*92730*/  IADD3.X R16, R16, R0, RZ, P4, !PT ;  /* 0x0000000010107210 */ /* 0x000fc600027fe4ff */
[----:B------:R1:W-:Y:S04]  /*92740*/  LDGSTS.E [R3+0x5580], desc[UR60][R114.64], P0 ;  /* 0x0558000072037fae */ /* 0x0003e8000812187c */
[----:B------:R1:W-:Y:S04]  /*92750*/  STL [R1+0x22f0], R17 ;  /* 0x0022f01101007387 */ /* 0x0003e80000100800 */
[----:B------:R1:W-:Y:S02]  /*92760*/  STL [R1+0x2334], R15 ;  /* 0x0023340f01007387 */ /* 0x0003e40000100800 */
[----:B-1----:R-:W-:-:S02]  /*92770*/  IMAD.MOV.U32 R114, RZ, RZ, R7 ;  /* 0x000000ffff727224 */ /* 0x002fc400078e0007 */
[----:B------:R-:W3:Y:S01]  /*92780*/  LDL.LU R7, [R1+0x2488] ;  /* 0x0024880001077983 */ /* 0x000ee20000300800 */
[----:B------:R-:W-:-:S03]  /*92790*/  MOV R115, R17 ;  /* 0x0000001100737202 */ /* 0x000fc60000000f00 */
[----:B------:R1:W-:Y:S04]  /*927a0*/  STL [R1+0x2330], R16 ;  /* 0x0023301001007387 */ /* 0x0003e80000100800 */
[----:B------:R-:W3:Y:S04]  /*927b0*/  LDL.LU R18, [R1+0x24d0] ;  /* 0x0024d00001127983 */ /* 0x000ee80000300800 */
[----:B------:R-:W3:Y:S04]  /*927c0*/  LDL.LU R17, [R1+0x24d4] ;  /* 0x0024d40001117983 */ /* 0x000ee80000300800 */
[----:B------:R1:W-:Y:S02]  /*927d0*/  LDGSTS.E [R3+0x5980], desc[UR60][R114.64], P0 ;  /* 0x0598000072037fae */ /* 0x0003e4000812187c */
[----:B-1----:R-:W-:Y:S01]  /*927e0*/  IMAD.MOV.U32 R114, RZ, RZ, R15 ;  /* 0x000000ffff727224 */ /* 0x002fe200078e000f */
[----:B------:R-:W-:Y:S01]  /*927f0*/  MOV R115, R16 ;  /* 0x0000001000737202 */ /* 0x000fe20000000f00 */
[----:B------:R-:W3:Y:S04]  /*92800*/  LDL.LU R15, [R1+0x2504] ;  /* 0x00250400010f7983 */ /* 0x000ee80000300800 */
[----:B------:R1:W-:Y:S01]  /*92810*/  LDGSTS.E [R3+0x5d80], desc[UR60][R114.64], P0 ;  /* 0x05d8000072037fae */ /* 0x0003e2000812187c */
[----:B------:R-:W-:-:S02]  /*92820*/  IADD3 R8, P2, R8, R4, RZ ;  /* 0x0000000408087210 */ /* 0x000fc40007f5e0ff */
[----:B------:R-:W-:-:S03]  /*92830*/  IADD3 R21, P4, R21, R4, RZ ;  /* 0x0000000415157210 */ /* 0x000fc60007f9e0ff */
[----:B------:R-:W-:Y:S01]  /*92840*/  IMAD.X R9, R9, 0x1, R0, P2 ;  /* 0x0000000109097824 */ /* 0x000fe200010e0600 */
[----:B------:R-:W-:Y:S04]  /*92850*/  STL [R1+0x2374], R8 ;  /* 0x0023740801007387 */ /* 0x000fe80000100800 */
[----:B------:R2:W-:Y:S01]  /*92860*/  STL [R1+0x2370], R9 ;  /* 0x0023700901007387 */ /* 0x0005e20000100800 */
[----:B-1----:R-:W-:-:S03]  /*92870*/  MOV R115, R9 ;  /* 0x0000000900737202 */ /* 0x002fc60000000f00 */
[----:B------:R-:W-:Y:S01]  /*92880*/  STL [R1+0x23e4], R21 ;  /* 0x0023e41501007387 */ /* 0x000fe20000100800 */
[----:B------:R-:W-:-:S03]  /*92890*/  IMAD.MOV.U32 R114, RZ, RZ, R8 ;  /* 0x000000ffff727224 */ /* 0x000fc600078e0008 */
[----:B------:R-:W3:Y:S01]  /*928a0*/  LDL.LU R16, [R1+0x2500] ;  /* 0x0025000001107983 */ /* 0x000ee20000300800 */
[----:B------:R-:W-:-:S03]  /*928b0*/  IADD3.X R22, R22, R0, RZ, P4, !PT ;  /* 0x0000000016167210 */ /* 0x000fc600027fe4ff */
[----:B------:R-:W-:Y:S04]  /*928c0*/  LDGSTS.E [R3+0x6180], desc[UR60][R114.64], P0 ;  /* 0x0618000072037fae */ /* 0x000fe8000812187c */
[----:B------:R1:W-:Y:S04]  /*928d0*/  STL [R1+0x23e0], R22 ;  /* 0x0023e01601007387 */ /* 0x0003e80000100800 */
[----:B--2---:R-:W2:Y:S04]  /*928e0*/  LDL.LU R9, [R1+0x2530] ;  /* 0x0025300001097983 */ /* 0x004ea80000300800 */
[----:B------:R-:W2:Y:S01]  /*928f0*/  LDL.LU R8, [R1+0x2534] ;  /* 0x0025340001087983 */ /* 0x000ea20000300800 */
[----:B------:R-:W-:-:S02]  /*92900*/  IADD3 R10, P2, R10, R4, RZ ;  /* 0x000000040a0a7210 */ /* 0x000fc40007f5e0ff */
[----:B----4-:R-:W-:Y:S01]  /*92910*/  IADD3 R19, P4, R19, R4, RZ ;  /* 0x0000000413137210 */ /* 0x010fe20007f9e0ff */
[----:B------:R-:W-:Y:S01]  /*92920*/  IMAD.MOV.U32 R23, RZ, RZ, R22 ;  /* 0x000000ffff177224 */ /* 0x000fe200078e0016 */
[----:B-1----:R-:W-:Y:S01]  /*92930*/  MOV R22, R21 ;  /* 0x0000001500167202 */ /* 0x002fe20000000f00 */
[----:B------:R-:W-:Y:S04]  /*92940*/  STL [R1+0x241c], R10 ;  /* 0x00241c0a01007387 */ /* 0x000fe80000100800 */
[----:B------:R-:W-:Y:S01]  /*92950*/  LDGSTS.E [R3+0x6580], desc[UR60][R22.64], P0 ;  /* 0x0658000016037fae */ /* 0x000fe2000812187c */
[----:B------:R-:W-:Y:S01]  /*92960*/  IMAD.X R11, R11, 0x1, R0, P2 ;  /* 0x000000010b0b7824 */ /* 0x000fe200010e0600 */
[----:B------:R-:W-:-:S04]  /*92970*/  IADD3.X R20, R20, R0, RZ, P4, !PT ;  /* 0x0000000014147210 */ /* 0x000fc800027fe4ff */
[----:B------:R1:W-:Y:S04]  /*92980*/  STL [R1+0x2418], R11 ;  /* 0x0024180b01007387 */ /* 0x0003e80000100800 */
[----:B------:R-:W-:Y:S04]  /*92990*/  STL [R1+0x2454], R19 ;  /* 0x0024541301007387 */ /* 0x000fe80000100800 */
[----:B------:R-:W-:Y:S04]  /*929a0*/  LDGSTS.E [R3+0x6980], desc[UR60][R10.64], P0 ;  /* 0x069800000a037fae */ /* 0x000fe8000812187c */
[----:B------:R4:W-:Y:S04]  /*929b0*/  STL [R1+0x2450], R20 ;  /* 0x0024501401007387 */ /* 0x0009e80000100800 */
[----:B-1----:R-:W2:Y:S01]  /*929c0*/  LDL.LU.64 R10, [R1+0x1240] ;  /* 0x00124000010a7983 */ /* 0x002ea20000300a00 */
[----:B---3--:R-:W-:-:S03]  /*929d0*/  IADD3 R6, P2, R6, R4, RZ ;  /* 0x0000000406067210 */ /* 0x008fc60007f5e0ff */
[----:B------:R-:W3:Y:S01]  /*929e0*/  LDL.LU.64 R124, [R1+0x1120] ;  /* 0x00112000017c7983 */ /* 0x000ee20000300a00 */
[----:B------:R-:W-:Y:S01]  /*929f0*/  IMAD.MOV.U32 R21, RZ, RZ, R20 ;  /* 0x000000ffff157224 */ /* 0x000fe200078e0014 */
[----:B----4-:R-:W-:Y:S02]  /*92a00*/  MOV R20, R19 ;  /* 0x0000001300147202 */ /* 0x010fe40000000f00 */
[----:B------:R-:W4:Y:S04]  /*92a10*/  LDL.LU.64 R118, [R1+0x10f8] ;  /* 0x0010f80001767983 */ /* 0x000f280000300a00 */
[----:B------:R-:W-:Y:S04]  /*92a20*/  STL [R1+0x248c], R6 ;  /* 0x00248c0601007387 */ /* 0x000fe80000100800 */
[----:B------:R1:W-:Y:S01]  /*92a30*/  LDGSTS.E [R3+0x6d80], desc[UR60][R20.64], P0 ;  /* 0x06d8000014037fae */ /* 0x0003e2000812187c */
[----:B------:R-:W-:-:S05]  /*92a40*/  IMAD.X R7, R7, 0x1, R0, P2 ;  /* 0x0000000107077824 */ /* 0x000fca00010e0600 */
[----:B------:R1:W-:Y:S02]  /*92a50*/  STL [R1+0x2488], R7 ;  /* 0x0024880701007387 */ /* 0x0003e40000100800 */
[----:B-1----:R-:W-:Y:S01]  /*92a60*/  IMAD.MOV.U32 R20, RZ, RZ, R6 ;  /* 0x000000ffff147224 */ /* 0x002fe200078e0006 */
[----:B------:R-:W-:Y:S02]  /*92a70*/  MOV R21, R7 ;  /* 0x0000000700157202 */ /* 0x000fe40000000f00 */
[----:B------:R-:W-:-:S03]  /*92a80*/  IADD3 R17, P4, R17, R4, RZ ;  /* 0x0000000411117210 */ /* 0x000fc60007f9e0ff */
[----:B------:R-:W-:Y:S01]  /*92a90*/  LDGSTS.E [R3+0x7180], desc[UR60][R20.64], P0 ;  /* 0x0718000014037fae */ /* 0x000fe2000812187c */
[----:B------:R-:W-:-:S03]  /*92aa0*/  IADD3.X R18, R18, R0, RZ, P4, !PT ;  /* 0x0000000012127210 */ /* 0x000fc600027fe4ff */
[----:B------:R-:W-:Y:S04]  /*92ab0*/  STL [R1+0x24d4], R17 ;  /* 0x0024d41101007387 */ /* 0x000fe80000100800 */
[----:B------:R-:W4:Y:S04]  /*92ac0*/  LDL.LU.64 R6, [R1+0x10d0] ;  /* 0x0010d00001067983 */ /* 0x000f280000300a00 */
[----:B------:R1:W-:Y:S04]  /*92ad0*/  STL [R1+0x24d0], R18 ;  /* 0x0024d01201007387 */ /* 0x0003e80000100800 */
[----:B------:R-:W4:Y:S01]  /*92ae0*/  LDL.LU.64 R122, [R1+0x10a8] ;  /* 0x0010a800017a7983 */ /* 0x000f220000300a00 */
[----:B------:R-:W-:-:S03]  /*92af0*/  IADD3 R15, P2, R15, R4, RZ ;  /* 0x000000040f0f7210 */ /* 0x000fc60007f5e0ff */
[----:B------:R-:W4:Y:S04]  /*92b00*/  LDL.LU.64 R116, [R1+0x1080] ;  /* 0x0010800001747983 */ /* 0x000f280000300a00 */
[----:B------:R-:W-:Y:S01]  /*92b10*/  STL [R1+0x2504], R15 ;  /* 0x0025040f01007387 */ /* 0x000fe20000100800 */
[----:B------:R-:W-:Y:S01]  /*92b20*/  IMAD.MOV.U32 R19, RZ, RZ, R18 ;  /* 0x000000ffff137224 */ /* 0x000fe200078e0012 */
[----:B-1----:R-:W-:-:S05]  /*92b30*/  MOV R18, R17 ;  /* 0x0000001100127202 */ /* 0x002fca0000000f00 */
[----:B------:R1:W-:Y:S01]  /*92b40*/  LDGSTS.E [R3+0x7580], desc[UR60][R18.64], P0 ;  /* 0x0758000012037fae */ /* 0x0003e2000812187c */
[----:B------:R-:W-:-:S05]  /*92b50*/  IMAD.X R16, R16, 0x1, R0, P2 ;  /* 0x0000000110107824 */ /* 0x000fca00010e0600 */
[----:B------:R-:W-:Y:S01]  /*92b60*/  STL [R1+0x2500], R16 ;  /* 0x0025001001007387 */ /* 0x000fe20000100800 */
[----:B--2---:R-:W-:-:S04]  /*92b70*/  IADD3 R8, P4, R8, R4, RZ ;  /* 0x0000000408087210 */ /* 0x004fc80007f9e0ff */
[----:B------:R-:W-:Y:S01]  /*92b80*/  IADD3.X R9, R9, R0, RZ, P4, !PT ;  /* 0x0000000009097210 */ /* 0x000fe200027fe4ff */
[----:B------:R-:W-:Y:S04]  /*92b90*/  STL [R1+0x2534], R8 ;  /* 0x0025340801007387 */ /* 0x000fe80000100800 */
[----:B------:R-:W2:Y:S04]  /*92ba0*/  LDL.LU.64 R22, [R1+0x1070] ;  /* 0x0010700001167983 */ /* 0x000ea80000300a00 */
[----:B------:R1:W-:Y:S04]  /*92bb0*/  STL [R1+0x2530], R9 ;  /* 0x0025300901007387 */ /* 0x0003e80000100800 */
[----:B------:R-:W2:Y:S01]  /*92bc0*/  LDL.LU.64 R120, [R1+0x1068] ;  /* 0x0010680001787983 */ /* 0x000ea20000300a00 */
[----:B-1----:R-:W-:Y:S01]  /*92bd0*/  IMAD.MOV.U32 R18, RZ, RZ, R8 ;  /* 0x000000ffff127224 */ /* 0x002fe200078e0008 */
[----:B------:R-:W-:-:S02]  /*92be0*/  MOV R19, R9 ;  /* 0x0000000900137202 */ /* 0x000fc40000000f00 */
[----:B------:R-:W2:Y:S01]  /*92bf0*/  LDL.LU.64 R8, [R1+0x1060] ;  /* 0x0010600001087983 */ /* 0x000ea20000300a00 */
[----:B------:R-:W-:Y:S01]  /*92c00*/  IMAD.MOV.U32 R17, RZ, RZ, R16 ;  /* 0x000000ffff117224 */ /* 0x000fe200078e0010 */
[----:B------:R-:W-:Y:S02]  /*92c10*/  MOV R16, R15 ;  /* 0x0000000f00107202 */ /* 0x000fe40000000f00 */
[----:B------:R-:W2:Y:S04]  /*92c20*/  LDL.LU.64 R114, [R1+0x1058] ;  /* 0x0010580001727983 */ /* 0x000ea80000300a00 */
[----:B------:R-:W-:Y:S04]  /*92c30*/  LDGSTS.E [R3+0x7980], desc[UR60][R16.64], P0 ;  /* 0x0798000010037fae */ /* 0x000fe8000812187c */
[----:B------:R1:W-:Y:S04]  /*92c40*/  LDGSTS.E [R3+0x7d80], desc[UR60][R18.64], P0 ;  /* 0x07d8000012037fae */ /* 0x0003e8000812187c */
[----:B------:R-:W2:Y:S04]  /*92c50*/  LDL.LU.64 R16, [R1+0x1050] ;  /* 0x0010500001107983 */ /* 0x000ea80000300a00 */
[----:B------:R-:W2:Y:S04]  /*92c60*/  LDL.LU.64 R20, [R1+0xfa8] ;  /* 0x000fa80001147983 */ /* 0x000ea80000300a00 */
[----:B------:R-:W2:Y:S01]  /*92c70*/  LDL.LU.64 R18, [R1+0x1048] ;  /* 0x0010480001127983 */ /* 0x000ea20000300a00 */
[----:B------:R-:W-:-:S05]  /*92c80*/  IADD3 R177, P2, R10, R4, RZ ;  /* 0x000000040ab17210 */ /* 0x000fca0007f5e0ff */
[----:B------:R-:W-:Y:S02]  /*92c90*/  IMAD.X R15, R11, 0x1, R0, P2 ;  /* 0x000000010b0f7824 */ /* 0x000fe400010e0600 */
[----:B------:R-:W2:Y:S01]  /*92ca0*/  LDL.LU.64 R10, [R1+0x1040] ;  /* 0x00104000010a7983 */ /* 0x000ea20000300a00 */
[----:B---3--:R-:W-:-:S04]  /*92cb0*/  IADD3 R159, P2, R124, R4, RZ ;  /* 0x000000047c9f7210 */ /* 0x008fc80007f5e0ff */
[----:B------:R-:W-:Y:S02]  /*92cc0*/  IADD3.X R176, R125, R0, RZ, P2, !PT ;  /* 0x000000007db07210 */ /* 0x000fe400017fe4ff */
[----:B----4-:R-:W-:-:S05]  /*92cd0*/  IADD3 R157, P2, R118, R4, RZ ;  /* 0x00000004769d7210 */ /* 0x010fca0007f5e0ff */
[----:B------:R-:W-:Y:S02]  /*92ce0*/  IMAD.X R158, R119, 0x1, R0, P2 ;  /* 0x00000001779e7824 */ /* 0x000fe400010e0600 */
[----:B------:R-:W1:Y:S01]  /*92cf0*/  LDL.LU.64 R118, [R1+0x1038] ;  /* 0x0010380001767983 */ /* 0x000e620000300a00 */
[----:B------:R-:W-:-:S04]  /*92d00*/  IADD3 R155, P2, R6, R4, RZ ;  /* 0x00000004069b7210 */ /* 0x000fc80007f5e0ff */
[----:B------:R-:W-:Y:S02]  /*92d10*/  IADD3.X R156, R7, R0, RZ, P2, !PT ;  /* 0x00000000079c7210 */ /* 0x000fe400017fe4ff */
[----:B------:R-:W3:Y:S01]  /*92d20*/  LDL.LU.64 R6, [R1+0x1030] ;  /* 0x0010300001067983 */ /* 0x000ee20000300a00 */
[----:B------:R-:W-:-:S05]  /*92d30*/  IADD3 R153, P2, R122, R4, RZ ;  /* 0x000000047a997210 */ /* 0x000fca0007f5e0ff */
[----:B------:R-:W-:Y:S01]  /*92d40*/  IMAD.X R154, R123, 0x1, R0, P2 ;  /* 0x000000017b9a7824 */ /* 0x000fe200010e0600 */
[----:B------:R-:W-:-:S04]  /*92d50*/  IADD3 R151, P2, R116, R4, RZ ;  /* 0x0000000474977210 */ /* 0x000fc80007f5e0ff */
[----:B------:R-:W-:Y:S02]  /*92d60*/  IADD3.X R152, R117, R0, RZ, P2, !PT ;  /* 0x0000000075987210 */ /* 0x000fe400017fe4ff */
[----:B------:R-:W4:Y:S01]  /*92d70*/  LDL.LU.64 R116, [R1+0x1028] ;  /* 0x0010280001747983 */ /* 0x000f220000300a00 */
[----:B--2---:R-:W-:-:S05]  /*92d80*/  IADD3 R149, P2, R22, R4, RZ ;  /* 0x0000000416957210 */ /* 0x004fca0007f5e0ff */
[----:B------:R-:W-:Y:S02]  /*92d90*/  IMAD.X R150, R23, 0x1, R0, P2 ;  /* 0x0000000117967824 */ /* 0x000fe400010e0600 */
[----:B------:R-:W2:Y:S01]  /*92da0*/  LDL.LU.64 R22, [R1+0x1020] ;  /* 0x0010200001167983 */ /* 0x000ea20000300a00 */
[----:B------:R-:W-:-:S04]  /*92db0*/  IADD3 R147, P2, R120, R4, RZ ;  /* 0x0000000478937210 */ /* 0x000fc80007f5e0ff */
[----:B------:R-:W-:Y:S02]  /*92dc0*/  IADD3.X R148, R121, R0, RZ, P2, !PT ;  /* 0x0000000079947210 */ /* 0x000fe400017fe4ff */
[----:B------:R-:W-:-:S05]  /*92dd0*/  IADD3 R145, P2, R8, R4, RZ ;  /* 0x0000000408917210 */ /* 0x000fca0007f5e0ff */
[----:B------:R-:W-:Y:S02]  /*92de0*/  IMAD.X R146, R9, 0x1, R0, P2 ;  /* 0x0000000109927824 */ /* 0x000fe400010e0600 */
[----:B------:R-:W2:Y:S01]  /*92df0*/  LDL.LU.64 R8, [R1+0x1018] ;  /* 0x0010180001087983 */ /* 0x000ea20000300a00 */
[----:B------:R-:W-:-:S04]  /*92e00*/  IADD3 R143, P2, R114, R4, RZ ;  /* 0x00000004728f7210 */ /* 0x000fc80007f5e0ff */
[----:B------:R-:W-:Y:S02]  /*92e10*/  IADD3.X R144, R115, R0, RZ, P2, !PT ;  /* 0x0000000073907210 */ /* 0x000fe400017fe4ff */
[----:B------:R-:W-:-:S05]  /*92e20*/  IADD3 R141, P2, R16, R4, RZ ;  /* 0x00000004108d7210 */ /* 0x000fca0007f5e0ff */
[----:B------:R-:W-:Y:S01]  /*92e30*/  IMAD.X R142, R17, 0x1, R0, P2 ;  /* 0x00000001118e7824 */ /* 0x000fe200010e0600 */
[----:B------:R-:W-:Y:S01]  /*92e40*/  IADD3 R114, P2, R20, R4, RZ ;  /* 0x0000000414727210 */ /* 0x000fe20007f5e0ff */
[----:B------:R-:W2:Y:S03]  /*92e50*/  LDL.LU.64 R16, [R1+0x1010] ;  /* 0x0010100001107983 */ /* 0x000ea60000300a00 */
[----:B------:R-:W-:Y:S02]  /*92e60*/  IADD3.X R115, R21, R0, RZ, P2, !PT ;  /* 0x0000000015737210 */ /* 0x000fe400017fe4ff */
[----:B------:R-:W-:-:S05]  /*92e70*/  IADD3 R139, P2, R18, R4, RZ ;  /* 0x00000004128b7210 */ /* 0x000fca0007f5e0ff */
[----:B------:R-:W-:Y:S01]  /*92e80*/  IMAD.X R140, R19, 0x1, R0, P2 ;  /* 0x00000001138c7824 */ /* 0x000fe200010e0600 */
[----:B------:R-:W-:-:S04]  /*92e90*/  IADD3 R20, P2, R10, R4, RZ ;  /* 0x000000040a147210 */ /* 0x000fc80007f5e0ff */
[----:B------:R-:W-:Y:S02]  /*92ea0*/  IADD3.X R21, R11, R0, RZ, P2, !PT ;  /* 0x000000000b157210 */ /* 0x000fe400017fe4ff */
[----:B------:R-:W2:Y:S01]  /*92eb0*/  LDL.LU.64 R10, [R1+0x1008] ;  /* 0x00100800010a7983 */ /* 0x000ea20000300a00 */
[----:B-1----:R-:W-:-:S05]  /*92ec0*/  IADD3 R18, P2, R118, R4, RZ ;  /* 0x0000000476127210 */ /* 0x002fca0007f5e0ff */
[----:B------:R-:W-:Y:S01]  /*92ed0*/  IMAD.X R19, R119, 0x1, R0, P2 ;  /* 0x0000000177137824 */ /* 0x000fe200010e0600 */
[----:B---3--:R-:W-:-:S04]  /*92ee0*/  IADD3 R137, P2, R6, R4, RZ ;  /* 0x0000000406897210 */ /* 0x008fc80007f5e0ff */
[----:B------:R-:W-:Y:S02]  /*92ef0*/  IADD3.X R138, R7, R0, RZ, P2, !PT ;  /* 0x00000000078a7210 */ /* 0x000fe400017fe4ff */
[----:B------:R-:W3:Y:S04]  /*92f00*/  LDL.LU.64 R6, [R1+0x1000] ;  /* 0x0010000001067983 */ /* 0x000ee80000300a00 */
[----:B------:R-:W3:Y:S01]  /*92f10*/  LDL.LU.64 R126, [R1+0xff8] ;  /* 0x000ff800017e7983 */ /* 0x000ee20000300a00 */
[----:B----4-:R-:W-:-:S05]  /*92f20*/  IADD3 R135, P2, R116, R4, RZ ;  /* 0x0000000474877210 */ /* 0x010fca0007f5e0ff */
[----:B------:R-:W-:Y:S01]  /*92f30*/  IMAD.X R136, R117, 0x1, R0, P2 ;  /* 0x0000000175887824 */ /* 0x000fe200010e0600 */
[----:B--2---:R-:W-:-:S04]  /*92f40*/  IADD3 R133, P2, R22, R4, RZ ;  /* 0x0000000416857210 */ /* 0x004fc80007f5e0ff */
[----:B------:R-:W-:Y:S02]  /*92f50*/  IADD3.X R134, R23, R0, RZ, P2, !PT ;  /* 0x0000000017867210 */ /* 0x000fe400017fe4ff */
[----:B------:R-:W-:-:S05]  /*92f60*/  IADD3 R131, P2, R8, R4, RZ ;  /* 0x0000000408837210 */ /* 0x000fca0007f5e0ff */
[----:B------:R-:W-:Y:S02]  /*92f70*/  IMAD.X R132, R9, 0x1, R0, P2 ;  /* 0x0000000109847824 */ /* 0x000fe400010e0600 */
[----:B------:R-:W2:Y:S04]  /*92f80*/  LDL.LU.64 R8, [R1+0xff0] ;  /* 0x000ff00001087983 */ /* 0x000ea80000300a00 */
[----:B------:R-:W4:Y:S04]  /*92f90*/  LDL.LU.64 R124, [R1+0xfe8] ;  /* 0x000fe800017c7983 */ /* 0x000f280000300a00 */
[----:B------:R-:W4:Y:S04]  /*92fa0*/  LDL.LU.64 R122, [R1+0xfe0] ;  /* 0x000fe000017a7983 */ /* 0x000f280000300a00 */
[----:B------:R-:W4:Y:S01]  /*92fb0*/  LDL.LU.64 R120, [R1+0xfd8] ;  /* 0x000fd80001787983 */ /* 0x000f220000300a00 */
[----:B------:R-:W-:-:S03]  /*92fc0*/  IADD3 R22, P2, R16, R4, RZ ;  /* 0x0000000410167210 */ /* 0x000fc60007f5e0ff */
[----:B------:R-:W4:Y:S01]  /*92fd0*/  LDL.LU.64 R118, [R1+0xfd0] ;  /* 0x000fd00001767983 */ /* 0x000f220000300a00 */
[----:B------:R-:W-:-:S03]  /*92fe0*/  IADD3.X R23, R17, R0, RZ, P2, !PT ;  /* 0x0000000011177210 */ /* 0x000fc600017fe4ff */
[----:B------:R-:W4:Y:S01]  /*92ff0*/  LDL.LU.64 R116, [R1+0xfc8] ;  /* 0x000fc80001747983 */ /* 0x000f220000300a00 */
[----:B------:R-:W-:-:S05]  /*93000*/  IADD3 R129, P2, R10, R4, RZ ;  /* 0x000000040a817210 */ /* 0x000fca0007f5e0ff */
[----:B------:R-:W-:Y:S02]  /*93010*/  IMAD.X R130, R11, 0x1, R0, P2 ;  /* 0x000000010b827824 */ /* 0x000fe400010e0600 */
[----:B------:R-:W4:Y:S04]  /*93020*/  LDL.LU.64 R10, [R1+0xfc0] ;  /* 0x000fc000010a7983 */ /* 0x000f280000300a00 */
[----:B------:R-:W4:Y:S04]  /*93030*/  LDL.LU.64 R184, [R1+0xfb8] ;  /* 0x000fb80001b87983 */ /* 0x000f280000300a00 */
[----:B------:R-:W4:Y:S01]  /*93040*/  LDL.LU.64 R180, [R1+0xfb0] ;  /* 0x000fb00001b47983 */ /* 0x000f220000300a00 */
[----:B---3--:R-:W-:-:S04]  /*93050*/  IADD3 R16, P2, R6, R4, RZ ;  /* 0x0000000406107210 */ /* 0x008fc80007f5e0ff */
[----:B------:R-:W-:Y:S02]  /*93060*/  IADD3.X R17, R7, R0, RZ, P2, !PT ;  /* 0x0000000007117210 */ /* 0x000fe400017fe4ff */
[----:B------:R-:W-:-:S05]  /*93070*/  IADD3 R6, P2, R126, R4, RZ ;  /* 0x000000047e067210 */ /* 0x000fca0007f5e0ff */
[----:B------:R-:W-:Y:S01]  /*93080*/  IMAD.X R7, R127, 0x1, R0, P2 ;  /* 0x000000017f077824 */ /* 0x000fe200010e0600 */
[----:B--2---:R-:W-:-:S04]  /*93090*/  IADD3 R127, P2, R8, R4, RZ ;  /* 0x00000004087f7210 */ /* 0x004fc80007f5e0ff */
        /* <DEDUP_REMOVED lines=31> */
[----:B------:R-:W-:Y:S01]  /*93290*/  MOV R148, R147 ;  /* 0x0000009300947202 */ /* 0x000fe20000000f00 */
[----:B------:R-:W-:Y:S01]  /*932a0*/  IMAD.MOV.U32 R147, RZ, RZ, R146 ;  /* 0x000000ffff937224 */ /* 0x000fe200078e0092 */
[----:B------:R-:W-:Y:S02]  /*932b0*/  MOV R181, R15 ;  /* 0x0000000f00b57202 */ /* 0x000fe40000000f00 */
[----:B------:R-:W-:Y:S01]  /*932c0*/  MOV R146, R145 ;  /* 0x0000009100927202 */ /* 0x000fe20000000f00 */
[----:B------:R-:W-:Y:S01]  /*932d0*/  IMAD.MOV.U32 R145, RZ, RZ, R144 ;  /* 0x000000ffff917224 */ /* 0x000fe200078e0090 */
[----:B------:R-:W-:Y:S01]  /*932e0*/  MOV R144, R143 ;  /* 0x0000008f00907202 */ /* 0x000fe20000000f00 */
[----:B------:R-:W-:Y:S01]  /*932f0*/  IMAD.MOV.U32 R143, RZ, RZ, R142 ;  /* 0x000000ffff8f7224 */ /* 0x000fe200078e008e */
[----:B------:R-:W-:Y:S01]  /*93300*/  STL.64 [R1+0x1240], R180 ;  /* 0x001240b401007387 */ /* 0x000fe20000100a00 */
[----:B------:R-:W-:Y:S01]  /*93310*/  MOV R142, R141 ;  /* 0x0000008d008e7202 */ /* 0x000fe20000000f00 */
[----:B------:R-:W-:Y:S01]  /*93320*/  IMAD.MOV.U32 R141, RZ, RZ, R140 ;  /* 0x000000ffff8d7224 */ /* 0x000fe200078e008c */
[----:B------:R-:W-:Y:S01]  /*93330*/  MOV R140, R139 ;  /* 0x0000008b008c7202 */ /* 0x000fe20000000f00 */
[----:B------:R-:W-:Y:S01]  /*93340*/  STL.64 [R1+0x1120], R176 ;  /* 0x001120b001007387 */ /* 0x000fe20000100a00 */
[----:B------:R-:W-:Y:S01]  /*93350*/  IMAD.MOV.U32 R139, RZ, RZ, R138 ;  /* 0x000000ffff8b7224 */ /* 0x000fe200078e008a */
[----:B------:R-:W-:-:S02]  /*93360*/  MOV R138, R137 ;  /* 0x00000089008a7202 */ /* 0x000fc40000000f00 */
        /* <DEDUP_REMOVED lines=34> */
[----:B------:R-:W-:Y:S01]  /*93590*/  LDGSTS.E [R3+0x20180], desc[UR60][R180.64], P0 ;  /* 0x20180000b4037fae */ /* 0x000fe2000812187c */
[----:B------:R-:W-:-:S03]  /*935a0*/  MOV R120, R119 ;  /* 0x0000007700787202 */ /* 0x000fc60000000f00 */
[----:B------:R2:W-:Y:S04]  /*935b0*/  STL.64 [R1+0x1010], R22 ;  /* 0x0010101601007387 */ /* 0x0005e80000100a00 */
        /* <DEDUP_REMOVED lines=53> */
[----:B------:R-:W4:Y:S04]  /*93910*/  LDL.LU R8, [R1+0x1e7c] ;  /* 0x001e7c0001087983 */ /* 0x000f280000300800 */
[----:B------:R-:W-:Y:S04]  /*93920*/  LDGSTS.E [R3+0x27980], desc[UR60][R116.64], P0 ;  /* 0x2798000074037fae */ /* 0x000fe8000812187c */
[----:B------:R-:W4:Y:S04]  /*93930*/  LDL.LU R10, [R1+0x1ebc] ;  /* 0x001ebc00010a7983 */ /* 0x000f280000300800 */
[----:B------:R-:W4:Y:S04]  /*93940*/  LDL.LU R15, [R1+0x1e78] ;  /* 0x001e7800010f7983 */ /* 0x000f280000300800 */
[----:B------:R-:W4:Y:S04]  /*93950*/  LDL.LU R17, [R1+0x1eb8] ;  /* 0x001eb80001117983 */ /* 0x000f280000300800 */
[----:B------:R1:W-:Y:S04]  /*93960*/  LDGSTS.E [R3+0x27d80], desc[UR60][R114.64], P0 ;  /* 0x27d8000072037fae */ /* 0x0003e8000812187c */
[----:B------:R-:W4:Y:S04]  /*93970*/  LDL.LU R11, [R1+0x1efc] ;  /* 0x001efc00010b7983 */ /* 0x000f280000300800 */
[----:B------:R-:W4:Y:S01]  /*93980*/  LDL.LU R6, [R1+0x1f3c] ;  /* 0x001f3c0001067983 */ /* 0x000f220000300800 */
[----:B-1----:R-:W-:-:S04]  /*93990*/  LOP3.LUT R3, R12, 0x40, RZ, 0x3c, !PT ;  /* 0x000000400c037812 */ /* 0x002fc800078e3cff */
[----:B------:R-:W-:Y:S02]  /*939a0*/  IADD3 R3, R3, R5, RZ ;  /* 0x0000000503037210 */ /* 0x000fe40007ffe0ff */
        /* <DEDUP_REMOVED lines=15> */
[----:B----4-:R-:W-:Y:S01]  /*93aa0*/  IADD3.X R9, R9, R0, RZ, P2, !PT ;  /* 0x0000000009097210 */ /* 0x010fe200017fe4ff */
[----:B------:R-:W-:Y:S02]  /*93ab0*/  STL [R1+0x1dfc], R7 ;  /* 0x001dfc0701007387 */ /* 0x000fe40000100800 */
[----:B------:R-:W-:Y:S02]  /*93ac0*/  IMAD.X R20, R20, 0x1, R0, P4 ;  /* 0x0000000114147824 */ /* 0x000fe400020e0600 */
[----:B------:R1:W-:Y:S04]  /*93ad0*/  STL [R1+0x1df8], R9 ;  /* 0x001df80901007387 */ /* 0x0003e80000100800 */
[----:B------:R3:W-:Y:S01]  /*93ae0*/  LDGSTS.E [R3+0x600], desc[UR60][R22.64], P0 ;  /* 0x0060000016037fae */ /* 0x0007e2000812187c */
[----:B------:R-:W-:-:S03]  /*93af0*/  MOV R21, R20 ;  /* 0x0000001400157202 */ /* 0x000fc60000000f00 */
[----:B------:R-:W-:Y:S04]  /*93b00*/  STL [R1+0x1e3c], R16 ;  /* 0x001e3c1001007387 */ /* 0x000fe80000100800 */
[----:B------:R4:W-:Y:S01]  /*93b10*/  STL [R1+0x1e38], R20 ;  /* 0x001e381401007387 */ /* 0x0009e20000100800 */
[----:B---3--:R-:W-:Y:S01]  /*93b20*/  MOV R22, R7 ;  /* 0x0000000700167202 */ /* 0x008fe20000000f00 */
[----:B------:R-:W-:Y:S02]  /*93b30*/  IMAD.MOV.U32 R23, RZ, RZ, R9 ;  /* 0x000000ffff177224 */ /* 0x000fe400078e0009 */
[----:B-1----:R-:W3:Y:S01]  /*93b40*/  LDL.LU R9, [R1+0x1f7c] ;  /* 0x001f7c0001097983 */ /* 0x002ee20000300800 */
[----:B----4-:R-:W-:-:S03]  /*93b50*/  IMAD.MOV.U32 R20, RZ, RZ, R16 ;  /* 0x000000ffff147224 */ /* 0x010fc600078e0010 */
[----:B------:R-:W4:Y:S04]  /*93b60*/  LDL.LU R7, [R1+0x1fbc] ;  /* 0x001fbc0001077983 */ /* 0x000f280000300800 */
[----:B------:R1:W-:Y:S04]  /*93b70*/  LDGSTS.E [R3+0xa00], desc[UR60][R22.64], P0 ;  /* 0x00a0000016037fae */ /* 0x0003e8000812187c */
[----:B------:R-:W-:Y:S04]  /*93b80*/  LDGSTS.E [R3+0xe00], desc[UR60][R20.64], P0 ;  /* 0x00e0000014037fae */ /* 0x000fe8000812187c */
[----:B------:R-:W4:Y:S04]  /*93b90*/  LDL.LU R20, [R1+0x1f78] ;  /* 0x001f780001147983 */ /* 0x000f280000300800 */
[----:B------:R-:W4:Y:S01]  /*93ba0*/  LDL.LU R16, [R1+0x1fb8] ;  /* 0x001fb80001107983 */ /* 0x000f220000300800 */
[----:B------:R-:W-:-:S02]  /*93bb0*/  IADD3 R8, P2, R8, R4, RZ ;  /* 0x0000000408087210 */ /* 0x000fc40007f5e0ff */
[----:B------:R-:W-:Y:S02]  /*93bc0*/  IADD3 R10, P4, R10, R4, RZ ;  /* 0x000000040a0a7210 */ /* 0x000fe40007f9e0ff */
[----:B------:R-:W-:Y:S01]  /*93bd0*/  IADD3.X R15, R15, R0, RZ, P2, !PT ;  /* 0x000000000f0f7210 */ /* 0x000fe200017fe4ff */
[----:B------:R-:W-:Y:S02]  /*93be0*/  STL [R1+0x1e7c], R8 ;  /* 0x001e7c0801007387 */ /* 0x000fe40000100800 */
[----:B------:R-:W-:Y:S01]  /*93bf0*/  IMAD.X R17, R17, 0x1, R0, P4 ;  /* 0x0000000111117824 */ /* 0x000fe200020e0600 */
[----:B-1----:R-:W-:Y:S01]  /*93c00*/  MOV R22, R8 ;  /* 0x0000000800167202 */ /* 0x002fe20000000f00 */
[----:B------:R1:W-:Y:S01]  /*93c10*/  STL [R1+0x1e78], R15 ;  /* 0x001e780f01007387 */ /* 0x0003e20000100800 */
[----:B------:R-:W-:-:S03]  /*93c20*/  IMAD.MOV.U32 R23, RZ, RZ, R15 ;  /* 0x000000ffff177224 */ /* 0x000fc600078e000f */
[----:B------:R-:W-:Y:S04]  /*93c30*/  STL [R1+0x1ebc], R10 ;  /* 0x001ebc0a01007387 */ /* 0x000fe80000100800 */
[----:B------:R1:W-:Y:S04]  /*93c40*/  STL [R1+0x1eb8], R17 ;  /* 0x001eb81101007387 */ /* 0x0003e80000100800 */
[----:B-1----:R-:W4:Y:S01]  /*93c50*/  LDL.LU R15, [R1+0x1ffc] ;  /* 0x001ffc00010f7983 */ /* 0x002f220000300800 */
[----:B------:R-:W-:-:S03]  /*93c60*/  IADD3 R11, P2, R11, R4, RZ ;  /* 0x000000040b0b7210 */ /* 0x000fc60007f5e0ff */
[----:B------:R-:W4:Y:S01]  /*93c70*/  LDL.LU R8, [R1+0x203c] ;  /* 0x00203c0001087983 */ /* 0x000f220000300800 */
[----:B------:R-:W-:-:S03]  /*93c80*/  IADD3 R6, P4, R6, R4, RZ ;  /* 0x0000000406067210 */ /* 0x000fc60007f9e0ff */
[----:B------:R1:W-:Y:S02]  /*93c90*/  LDGSTS.E [R3+0x1200], desc[UR60][R22.64], P0 ;  /* 0x0120000016037fae */ /* 0x0003e4000812187c */
[----:B-1----:R-:W-:Y:S01]  /*93ca0*/  IMAD.MOV.U32 R23, RZ, RZ, R17 ;  /* 0x000000ffff177224 */ /* 0x002fe200078e0011 */
[----:B------:R-:W-:Y:S01]  /*93cb0*/  MOV R22, R10 ;  /* 0x0000000a00167202 */ /* 0x000fe20000000f00 */
[----:B------:R-:W4:Y:S04]  /*93cc0*/  LDL.LU R17, [R1+0x1ff8] ;  /* 0x001ff80001117983 */ /* 0x000f280000300800 */
[----:B------:R-:W4:Y:S04]  /*93cd0*/  LDL.LU R10, [R1+0x2038] ;  /* 0x00203800010a7983 */ /* 0x000f280000300800 */
[----:B------:R-:W-:Y:S04]  /*93ce0*/  STL [R1+0x1efc], R11 ;  /* 0x001efc0b01007387 */ /* 0x000fe80000100800 */
[----:B------:R1:W-:Y:S02]  /*93cf0*/  LDGSTS.E [R3+0x1600], desc[UR60][R22.64], P0 ;  /* 0x0160000016037fae */ /* 0x0003e4000812187c */
[----:B-1----:R-:W-:-:S02]  /*93d00*/  MOV R22, R11 ;  /* 0x0000000b00167202 */ /* 0x002fc40000000f00 */
[----:B--2---:R-:W-:-:S05]  /*93d10*/  IADD3.X R19, R19, R0, RZ, P2, !PT ;  /* 0x0000000013137210 */ /* 0x004fca00017fe4ff */
[----:B------:R1:W-:Y:S01]  /*93d20*/  STL [R1+0x1ef8], R19 ;  /* 0x001ef81301007387 */ /* 0x0003e20000100800 */
[----:B------:R-:W-:-:S03]  /*93d30*/  IMAD.X R18, R18, 0x1, R0, P4 ;  /* 0x0000000112127824 */ /* 0x000fc600020e0600 */
[----:B------:R-:W-:Y:S01]  /*93d40*/  STL [R1+0x1f3c], R6 ;  /* 0x001f3c0601007387 */ /* 0x000fe20000100800 */
[----:B------:R-:W-:-:S03]  /*93d50*/  IMAD.MOV.U32 R23, RZ, RZ, R19 ;  /* 0x000000ffff177224 */ /* 0x000fc600078e0013 */
[----:B------:R2:W-:Y:S01]  /*93d60*/  STL [R1+0x1f38], R18 ;  /* 0x001f381201007387 */ /* 0x0005e20000100800 */
[----:B-1----:R-:W-:-:S03]  /*93d70*/  MOV R19, R18 ;  /* 0x0000001200137202 */ /* 0x002fc60000000f00 */
[----:B------:R-:W4:Y:S04]  /*93d80*/  LDL.LU R11, [R1+0x207c] ;  /* 0x00207c00010b7983 */ /* 0x000f280000300800 */
[----:B------:R-:W4:Y:S01]  /*93d90*/  LDL.LU R21, [R1+0x20bc] ;  /* 0x0020bc0001157983 */ /* 0x000f220000300800 */
[----:B--2---:R-:W-:-:S03]  /*93da0*/  IMAD.MOV.U32 R18, RZ, RZ, R6 ;  /* 0x000000ffff127224 */ /* 0x004fc600078e0006 */
[----:B------:R-:W-:Y:S04]  /*93db0*/  LDGSTS.E [R3+0x1a00], desc[UR60][R22.64], P0 ;  /* 0x01a0000016037fae */ /* 0x000fe8000812187c */
[----:B------:R-:W-:Y:S04]  /*93dc0*/  LDGSTS.E [R3+0x1e00], desc[UR60][R18.64], P0 ;  /* 0x01e0000012037fae */ /* 0x000fe8000812187c */
[----:B------:R-:W2:Y:S04]  /*93dd0*/  LDL.LU R19, [R1+0x2078] ;  /* 0x0020780001137983 */ /* 0x000ea80000300800 */
[----:B------:R-:W2:Y:S01]  /*93de0*/  LDL.LU R22, [R1+0x20b8] ;  /* 0x0020b80001167983 */ /* 0x000ea20000300800 */
[----:B---3--:R-:W-:-:S03]  /*93df0*/  IADD3 R9, P2, R9, R4, RZ ;  /* 0x0000000409097210 */ /* 0x008fc60007f5e0ff */
[----:B------:R-:W3:Y:S01]  /*93e00*/  LDL.LU R6, [R1+0x20fc] ;  /* 0x0020fc0001067983 */ /* 0x000ee20000300800 */
[----:B----4-:R-:W-:-:S03]  /*93e10*/  IADD3 R7, P4, R7, R4, RZ ;  /* 0x0000000407077210 */ /* 0x010fc60007f9e0ff */
[----:B------:R-:W4:Y:S01]  /*93e20*/  LDL.LU R18, [R1+0x213c] ;  /* 0x00213c0001127983 */ /* 0x000f220000300800 */
[----:B------:R-:W-:-:S03]  /*93e30*/  MOV R114, R9 ;  /* 0x0000000900727202 */ /* 0x000fc60000000f00 */
[----:B------:R1:W-:Y:S01]  /*93e40*/  STL [R1+0x1f7c], R9 ;  /* 0x001f7c0901007387 */ /* 0x0003e20000100800 */
[----:B------:R-:W-:Y:S01]  /*93e50*/  IADD3.X R20, R20, R0, RZ, P2, !PT ;  /* 0x0000000014147210 */ /* 0x000fe200017fe4ff */
[----:B------:R-:W-:-:S04]  /*93e60*/  IMAD.X R16, R16, 0x1, R0, P4 ;  /* 0x0000000110107824 */ /* 0x000fc800020e0600 */
[----:B------:R1:W-:Y:S01]  /*93e70*/  STL [R1+0x1f78], R20 ;  /* 0x001f781401007387 */ /* 0x0003e20000100800 */
[----:B------:R-:W-:-:S03]  /*93e80*/  IMAD.MOV.U32 R115, RZ, RZ, R20 ;  /* 0x000000ffff737224 */ /* 0x000fc600078e0014 */
[----:B------:R1:W-:Y:S04]  /*93e90*/  STL [R1+0x1fbc], R7 ;  /* 0x001fbc0701007387 */ /* 0x0003e80000100800 */
[----:B------:R1:W-:Y:S04]  /*93ea0*/  STL [R1+0x1fb8], R16 ;  /* 0x001fb81001007387 */ /* 0x0003e80000100800 */
[----:B-1----:R-:W4:Y:S04]  /*93eb0*/  LDL.LU R9, [R1+0x20f8] ;  /* 0x0020f80001097983 */ /* 0x002f280000300800 */
[----:B------:R-:W4:Y:S04]  /*93ec0*/  LDL.LU R20, [R1+0x2138] ;  /* 0x0021380001147983 */ /* 0x000f280000300800 */
[----:B------:R1:W-:Y:S01]  /*93ed0*/  LDGSTS.E [R3+0x2200], desc[UR60][R114.64], P0 ;  /* 0x0220000072037fae */ /* 0x0003e2000812187c */
[----:B------:R-:W-:-:S02]  /*93ee0*/  IADD3 R15, P2, R15, R4, RZ ;  /* 0x000000040f0f7210 */ /* 0x000fc40007f5e0ff */
[----:B------:R-:W-:Y:S02]  /*93ef0*/  IADD3 R8, P4, R8, R4, RZ ;  /* 0x0000000408087210 */ /* 0x000fe40007f9e0ff */
[----:B-1----:R-:W-:Y:S01]  /*93f00*/  MOV R114, R7 ;  /* 0x0000000700727202 */ /* 0x002fe20000000f00 */
[----:B------:R-:W-:Y:S01]  /*93f10*/  IMAD.MOV.U32 R115, RZ, RZ, R16 ;  /* 0x000000ffff737224 */ /* 0x000fe200078e0010 */
[----:B------:R-:W4:Y:S04]  /*93f20*/  LDL.LU R7, [R1+0x217c] ;  /* 0x00217c0001077983 */ /* 0x000f280000300800 */
[----:B------:R-:W4:Y:S01]  /*93f30*/  LDL.LU R16, [R1+0x21bc] ;  /* 0x0021bc0001107983 */ /* 0x000f220000300800 */
        /* <DEDUP_REMOVED lines=8> */
[----:B------:R-:W4:Y:S01]  /*93fc0*/  LDL.LU R15, [R1+0x2178] ;  /* 0x00217800010f7983 */ /* 0x000f220000300800 */
[----:B------:R-:W-:-:S03]  /*93fd0*/  IMAD.MOV.U32 R115, RZ, RZ, R17 ;  /* 0x000000ffff737224 */ /* 0x000fc600078e0011 */
[----:B------:R-:W4:Y:S04]  /*93fe0*/  LDL.LU R17, [R1+0x21b8] ;  /* 0x0021b80001117983 */ /* 0x000f280000300800 */
[----:B------:R1:W-:Y:S02]  /*93ff0*/  LDGSTS.E [R3+0x2a00], desc[UR60][R114.64], P0 ;  /* 0x02a0000072037fae */ /* 0x0003e4000812187c */
[----:B-1----:R-:W-:Y:S01]  /*94000*/  MOV R114, R8 ;  /* 0x0000000800727202 */ /* 0x002fe20000000f00 */
[----:B------:R-:W-:Y:S02]  /*94010*/  IMAD.MOV.U32 R115, RZ, RZ, R10 ;  /* 0x000000ffff737224 */ /* 0x000fe400078e000a */
[----:B------:R-:W4:Y:S04]  /*94020*/  LDL.LU R10, [R1+0x21fc] ;  /* 0x0021fc00010a7983 */ /* 0x000f280000300800 */
[----:B------:R-:W4:Y:S04]  /*94030*/  LDL.LU R8, [R1+0x223c] ;  /* 0x00223c0001087983 */ /* 0x000f280000300800 */
        /* <DEDUP_REMOVED lines=11> */
[----:B-1----:R-:W2:Y:S04]  /*940f0*/  LDL.LU R19, [R1+0x21f8] ;  /* 0x0021f80001137983 */ /* 0x002ea80000300800 */
[----:B------:R-:W2:Y:S01]  /*94100*/  LDL.LU R11, [R1+0x2238] ;  /* 0x00223800010b7983 */ /* 0x000ea20000300800 */
[----:B---3--:R-:W-:-:S02]  /*94110*/  IADD3 R6, P2, R6, R4, RZ ;  /* 0x0000000406067210 */ /* 0x008fc40007f5e0ff */
[----:B----4-:R-:W-:Y:S01]  /*94120*/  IADD3 R18, P4, R18, R4, RZ ;  /* 0x0000000412127210 */ /* 0x010fe20007f9e0ff */
[----:B------:R-:W-:Y:S01]  /*94130*/  LDGSTS.E [R3+0x3200], desc[UR60][R114.64], P0 ;  /* 0x0320000072037fae */ /* 0x000fe2000812187c */
[----:B------:R-:W-:Y:S01]  /*94140*/  MOV R23, R22 ;  /* 0x0000001600177202 */ /* 0x000fe20000000f00 */
[----:B--2---:R-:W-:Y:S02]  /*94150*/  IMAD.MOV.U32 R22, RZ, RZ, R21 ;  /* 0x000000ffff167224 */ /* 0x004fe400078e0015 */
[----:B------:R-:W-:Y:S04]  /*94160*/  STL [R1+0x20fc], R6 ;  /* 0x0020fc0601007387 */ /* 0x000fe80000100800 */
[----:B------:R1:W-:Y:S01]  /*94170*/  LDGSTS.E [R3+0x3600], desc[UR60][R22.64], P0 ;  /* 0x0360000016037fae */ /* 0x0003e2000812187c */
[----:B------:R-:W-:Y:S01]  /*94180*/  IADD3.X R9, R9, R0, RZ, P2, !PT ;  /* 0x0000000009097210 */ /* 0x000fe200017fe4ff */
[----:B------:R-:W-:-:S04]  /*94190*/  IMAD.X R20, R20, 0x1, R0, P4 ;  /* 0x0000000114147824 */ /* 0x000fc800020e0600 */
[----:B------:R2:W-:Y:S01]  /*941a0*/  STL [R1+0x20f8], R9 ;  /* 0x0020f80901007387 */ /* 0x0005e20000100800 */
[----:B-1----:R-:W-:Y:S01]  /*941b0*/  MOV R22, R6 ;  /* 0x0000000600167202 */ /* 0x002fe20000000f00 */
[----:B------:R-:W-:Y:S02]  /*941c0*/  IMAD.MOV.U32 R23, RZ, RZ, R9 ;  /* 0x000000ffff177224 */ /* 0x000fe400078e0009 */
[----:B------:R-:W-:Y:S01]  /*941d0*/  STL [R1+0x213c], R18 ;  /* 0x00213c1201007387 */ /* 0x000fe20000100800 */
[----:B------:R-:W-:-:S03]  /*941e0*/  MOV R21, R20 ;  /* 0x0000001400157202 */ /* 0x000fc60000000f00 */
[----:B------:R1:W-:Y:S04]  /*941f0*/  STL [R1+0x2138], R20 ;  /* 0x0021381401007387 */ /* 0x0003e80000100800 */
[----:B--2---:R-:W2:Y:S04]  /*94200*/  LDL.LU R9, [R1+0x227c] ;  /* 0x00227c0001097983 */ /* 0x004ea80000300800 */
[----:B------:R-:W3:Y:S01]  /*94210*/  LDL.LU R6, [R1+0x22bc] ;  /* 0x0022bc0001067983 */ /* 0x000ee20000300800 */
[----:B-1----:R-:W-:-:S03]  /*94220*/  IMAD.MOV.U32 R20, RZ, RZ, R18 ;  /* 0x000000ffff147224 */ /* 0x002fc600078e0012 */
[----:B------:R1:W-:Y:S04]  /*94230*/  LDGSTS.E [R3+0x3a00], desc[UR60][R22.64], P0 ;  /* 0x03a0000016037fae */ /* 0x0003e8000812187c */
[----:B------:R-:W-:Y:S04]  /*94240*/  LDGSTS.E [R3+0x3e00], desc[UR60][R20.64], P0 ;  /* 0x03e0000014037fae */ /* 0x000fe8000812187c */
[----:B------:R-:W4:Y:S04]  /*94250*/  LDL.LU R20, [R1+0x2278] ;  /* 0x0022780001147983 */ /* 0x000f280000300800 */
[----:B------:R-:W4:Y:S01]  /*94260*/  LDL.LU R18, [R1+0x22b8] ;  /* 0x0022b80001127983 */ /* 0x000f220000300800 */
[----:B------:R-:W-:-:S02]  /*94270*/  IADD3 R7, P2, R7, R4, RZ ;  /* 0x0000000407077210 */ /* 0x000fc40007f5e0ff */
[----:B------:R-:W-:Y:S02]  /*94280*/  IADD3 R16, P4, R16, R4, RZ ;  /* 0x0000000410107210 */ /* 0x000fe40007f9e0ff */
[----:B------:R-:W-:Y:S01]  /*94290*/  IADD3.X R15, R15, R0, RZ, P2, !PT ;  /* 0x000000000f0f7210 */ /* 0x000fe200017fe4ff */
[----:B------:R1:W-:Y:S02]  /*942a0*/  STL [R1+0x217c], R7 ;  /* 0x00217c0701007387 */ /* 0x0003e40000100800 */
[----:B-1----:R-:W-:Y:S01]  /*942b0*/  MOV R22, R7 ;  /* 0x0000000700167202 */ /* 0x002fe20000000f00 */
[----:B------:R-:W-:Y:S01]  /*942c0*/  IMAD.X R17, R17, 0x1, R0, P4 ;  /* 0x0000000111117824 */ /* 0x000fe200020e0600 */
[----:B------:R1:W-:Y:S01]  /*942d0*/  STL [R1+0x2178], R15 ;  /* 0x0021780f01007387 */ /* 0x0003e20000100800 */
[----:B------:R-:W-:-:S03]  /*942e0*/  IMAD.MOV.U32 R23, RZ, RZ, R15 ;  /* 0x000000ffff177224 */ /* 0x000fc600078e000f */
[----:B------:R-:W-:Y:S04]  /*942f0*/  STL [R1+0x21bc], R16 ;  /* 0x0021bc1001007387 */ /* 0x000fe80000100800 */
[----:B------:R-:W4:Y:S04]  /*94300*/  LDL.LU R7, [R1+0x22fc] ;  /* 0x0022fc0001077983 */ /* 0x000f280000300800 */
[----:B------:R1:W-:Y:S04]  /*94310*/  STL [R1+0x21b8], R17 ;  /* 0x0021b81101007387 */ /* 0x0003e80000100800 */
[----:B-1----:R-:W4:Y:S04]  /*94320*/  LDL.LU R15, [R1+0x233c] ;  /* 0x00233c00010f7983 */ /* 0x002f280000300800 */
        /* <DEDUP_REMOVED lines=8> */
[----:B------:R1:W-:Y:S02]  /*943b0*/  LDGSTS.E [R3+0x4600], desc[UR60][R22.64], P0 ;  /* 0x0460000016037fae */ /* 0x0003e4000812187c */
        /* <DEDUP_REMOVED lines=8> */
[----:B------:R-:W4:Y:S04]  /*94440*/  LDL.LU R10, [R1+0x237c] ;  /* 0x00237c00010a7983 */ /* 0x000f280000300800 */
[----:B------:R1:W-:Y:S04]  /*94450*/  STL [R1+0x2238], R11 ;  /* 0x0022380b01007387 */ /* 0x0003e80000100800 */
[----:B------:R-:W4:Y:S04]  /*94460*/  LDL.LU R21, [R1+0x23ec] ;  /* 0x0023ec0001157983 */ /* 0x000f280000300800 */
[----:B------:R-:W-:Y:S04]  /*94470*/  LDGSTS.E [R3+0x4a00], desc[UR60][R22.64], P0 ;  /* 0x04a0000016037fae */ /* 0x000fe8000812187c */
[----:B-1----:R-:W4:Y:S04]  /*94480*/  LDL.LU R11, [R1+0x2378] ;  /* 0x00237800010b7983 */ /* 0x002f280000300800 */
[----:B------:R1:W-:Y:S04]  /*94490*/  LDGSTS.E [R3+0x4e00], desc[UR60][R114.64], P0 ;  /* 0x04e0000072037fae */ /* 0x0003e8000812187c */
[----:B------:R-:W4:Y:S04]  /*944a0*/  LDL.LU R22, [R1+0x23e8] ;  /* 0x0023e80001167983 */ /* 0x000f280000300800 */
[----:B------:R-:W4:Y:S04]  /*944b0*/  LDL.LU R8, [R1+0x2424] ;  /* 0x0024240001087983 */ /* 0x000f280000300800 */
[----:B------:R-:W4:Y:S01]  /*944c0*/  LDL.LU R19, [R1+0x245c] ;  /* 0x00245c0001137983 */ /* 0x000f220000300800 */
[----:B--2---:R-:W-:-:S02]  /*944d0*/  IADD3 R9, P2, R9, R4, RZ ;  /* 0x0000000409097210 */ /* 0x004fc40007f5e0ff */
[----:B---3--:R-:W-:-:S03]  /*944e0*/  IADD3 R6, P4, R6, R4, RZ ;  /* 0x0000000406067210 */ /* 0x008fc60007f9e0ff */
[----:B------:R2:W-:Y:S01]  /*944f0*/  STL [R1+0x227c], R9 ;  /* 0x00227c0901007387 */ /* 0x0005e20000100800 */
[----:B-1----:R-:W-:Y:S02]  /*94500*/  MOV R114, R9 ;  /* 0x0000000900727202 */ /* 0x002fe40000000f00 */
[----:B----4-:R-:W-:Y:S01]  /*94510*/  IADD3.X R20, R20, R0, RZ, P2, !PT ;  /* 0x0000000014147210 */ /* 0x010fe200017fe4ff */
[----:B------:R-:W-:-:S04]  /*94520*/  IMAD.X R18, R18, 0x1, R0, P4 ;  /* 0x0000000112127824 */ /* 0x000fc800020e0600 */
[----:B------:R1:W-:Y:S01]  /*94530*/  STL [R1+0x2278], R20 ;  /* 0x0022781401007387 */ /* 0x0003e20000100800 */
[----:B------:R-:W-:-:S03]  /*94540*/  IMAD.MOV.U32 R115, RZ, RZ, R20 ;  /* 0x000000ffff737224 */ /* 0x000fc600078e0014 */
[----:B------:R3:W-:Y:S04]  /*94550*/  STL [R1+0x22bc], R6 ;  /* 0x0022bc0601007387 */ /* 0x0007e80000100800 */
[----:B------:R-:W-:Y:S04]  /*94560*/  STL [R1+0x22b8], R18 ;  /* 0x0022b81201007387 */ /* 0x000fe80000100800 */
[----:B--2---:R-:W2:Y:S04]  /*94570*/  LDL.LU R9, [R1+0x2420] ;  /* 0x0024200001097983 */ /* 0x004ea80000300800 */
[----:B-1----:R-:W4:Y:S04]  /*94580*/  LDL.LU R20, [R1+0x2458] ;  /* 0x0024580001147983 */ /* 0x002f280000300800 */
[----:B------:R1:W-:Y:S01]  /*94590*/  LDGSTS.E [R3+0x5200], desc[UR60][R114.64], P0 ;  /* 0x0520000072037fae */ /* 0x0003e2000812187c */
[----:B------:R-:W-:-:S02]  /*945a0*/  IADD3 R7, P2, R7, R4, RZ ;  /* 0x0000000407077210 */ /* 0x000fc40007f5e0ff */
        /* <DEDUP_REMOVED lines=13> */
[----:B------:R1:W-:Y:S04]  /*94680*/  STL [R1+0x2338], R16 ;  /* 0x0023381001007387 */ /* 0x0003e80000100800 */
        /* <DEDUP_REMOVED lines=9> */
[----:B------:R-:W-:Y:S01]  /*94720*/  STL [R1+0x237c], R10 ;  /* 0x00237c0a01007387 */ /* 0x000fe20000100800 */
[----:B------:R-:W-:-:S05]  /*94730*/  IADD3.X R11, R11, R0, RZ, P2, !PT ;  /* 0x000000000b0b7210 */ /* 0x000fca00017fe4ff */
[----:B------:R1:W-:Y:S01]  /*94740*/  STL [R1+0x2378], R11 ;  /* 0x0023780b01007387 */ /* 0x0003e20000100800 */
[----:B------:R-:W-:-:S03]  /*94750*/  IMAD.X R22, R22, 0x1, R0, P4 ;  /* 0x0000000116167824 */ /* 0x000fc600020e0600 */
[----:B------:R-:W-:Y:S01]  /*94760*/  STL [R1+0x23ec], R21 ;  /* 0x0023ec1501007387 */ /* 0x000fe20000100800 */
[----:B-1----:R-:W-:Y:S01]  /*94770*/  IMAD.MOV.U32 R115, RZ, RZ, R11 ;  /* 0x000000ffff737224 */ /* 0x002fe200078e000b */
[----:B------:R-:W-:Y:S02]  /*94780*/  MOV R114, R10 ;  /* 0x0000000a00727202 */ /* 0x000fe40000000f00 */
[----:B------:R-:W3:Y:S04]  /*94790*/  LDL.LU R16, [R1+0x2508] ;  /* 0x0025080001107983 */ /* 0x000ee80000300800 */
[----:B------:R1:W-:Y:S04]  /*947a0*/  STL [R1+0x23e8], R22 ;  /* 0x0023e81601007387 */ /* 0x0003e80000100800 */
[----:B------:R-:W3:Y:S04]  /*947b0*/  LDL.LU R11, [R1+0x2538] ;  /* 0x00253800010b7983 */ /* 0x000ee80000300800 */
[----:B------:R-:W3:Y:S01]  /*947c0*/  LDL.LU R10, [R1+0x253c] ;  /* 0x00253c00010a7983 */ /* 0x000ee20000300800 */
[----:B------:R-:W-:-:S02]  /*947d0*/  IADD3 R8, P2, R8, R4, RZ ;  /* 0x0000000408087210 */ /* 0x000fc40007f5e0ff */
[----:B------:R-:W-:Y:S01]  /*947e0*/  IADD3 R19, P4, R19, R4, RZ ;  /* 0x0000000413137210 */ /* 0x000fe20007f9e0ff */
[----:B------:R-:W-:Y:S01]  /*947f0*/  LDGSTS.E [R3+0x6200], desc[UR60][R114.64], P0 ;  /* 0x0620000072037fae */ /* 0x000fe2000812187c */
[----:B------:R-:W-:Y:S01]  /*94800*/  MOV R23, R22 ;  /* 0x0000001600177202 */ /* 0x000fe20000000f00 */
[----:B-1----:R-:W-:Y:S02]  /*94810*/  IMAD.MOV.U32 R22, RZ, RZ, R21 ;  /* 0x000000ffff167224 */ /* 0x002fe400078e0015 */
[----:B------:R-:W-:Y:S04]  /*94820*/  STL [R1+0x2424], R8 ;  /* 0x0024240801007387 */ /* 0x000fe80000100800 */
[----:B------:R-:W-:Y:S01]  /*94830*/  LDGSTS.E [R3+0x6600], desc[UR60][R22.64], P0 ;  /* 0x0660000016037fae */ /* 0x000fe2000812187c */
[----:B--2---:R-:W-:Y:S01]  /*94840*/  IADD3.X R9, R9, R0, RZ, P2, !PT ;  /* 0x0000000009097210 */ /* 0x004fe200017fe4ff */
[----:B----4-:R-:W-:-:S04]  /*94850*/  IMAD.X R20, R20, 0x1, R0, P4 ;  /* 0x0000000114147824 */ /* 0x010fc800020e0600 */
        /* <DEDUP_REMOVED lines=17> */
[----:B------:R1:W-:Y:S04]  /*94970*/  LDGSTS.E [R3+0x7200], desc[UR60][R20.64], P0 ;  /* 0x0720000014037fae */ /* 0x0003e8000812187c */
[----:B------:R-:W-:Y:S01]  /*94980*/  STL [R1+0x24dc], R17 ;  /* 0x0024dc1101007387 */ /* 0x000fe20000100800 */
[----:B------:R-:W-:-:S03]  /*94990*/  IMAD.X R18, R18, 0x1, R0, P4 ;  /* 0x0000000112127824 */ /* 0x000fc600020e0600 */
[----:B------:R-:W2:Y:S04]  /*949a0*/  LDL.LU.64 R6, [R1+0x10c8] ;  /* 0x0010c80001067983 */ /* 0x000ea80000300a00 */
[----:B------:R1:W-:Y:S04]  /*949b0*/  STL [R1+0x24d8], R18 ;  /* 0x0024d81201007387 */ /* 0x0003e80000100800 */
[----:B------:R-:W2:Y:S01]  /*949c0*/  LDL.LU.64 R114, [R1+0x10a0] ;  /* 0x0010a00001727983 */ /* 0x000ea20000300a00 */
[----:B------:R-:W-:-:S03]  /*949d0*/  IADD3 R15, P2, R15, R4, RZ ;  /* 0x000000040f0f7210 */ /* 0x000fc60007f5e0ff */
[----:B------:R-:W2:Y:S01]  /*949e0*/  LDL.LU.64 R22, [R1+0x1078] ;  /* 0x0010780001167983 */ /* 0x000ea20000300a00 */
[----:B------:R-:W-:Y:S01]  /*949f0*/  MOV R19, R18 ;  /* 0x0000001200137202 */ /* 0x000fe20000000f00 */
[----:B-1----:R-:W-:Y:S02]  /*94a00*/  IMAD.MOV.U32 R18, RZ, RZ, R17 ;  /* 0x000000ffff127224 */ /* 0x002fe400078e0011 */
[----:B------:R-:W-:Y:S04]  /*94a10*/  STL [R1+0x250c], R15 ;  /* 0x00250c0f01007387 */ /* 0x000fe80000100800 */
[----:B------:R1:W-:Y:S01]  /*94a20*/  LDGSTS.E [R3+0x7600], desc[UR60][R18.64], P0 ;  /* 0x0760000012037fae */ /* 0x0003e2000812187c */
[----:B------:R-:W-:-:S05]  /*94a30*/  IADD3.X R16, R16, R0, RZ, P2, !PT ;  /* 0x0000000010107210 */ /* 0x000fca00017fe4ff */
[----:B------:R1:W-:Y:S01]  /*94a40*/  STL [R1+0x2508], R16 ;  /* 0x0025081001007387 */ /* 0x0003e20000100800 */
[----:B------:R-:W-:-:S05]  /*94a50*/  IADD3 R10, P4, R10, R4, RZ ;  /* 0x000000040a0a7210 */ /* 0x000fca0007f9e0ff */
[----:B------:R-:W-:Y:S01]  /*94a60*/  IMAD.X R11, R11, 0x1, R0, P4 ;  /* 0x000000010b0b7824 */ /* 0x000fe200020e0600 */
[----:B------:R-:W-:Y:S04]  /*94a70*/  STL [R1+0x253c], R10 ;  /* 0x00253c0a01007387 */ /* 0x000fe80000100800 */
[----:B------:R-:W2:Y:S01]  /*94a80*/  LDL.LU.64 R20, [R1+0xf88] ;  /* 0x000f880001147983 */ /* 0x000ea20000300a00 */
[----:B------:R-:W-:Y:S01]  /*94a90*/  MOV R17, R16 ;  /* 0x0000001000117202 */ /* 0x000fe20000000f00 */
[----:B-1----:R-:W-:Y:S02]  /*94aa0*/  IMAD.MOV.U32 R16, RZ, RZ, R15 ;  /* 0x000000ffff107224 */ /* 0x002fe400078e000f */
[----:B------:R1:W-:Y:S04]  /*94ab0*/  STL [R1+0x2538], R11 ;  /* 0x0025380b01007387 */ /* 0x0003e80000100800 */
[----:B------:R-:W2:Y:S04]  /*94ac0*/  LDL.LU.64 R18, [R1+0xf68] ;  /* 0x000f680001127983 */ /* 0x000ea80000300a00 */
[----:B------:R2:W-:Y:S01]  /*94ad0*/  LDGSTS.E [R3+0x7a00], desc[UR60][R16.64], P0 ;  /* 0x07a0000010037fae */ /* 0x0005e2000812187c */
[----:B------:R-:W-:Y:S01]  /*94ae0*/  MOV R118, R10 ;  /* 0x0000000a00767202 */ /* 0x000fe20000000f00 */
[----:B------:R-:W-:-:S05]  /*94af0*/  IMAD.MOV.U32 R119, RZ, RZ, R11 ;  /* 0x000000ffff777224 */ /* 0x000fca00078e000b */
[----:B------:R2:W-:Y:S04]  /*94b00*/  LDGSTS.E [R3+0x7e00], desc[UR60][R118.64], P0 ;  /* 0x07e0000076037fae */ /* 0x0005e8000812187c */
[----:B------:R-:W2:Y:S04]  /*94b10*/  LDL.LU.64 R16, [R1+0xf48] ;  /* 0x000f480001107983 */ /* 0x000ea80000300a00 */
[----:B------:R-:W2:Y:S04]  /*94b20*/  LDL.LU.64 R126, [R1+0xf28] ;  /* 0x000f2800017e7983 */ /* 0x000ea80000300a00 */
[----:B-1----:R-:W2:Y:S04]  /*94b30*/  LDL.LU.64 R10, [R1+0xf08] ;  /* 0x000f0800010a7983 */ /* 0x002ea80000300a00 */
[----:B------:R-:W2:Y:S01]  /*94b40*/  LDL.LU.64 R120, [R1+0xee8] ;  /* 0x000ee80001787983 */ /* 0x000ea20000300a00 */
[----:B----4-:R-:W-:-:S04]  /*94b50*/  IADD3 R177, P2, R8, R4, RZ ;  /* 0x0000000408b17210 */ /* 0x010fc80007f5e0ff */
[----:B------:R-:W-:Y:S02]  /*94b60*/  IADD3.X R15, R9, R0, RZ, P2, !PT ;  /* 0x00000000090f7210 */ /* 0x000fe400017fe4ff */
[----:B------:R-:W4:Y:S04]  /*94b70*/  LDL.LU.64 R8, [R1+0xee0] ;  /* 0x000ee00001087983 */ /* 0x000f280000300a00 */
[----:B------:R-:W4:Y:S01]  /*94b80*/  LDL.LU.64 R118, [R1+0xed8] ;  /* 0x000ed80001767983 */ /* 0x000f220000300a00 */
[----:B---3--:R-:W-:-:S05]  /*94b90*/  IADD3 R159, P2, R122, R4, RZ ;  /* 0x000000047a9f7210 */ /* 0x008fca0007f5e0ff */
[----:B------:R-:W-:Y:S01]  /*94ba0*/  IMAD.X R176, R123, 0x1, R0, P2 ;  /* 0x000000017bb07824 */ /* 0x000fe200010e0600 */
[----:B--2---:R-:W-:-:S04]  /*94bb0*/  IADD3 R157, P2, R116, R4, RZ ;  /* 0x00000004749d7210 */ /* 0x004fc80007f5e0ff */
[----:B------:R-:W-:Y:S02]  /*94bc0*/  IADD3.X R158, R117, R0, RZ, P2, !PT ;  /* 0x00000000759e7210 */ /* 0x000fe400017fe4ff */
[----:B------:R-:W2:Y:S01]  /*94bd0*/  LDL.LU.64 R116, [R1+0xed0] ;  /* 0x000ed00001747983 */ /* 0x000ea20000300a00 */
[----:B------:R-:W-:-:S05]  /*94be0*/  IADD3 R155, P2, R6, R4, RZ ;  /* 0x00000004069b7210 */ /* 0x000fca0007f5e0ff */
[----:B------:R-:W-:Y:S02]  /*94bf0*/  IMAD.X R156, R7, 0x1, R0, P2 ;  /* 0x00000001079c7824 */ /* 0x000fe400010e0600 */
[----:B------:R-:W3:Y:S01]  /*94c00*/  LDL.LU.64 R6, [R1+0xe48] ;  /* 0x000e480001067983 */ /* 0x000ee20000300a00 */
[----:B------:R-:W-:-:S03]  /*94c10*/  IADD3 R153, P2, R114, R4, RZ ;  /* 0x0000000472997210 */ /* 0x000fc60007f5e0ff */
[----:B------:R-:W3:Y:S01]  /*94c20*/  LDL.LU.64 R124, [R1+0xec8] ;  /* 0x000ec800017c7983 */ /* 0x000ee20000300a00 */
[----:B------:R-:W-:Y:S02]  /*94c30*/  IADD3.X R154, R115, R0, RZ, P2, !PT ;  /* 0x00000000739a7210 */ /* 0x000fe400017fe4ff */
[-C--:B------:R-:W-:Y:S01]  /*94c40*/  IADD3 R151, P2, R22, R4.reuse, RZ ;  /* 0x0000000416977210 */ /* 0x080fe20007f5e0ff */
[----:B------:R-:W3:Y:S04]  /*94c50*/  LDL.LU.64 R122, [R1+0xec0] ;  /* 0x000ec000017a7983 */ /* 0x000ee80000300a00 */
[----:B------:R-:W-:Y:S01]  /*94c60*/  IMAD.X R152, R23, 0x1, R0, P2 ;  /* 0x0000000117987824 */ /* 0x000fe200010e0600 */
[----:B------:R-:W3:Y:S01]  /*94c70*/  LDL.LU.64 R114, [R1+0xeb8] ;  /* 0x000eb80001727983 */ /* 0x000ee20000300a00 */
        /* <DEDUP_REMOVED lines=10> */
[-C--:B------:R-:W-:Y:S01]  /*94d20*/  IADD3 R147, P2, R120, R4.reuse, RZ ;  /* 0x0000000478937210 */ /* 0x080fe20007f5e0ff */
[----:B------:R-:W3:Y:S04]  /*94d30*/  LDL.LU.64 R10, [R1+0xeb0] ;  /* 0x000eb000010a7983 */ /* 0x000ee80000300a00 */
[----:B------:R-:W-:Y:S02]  /*94d40*/  IMAD.X R148, R121, 0x1, R0, P2 ;  /* 0x0000000179947824 */ /* 0x000fe400010e0600 */
[----:B------:R-:W3:Y:S01]  /*94d50*/  LDL.LU.64 R120, [R1+0xea8] ;  /* 0x000ea80001787983 */ /* 0x000ee20000300a00 */
[----:B----4-:R-:W-:-:S04]  /*94d60*/  IADD3 R145, P2, R8, R4, RZ ;  /* 0x0000000408917210 */ /* 0x010fc80007f5e0ff */
[----:B------:R-:W-:Y:S02]  /*94d70*/  IADD3.X R146, R9, R0, RZ, P2, !PT ;  /* 0x0000000009927210 */ /* 0x000fe400017fe4ff */
[----:B------:R-:W-:-:S05]  /*94d80*/  IADD3 R8, P2, R118, R4, RZ ;  /* 0x0000000476087210 */ /* 0x000fca0007f5e0ff */
[----:B------:R-:W-:Y:S02]  /*94d90*/  IMAD.X R9, R119, 0x1, R0, P2 ;  /* 0x0000000177097824 */ /* 0x000fe400010e0600 */
[----:B------:R-:W4:Y:S01]  /*94da0*/  LDL.LU.64 R118, [R1+0xea0] ;  /* 0x000ea00001767983 */ /* 0x000f220000300a00 */
[----:B--2---:R-:W-:-:S03]  /*94db0*/  IADD3 R143, P2, R116, R4, RZ ;  /* 0x00000004748f7210 */ /* 0x004fc60007f5e0ff */
[----:B------:R-:W2:Y:S01]  /*94dc0*/  LDL.LU.64 R132, [R1+0xe98] ;  /* 0x000e980001847983 */ /* 0x000ea20000300a00 */
[----:B------:R-:W-:-:S03]  /*94dd0*/  IADD3.X R144, R117, R0, RZ, P2, !PT ;  /* 0x0000000075907210 */ /* 0x000fc600017fe4ff */
[----:B------:R-:W2:Y:S04]  /*94de0*/  LDL.LU.64 R130, [R1+0xe90] ;  /* 0x000e900001827983 */ /* 0x000ea80000300a00 */
[----:B------:R-:W2:Y:S04]  /*94df0*/  LDL.LU.64 R128, [R1+0xe88] ;  /* 0x000e880001807983 */ /* 0x000ea80000300a00 */
[----:B------:R-:W2:Y:S01]  /*94e00*/  LDL.LU.64 R126, [R1+0xe80] ;  /* 0x000e8000017e7983 */ /* 0x000ea20000300a00 */
[----:B---3--:R-:W-:-:S05]  /*94e10*/  IADD3 R116, P2, R6, R4, RZ ;  /* 0x0000000406747210 */ /* 0x008fca0007f5e0ff */
[----:B------:R-:W-:Y:S01]  /*94e20*/  IMAD.X R117, R7, 0x1, R0, P2 ;  /* 0x0000000107757824 */ /* 0x000fe200010e0600 */
[----:B------:R-:W-:-:S04]  /*94e30*/  IADD3 R6, P2, R124, R4, RZ ;  /* 0x000000047c067210 */ /* 0x000fc80007f5e0ff */
[----:B------:R-:W-:Y:S02]  /*94e40*/  IADD3.X R7, R125, R0, RZ, P2, !PT ;  /* 0x000000007d077210 */ /* 0x000fe400017fe4ff */
[-C--:B------:R-:W-:Y:S01]  /*94e50*/  IADD3 R141, P2, R122, R4.reuse, RZ ;  /* 0x000000047a8d7210 */ /* 0x080fe20007f5e0ff */
[----:B------:R-:W3:Y:S04]  /*94e60*/  LDL.LU.64 R124, [R1+0xe78] ;  /* 0x000e7800017c7983 */ /* 0x000ee80000300a00 */
[----:B------:R-:W-:Y:S01]  /*94e70*/  IMAD.X R142, R123, 0x1, R0, P2 ;  /* 0x000000017b8e7824 */ /* 0x000fe200010e0600 */
[----:B------:R-:W-:Y:S01]  /*94e80*/  IADD3 R139, P2, R114, R4, RZ ;  /* 0x00000004728b7210 */ /* 0x000fe20007f5e0ff */
[----:B------:R-:W3:Y:S03]  /*94e90*/  LDL.LU.64 R122, [R1+0xe70] ;  /* 0x000e7000017a7983 */ /* 0x000ee60000300a00 */
[----:B------:R-:W-:-:S02]  /*94ea0*/  IADD3.X R140, R115, R0, RZ, P2, !PT ;  /* 0x00000000738c7210 */ /* 0x000fc400017fe4ff */
[----:B------:R-:W-:-:S05]  /*94eb0*/  IADD3 R114, P2, R10, R4, RZ ;  /* 0x000000040a727210 */ /* 0x000fca0007f5e0ff */
[----:B------:R-:W-:Y:S01]  /*94ec0*/  IMAD.X R115, R11, 0x1, R0, P2 ;  /* 0x000000010b737824 */ /* 0x000fe200010e0600 */
[----:B------:R-:W-:-:S04]  /*94ed0*/  IADD3 R10, P2, R120, R4, RZ ;  /* 0x00000004780a7210 */ /* 0x000fc80007f5e0ff */
[----:B------:R-:W-:Y:S02]  /*94ee0*/  IADD3.X R11, R121, R0, RZ, P2, !PT ;  /* 0x00000000790b7210 */ /* 0x000fe400017fe4ff */
[----:B------:R-:W3:Y:S01]  /*94ef0*/  LDL.LU.64 R120, [R1+0xe68] ;  /* 0x000e680001787983 */ /* 0x000ee20000300a00 */
[----:B----4-:R-:W-:-:S05]  /*94f00*/  IADD3 R137, P2, R118, R4, RZ ;  /* 0x0000000476897210 */ /* 0x010fca0007f5e0ff */
[----:B------:R-:W-:Y:S02]  /*94f10*/  IMAD.X R138, R119, 0x1, R0, P2 ;  /* 0x00000001778a7824 */ /* 0x000fe400010e0600 */
[----:B------:R-:W4:Y:S04]  /*94f20*/  LDL.LU.64 R118, [R1+0xe60] ;  /* 0x000e600001767983 */ /* 0x000f280000300a00 */
[----:B------:R-:W4:Y:S04]  /*94f30*/  LDL.LU.64 R184, [R1+0xe58] ;  /* 0x000e580001b87983 */ /* 0x000f280000300a00 */
[----:B------:R-:W4:Y:S01]  /*94f40*/  LDL.LU.64 R180, [R1+0xe50] ;  /* 0x000e500001b47983 */ /* 0x000f220000300a00 */
[----:B--2---:R-:W-:-:S04]  /*94f50*/  IADD3 R135, P2, R132, R4, RZ ;  /* 0x0000000484877210 */ /* 0x004fc80007f5e0ff */
[----:B------:R-:W-:Y:S02]  /*94f60*/  IADD3.X R136, R133, R0, RZ, P2, !PT ;  /* 0x0000000085887210 */ /* 0x000fe400017fe4ff */
[----:B------:R-:W-:-:S05]  /*94f70*/  IADD3 R133, P2, R130, R4, RZ ;  /* 0x0000000482857210 */ /* 0x000fca0007f5e0ff */
[----:B------:R-:W-:Y:S01]  /*94f80*/  IMAD.X R134, R131, 0x1, R0, P2 ;  /* 0x0000000183867824 */ /* 0x000fe200010e0600 */
[----:B------:R-:W-:-:S04]  /*94f90*/  IADD3 R131, P2, R128, R4, RZ ;  /* 0x0000000480837210 */ /* 0x000fc80007f5e0ff */
[----:B------:R-:W-:Y:S02]  /*94fa0*/  IADD3.X R132, R129, R0, RZ, P2, !PT ;  /* 0x0000000081847210 */ /* 0x000fe400017fe4ff */
[----:B------:R-:W-:-:S05]  /*94fb0*/  IADD3 R129, P2, R126, R4, RZ ;  /* 0x000000047e817210 */ /* 0x000fca0007f5e0ff */
[----:B------:R-:W-:Y:S01]  /*94fc0*/  IMAD.X R130, R127, 0x1, R0, P2 ;  /* 0x000000017f827824 */ /* 0x000fe200010e0600 */
[----:B---3--:R-:W-:-:S04]  /*94fd0*/  IADD3 R127, P2, R124, R4, RZ ;  /* 0x000000047c7f7210 */ /* 0x008fc80007f5e0ff */
[----:B------:R-:W-:Y:S02]  /*94fe0*/  IADD3.X R128, R125, R0, RZ, P2, !PT ;  /* 0x000000007d807210 */ /* 0x000fe400017fe4ff */
[----:B------:R-:W-:-:S05]  /*94ff0*/  IADD3 R125, P2, R122, R4, RZ ;  /* 0x000000047a7d7210 */ /* 0x000fca0007f5e0ff */
[----:B------:R-:W-:Y:S01]  /*95000*/  IMAD.X R126, R123, 0x1, R0, P2 ;  /* 0x000000017b7e7824 */ /* 0x000fe200010e0600 */
[----:B------:R-:W-:-:S04]  /*95010*/  IADD3 R123, P2, R120, R4, RZ ;  /* 0x00000004787b7210 */ /* 0x000fc80007f5e0ff */
[----:B------:R-:W-:Y:S02]  /*95020*/  IADD3.X R124, R121, R0, RZ, P2, !PT ;  /* 0x00000000797c7210 */ /* 0x000fe400017fe4ff */
[----:B----4-:R-:W-:-:S05]  /*95030*/  IADD3 R121, P2, R118, R4, RZ ;  /* 0x0000000476797210 */ /* 0x010fca0007f5e0ff */
[----:B------:R-:W-:Y:S01]  /*95040*/  IMAD.X R122, R119, 0x1, R0, P2 ;  /* 0x00000001777a7824 */ /* 0x000fe200010e0600 */
[----:B------:R-:W-:-:S04]  /*95050*/  IADD3 R119, P2, R184, R4, RZ ;  /* 0x00000004b8777210 */ /* 0x000fc80007f5e0ff */
[----:B------:R-:W-:Y:S02]  /*95060*/  IADD3.X R120, R185, R0, RZ, P2, !PT ;  /* 0x00000000b9787210 */ /* 0x000fe400017fe4ff */
[----:B------:R-:W-:Y:S01]  /*95070*/  IADD3 R113, P2, R180, R4, RZ ;  /* 0x00000004b4717210 */ /* 0x000fe20007f5e0ff */
[----:B------:R-:W2:Y:S01]  /*95080*/  LDL.LU.64 R184, [R1+0x2df8] ;  /* 0x002df80001b87983 */ /* 0x000ea20000300a00 */
        /* <DEDUP_REMOVED lines=11> */
[----:B------:R-:W-:Y:S02]  /*95140*/  IMAD.MOV.U32 R181, RZ, RZ, R15 ;  /* 0x000000ffffb57224 */ /* 0x000fe400078e000f */
[----:B------:R-:W-:Y:S01]  /*95150*/  IMAD.MOV.U32 R152, RZ, RZ, R151 ;  /* 0x000000ffff987224 */ /* 0x000fe200078e0097 */
[----:B------:R-:W-:Y:S01]  /*95160*/  MOV R151, R150 ;  /* 0x0000009600977202 */ /* 0x000fe20000000f00 */
[----:B------:R-:W-:Y:S01]  /*95170*/  IMAD.MOV.U32 R150, RZ, RZ, R149 ;  /* 0x000000ffff967224 */ /* 0x000fe200078e0095 */
[----:B------:R-:W-:Y:S01]  /*95180*/  MOV R149, R148 ;  /* 0x0000009400957202 */ /* 0x000fe20000000f00 */
[----:B------:R-:W-:Y:S01]  /*95190*/  IMAD.MOV.U32 R148, RZ, RZ, R147 ;  /* 0x000000ffff947224 */ /* 0x000fe200078e0093 */
[----:B------:R1:W-:Y:S01]  /*951a0*/  STL.64 [R1+0x1238], R180 ;  /* 0x001238b401007387 */ /* 0x0003e20000100a00 */
[----:B------:R-:W-:Y:S01]  /*951b0*/  MOV R147, R146 ;  /* 0x0000009200937202 */ /* 0x000fe20000000f00 */
[----:B------:R-:W-:Y:S01]  /*951c0*/  IMAD.MOV.U32 R146, RZ, RZ, R145 ;  /* 0x000000ffff927224 */ /* 0x000fe200078e0091 */
[----:B------:R-:W-:Y:S01]  /*951d0*/  MOV R145, R144 ;  /* 0x0000009000917202 */ /* 0x000fe20000000f00 */
[----:B------:R3:W-:Y:S01]  /*951e0*/  STL.64 [R1+0x1118], R176 ;  /* 0x001118b001007387 */ /* 0x0007e20000100a00 */
[----:B------:R-:W-:Y:S01]  /*951f0*/  IMAD.MOV.U32 R144, RZ, RZ, R143 ;  /* 0x000000ffff907224 */ /* 0x000fe200078e008f */
[----:B------:R-:W-:-:S02]  /*95200*/  MOV R143, R142 ;  /* 0x0000008e008f7202 */ /* 0x000fc40000000f00 */
[----:B------:R4:W-:Y:S01]  /*95210*/  STL.64 [R1+0x10f0], R158 ;  /* 0x0010f09e01007387 */ /* 0x0009e20000100a00 */
[----:B------:R-:W-:-:S03]  /*95220*/  IMAD.MOV.U32 R142, RZ, RZ, R141 ;  /* 0x000000ffff8e7224 */ /* 0x000fc600078e008d */
[----:B------:R4:W-:Y:S01]  /*95230*/  STL.64 [R1+0x10c8], R156 ;  /* 0x0010c89c01007387 */ /* 0x0009e20000100a00 */
[----:B------:R-:W-:-:S03]  /*95240*/  MOV R141, R140 ;  /* 0x0000008c008d7202 */ /* 0x000fc60000000f00 */
        /* <DEDUP_REMOVED lines=46> */
[----:B------:R-:W-:Y:S04]  /*95530*/  STL.64 [R1+0xe70], R126 ;  /* 0x000e707e01007387 */ /* 0x000fe80000100a00 */
[----:B------:R-:W-:Y:S04]  /*95540*/  STL.64 [R1+0xe68], R124 ;  /* 0x000e687c01007387 */ /* 0x000fe80000100a00 */
[----:B------:R-:W-:Y:S04]  /*95550*/  LDGSTS.E [R3+0x20200], desc[UR60][R180.64], P0 ;  /* 0x20200000b4037fae */ /* 0x000fe8000812187c */
[----:B------:R-:W-:Y:S04]  /*95560*/  LDGSTS.E [R3+0x20600], desc[UR60][R176.64], P0 ;  /* 0x20600000b0037fae */ /* 0x000fe8000812187c */
[----:B------:R-:W-:Y:S04]  /*95570*/  LDGSTS.E [R3+0x20a00], desc[UR60][R158.64], P0 ;  /* 0x20a000009e037fae */ /* 0x000fe8000812187c */
[----:B-1----:R-:W2:Y:S04]  /*95580*/  LDL.LU.64 R180, [R1+0x2df0] ;  /* 0x002df00001b47983 */ /* 0x002ea80000300a00 */
[----:B------:R-:W-:Y:S04]  /*95590*/  STL.64 [R1+0xe60], R122 ;  /* 0x000e607a01007387 */ /* 0x000fe80000100a00 */
[----:B---3--:R-:W3:Y:S04]  /*955a0*/  LDL.LU.64 R176, [R1+0x2de8] ;  /* 0x002de80001b07983 */ /* 0x008ee80000300a00 */
[----:B------:R-:W-:Y:S04]  /*955b0*/  LDGSTS.E [R3+0x20e00], desc[UR60][R156.64], P0 ;  /* 0x20e000009c037fae */ /* 0x000fe8000812187c */
[----:B------:R-:W-:Y:S04]  /*955c0*/  STL.64 [R1+0xe58], R120 ;  /* 0x000e587801007387 */ /* 0x000fe80000100a00 */
[----:B------:R-:W-:Y:S04]  /*955d0*/  LDGSTS.E [R3+0x21200], desc[UR60][R154.64], P0 ;  /* 0x212000009a037fae */ /* 0x000fe8000812187c */
[----:B----4-:R-:W4:Y:S04]  /*955e0*/  LDL.LU.64 R158, [R1+0x2de0] ;  /* 0x002de000019e7983 */ /* 0x010f280000300a00 */
[----:B------:R-:W-:Y:S04]  /*955f0*/  LDGSTS.E [R3+0x21600], desc[UR60][R152.64], P0 ;  /* 0x2160000098037fae */ /* 0x000fe8000812187c */
[----:B------:R-:W-:Y:S04]  /*95600*/  STL.64 [R1+0xe50], R118 ;  /* 0x000e507601007387 */ /* 0x000fe80000100a00 */
        /* <DEDUP_REMOVED lines=17> */
[----:B------:R-:W2:Y:S04]  /*95720*/  LDL.LU R9, [R1+0x1d80] ;  /* 0x001d800001097983 */ /* 0x000ea80000300800 */
[----:B------:R-:W3:Y:S04]  /*95730*/  LDL.LU R8, [R1+0x1d84] ;  /* 0x001d840001087983 */ /* 0x000ee80000300800 */
[----:B------:R-:W4:Y:S04]  /*95740*/  LDL.LU R7, [R1+0x1dc0] ;  /* 0x001dc00001077983 */ /* 0x000f280000300800 */
        /* <DEDUP_REMOVED lines=8> */
[----:B------:R-:W4:Y:S04]  /*957d0*/  LDL.LU R114, [R1+0x1e44] ;  /* 0x001e440001727983 */ /* 0x000f280000300800 */
        /* <DEDUP_REMOVED lines=13> */
[----:B------:R-:W4:Y:S01]  /*958b0*/  LDL.LU R113, [R1+0x1e80] ;  /* 0x001e800001717983 */ /* 0x000f220000300800 */
[----:B-1----:R-:W-:-:S05]  /*958c0*/  LOP3.LUT R3, R12, 0x50, RZ, 0x3c, !PT ;  /* 0x000000500c037812 */ /* 0x002fca00078e3cff */
[----:B------:R-:W-:Y:S01]  /*958d0*/  IMAD.IADD R3, R3, 0x1, R5 ;  /* 0x0000000103037824 */ /* 0x000fe200078e0205 */
[----:B---3--:R-:W-:-:S04]  /*958e0*/  IADD3 R8, P2, R8, R4, RZ ;  /* 0x0000000408087210 */ /* 0x008fc80007f5e0ff */
[----:B--2---:R-:W-:Y:S02]  /*958f0*/  IADD3.X R9, R9, R0, RZ, P2, !PT ;  /* 0x0000000009097210 */ /* 0x004fe400017fe4ff */
[----:B----4-:R-:W-:Y:S01]  /*95900*/  IADD3 R6, P4, R6, R4, RZ ;  /* 0x0000000406067210 */ /* 0x010fe20007f9e0ff */
[----:B------:R-:W-:Y:S01]  /*95910*/  STL [R1+0x1d84], R8 ;  /* 0x001d840801007387 */ /* 0x000fe20000100800 */
[----:B------:R-:W-:Y:S01]  /*95920*/  IMAD.MOV.U32 R116, RZ, RZ, R8 ;  /* 0x000000ffff747224 */ /* 0x000fe200078e0008 */
[----:B------:R-:W-:Y:S02]  /*95930*/  MOV R117, R9 ;  /* 0x0000000900757202 */ /* 0x000fe40000000f00 */
[----:B------:R-:W-:Y:S01]  /*95940*/  STL [R1+0x1dc4], R6 ;  /* 0x001dc40601007387 */ /* 0x000fe20000100800 */
[----:B------:R-:W-:-:S03]  /*95950*/  IADD3.X R7, R7, R0, RZ, P4, !PT ;  /* 0x0000000007077210 */ /* 0x000fc600027fe4ff */
[----:B------:R1:W-:Y:S04]  /*95960*/  STL [R1+0x1d80], R9 ;  /* 0x001d800901007387 */ /* 0x0003e80000100800 */
[----:B------:R2:W-:Y:S04]  /*95970*/  LDGSTS.E [R3+0x280], desc[UR60][R116.64], P0 ;  /* 0x0028000074037fae */ /* 0x0005e8000812187c */
[----:B-1----:R-:W3:Y:S04]  /*95980*/  LDL.LU R9, [R1+0x1ec0] ;  /* 0x001ec00001097983 */ /* 0x002ee80000300800 */
[----:B------:R-:W4:Y:S01]  /*95990*/  LDL.LU R8, [R1+0x1ec4] ;  /* 0x001ec40001087983 */ /* 0x000f220000300800 */
[----:B------:R-:W-:Y:S01]  /*959a0*/  IADD3 R10, P2, R10, R4, RZ ;  /* 0x000000040a0a7210 */ /* 0x000fe20007f5e0ff */
[----:B--2---:R-:W-:Y:S01]  /*959b0*/  IMAD.MOV.U32 R116, RZ, RZ, R6 ;  /* 0x000000ffff747224 */ /* 0x004fe200078e0006 */
[----:B------:R-:W-:-:S02]  /*959c0*/  MOV R117, R7 ;  /* 0x0000000700757202 */ /* 0x000fc40000000f00 */
[----:B------:R-:W-:Y:S01]  /*959d0*/  IADD3 R114, P4, R114, R4, RZ ;  /* 0x0000000472727210 */ /* 0x000fe20007f9e0ff */
[----:B------:R1:W-:Y:S01]  /*959e0*/  STL [R1+0x1dc0], R7 ;  /* 0x001dc00701007387 */ /* 0x0003e20000100800 */
[----:B------:R-:W-:-:S03]  /*959f0*/  IMAD.X R11, R11, 0x1, R0, P2 ;  /* 0x000000010b0b7824 */ /* 0x000fc600010e0600 */
[----:B------:R2:W-:Y:S01]  /*95a00*/  LDGSTS.E [R3+0x680], desc[UR60][R116.64], P0 ;  /* 0x0068000074037fae */ /* 0x0005e2000812187c */
[----:B------:R-:W-:-:S03]  /*95a10*/  IADD3.X R115, R115, R0, RZ, P4, !PT ;  /* 0x0000000073737210 */ /* 0x000fc600027fe4ff */
[----:B-1----:R-:W3:Y:S04]  /*95a20*/  LDL.LU R7, [R1+0x1f00] ;  /* 0x001f000001077983 */ /* 0x002ee80000300800 */
[----:B------:R-:W3:Y:S01]  /*95a30*/  LDL.LU R6, [R1+0x1f04] ;  /* 0x001f040001067983 */ /* 0x000ee20000300800 */
[----:B--2---:R-:W-:-:S03]  /*95a40*/  MOV R117, R11 ;  /* 0x0000000b00757202 */ /* 0x004fc60000000f00 */
[----:B------:R-:W-:Y:S01]  /*95a50*/  STL [R1+0x1e04], R10 ;  /* 0x001e040a01007387 */ /* 0x000fe20000100800 */
[----:B------:R-:W-:-:S03]  /*95a60*/  IMAD.MOV.U32 R116, RZ, RZ, R10 ;  /* 0x000000ffff747224 */ /* 0x000fc600078e000a */
[----:B------:R1:W-:Y:S04]  /*95a70*/  STL [R1+0x1e00], R11 ;  /* 0x001e000b01007387 */ /* 0x0003e80000100800 */
[----:B------:R-:W-:Y:S04]  /*95a80*/  STL [R1+0x1e44], R114 ;  /* 0x001e447201007387 */ /* 0x000fe80000100800 */
[----:B------:R2:W-:Y:S04]  /*95a90*/  LDGSTS.E [R3+0xa80], desc[UR60][R116.64], P0 ;  /* 0x00a8000074037fae */ /* 0x0005e8000812187c */
[----:B-1----:R-:W3:Y:S04]  /*95aa0*/  LDL.LU R11, [R1+0x1f40] ;  /* 0x001f4000010b7983 */ /* 0x002ee80000300800 */
[----:B------:R1:W-:Y:S04]  /*95ab0*/  STL [R1+0x1e40], R115 ;  /* 0x001e407301007387 */ /* 0x0003e80000100800 */
[----:B------:R-:W3:Y:S01]  /*95ac0*/  LDL.LU R10, [R1+0x1f44] ;  /* 0x001f4400010a7983 */ /* 0x000ee20000300800 */
[----:B--2---:R-:W-:Y:S01]  /*95ad0*/  IMAD.MOV.U32 R116, RZ, RZ, R114 ;  /* 0x000000ffff747224 */ /* 0x004fe200078e0072 */
[----:B------:R-:W-:-:S02]  /*95ae0*/  MOV R117, R115 ;  /* 0x0000007300757202 */ /* 0x000fc40000000f00 */
[----:B-1----:R-:W2:Y:S01]  /*95af0*/  LDL.LU R115, [R1+0x1f80] ;  /* 0x001f800001737983 */ /* 0x002ea20000300800 */
[----:B------:R-:W-:-:S03]  /*95b00*/  IADD3 R15, P2, R15, R4, RZ ;  /* 0x000000040f0f7210 */ /* 0x000fc60007f5e0ff */
[----:B------:R-:W2:Y:S02]  /*95b10*/  LDL.LU R114, [R1+0x1f84] ;  /* 0x001f840001727983 */ /* 0x000ea40000300800 */
[----:B------:R-:W-:Y:S02]  /*95b20*/  IMAD.X R113, R113, 0x1, R0, P2 ;  /* 0x0000000171717824 */ /* 0x000fe400010e0600 */
[----:B------:R1:W-:Y:S04]  /*95b30*/  LDGSTS.E [R3+0xe80], desc[UR60][R116.64], P0 ;  /* 0x00e8000074037fae */ /* 0x0003e8000812187c */
[----:B------:R-:W-:Y:S04]  /*95b40*/  STL [R1+0x1e84], R15 ;  /* 0x001e840f01007387 */ /* 0x000fe80000100800 */
[----:B------:R3:W-:Y:S01]  /*95b50*/  STL [R1+0x1e80], R113 ;  /* 0x001e807101007387 */ /* 0x0007e20000100800 */
[----:B-1----:R-:W-:Y:S01]  /*95b60*/  IMAD.MOV.U32 R116, RZ, RZ, R15 ;  /* 0x000000ffff747224 */ /* 0x002fe200078e000f */
[----:B------:R-:W-:-:S05]  /*95b70*/  MOV R117, R113 ;  /* 0x0000007100757202 */ /* 0x000fca0000000f00 */
[----:B------:R1:W-:Y:S01]  /*95b80*/  LDGSTS.E [R3+0x1280], desc[UR60][R116.64], P0 ;  /* 0x0128000074037fae */ /* 0x0003e2000812187c */
[----:B----4-:R-:W-:-:S04]  /*95b90*/  IADD3 R8, P4, R8, R4, RZ ;  /* 0x0000000408087210 */ /* 0x010fc80007f9e0ff */
[----:B---3--:R-:W-:Y:S01]  /*95ba0*/  IADD3.X R9, R9, R0, RZ, P4, !PT ;  /* 0x0000000009097210 */ /* 0x008fe200027fe4ff */
[----:B------:R-:W-:Y:S04]  /*95bb0*/  STL [R1+0x1ec4], R8 ;  /* 0x001ec40801007387 */ /* 0x000fe80000100800 */
[----:B------:R-:W3:Y:S01]  /*95bc0*/  LDL.LU R113, [R1+0x1fc0] ;  /* 0x001fc00001717983 */ /* 0x000ee20000300800 */
[----:B-1----:R-:W-:-:S03]  /*95bd0*/  IMAD.MOV.U32 R116, RZ, RZ, R8 ;  /* 0x000000ffff747224 */ /* 0x002fc600078e0008 */
[----:B------:R1:W-:Y:S01]  /*95be0*/  STL [R1+0x1ec0], R9 ;  /* 0x001ec00901007387 */ /* 0x0003e20000100800 */
[----:B------:R-:W-:-:S03]  /*95bf0*/  MOV R117, R9 ;  /* 0x0000000900757202 */ /* 0x000fc60000000f00 */
[----:B------:R-:W4:Y:S04]  /*95c00*/  LDL.LU R15, [R1+0x1fc4] ;  /* 0x001fc400010f7983 */ /* 0x000f280000300800 */
[----:B------:R1:W-:Y:S01]  /*95c10*/  LDGSTS.E [R3+0x1680], desc[UR60][R116.64], P0 ;  /* 0x0168000074037fae */ /* 0x0003e2000812187c */
[----:B------:R-:W-:-:S03]  /*95c20*/  IADD3 R6, P2, R6, R4, RZ ;  /* 0x0000000406067210 */ /* 0x000fc60007f5e0ff */
[----:B-1----:R-:W3:Y:S02]  /*95c30*/  LDL.LU R9, [R1+0x2000] ;  /* 0x0020000001097983 */ /* 0x002ee40000300800 */
[----:B------:R-:W-:Y:S02]  /*95c40*/  IMAD.X R7, R7, 0x1, R0, P2 ;  /* 0x0000000107077824 */ /* 0x000fe400010e0600 */
[----:B------:R-:W3:Y:S04]  /*95c50*/  LDL.LU R8, [R1+0x2004] ;  /* 0x0020040001087983 */ /* 0x000ee80000300800 */
[----:B------:R-:W-:Y:S01]  /*95c60*/  STL [R1+0x1f04], R6 ;  /* 0x001f040601007387 */ /* 0x000fe20000100800 */
[----:B------:R-:W-:-:S03]  /*95c70*/  MOV R117, R7 ;  /* 0x0000000700757202 */ /* 0x000fc60000000f00 */
[----:B------:R1:W-:Y:S01]  /*95c80*/  STL [R1+0x1f00], R7 ;  /* 0x001f000701007387 */ /* 0x0003e20000100800 */
[----:B------:R-:W-:-:S05]  /*95c90*/  IMAD.MOV.U32 R116, RZ, RZ, R6 ;  /* 0x000000ffff747224 */ /* 0x000fca00078e0006 */
[----:B------:R2:W-:Y:S01]  /*95ca0*/  LDGSTS.E [R3+0x1a80], desc[UR60][R116.64], P0 ;  /* 0x01a8000074037fae */ /* 0x0005e2000812187c */
[----:B------:R-:W-:-:S04]  /*95cb0*/  IADD3 R10, P4, R10, R4, RZ ;  /* 0x000000040a0a7210 */ /* 0x000fc80007f9e0ff */
[----:B------:R-:W-:Y:S01]  /*95cc0*/  IADD3.X R11, R11, R0, RZ, P4, !PT ;  /* 0x000000000b0b7210 */ /* 0x000fe200027fe4ff */
[----:B------:R-:W-:Y:S04]  /*95cd0*/  STL [R1+0x1f44], R10 ;  /* 0x001f440a01007387 */ /* 0x000fe80000100800 */
[----:B-1----:R-:W3:Y:S04]  /*95ce0*/  LDL.LU R7, [R1+0x2040] ;  /* 0x0020400001077983 */ /* 0x002ee80000300800 */
[----:B------:R1:W-:Y:S04]  /*95cf0*/  STL [R1+0x1f40], R11 ;  /* 0x001f400b01007387 */ /* 0x0003e80000100800 */
[----:B------:R-:W3:Y:S01]  /*95d00*/  LDL.LU R6, [R1+0x2044] ;  /* 0x0020440001067983 */ /* 0x000ee20000300800 */
[----:B--2---:R-:W-:Y:S01]  /*95d10*/  IADD3 R114, P2, R114, R4, RZ ;  /* 0x0000000472727210 */ /* 0x004fe20007f5e0ff */
[----:B------:R-:W-:Y:S01]  /*95d20*/  IMAD.MOV.U32 R116, RZ, RZ, R10 ;  /* 0x000000ffff747224 */ /* 0x000fe200078e000a */
[----:B------:R-:W-:-:S03]  /*95d30*/  MOV R117, R11 ;  /* 0x0000000b00757202 */ /* 0x000fc60000000f00 */
[----:B------:R-:W-:Y:S01]  /*95d40*/  IMAD.X R115, R115, 0x1, R0, P2 ;  /* 0x0000000173737824 */ /* 0x000fe200010e0600 */
[----:B-1----:R-:W2:Y:S04]  /*95d50*/  LDL.LU R11, [R1+0x2080] ;  /* 0x00208000010b7983 */ /* 0x002ea80000300800 */
[----:B------:R-:W2:Y:S04]  /*95d60*/  LDL.LU R10, [R1+0x2084] ;  /* 0x00208400010a7983 */ /* 0x000ea80000300800 */
        /* <DEDUP_REMOVED lines=10> */
[----:B------:R-:W-:-:S03]  /*95e10*/  IADD3 R8, P2, R8, R4, RZ ;  /* 0x0000000408087210 */ /* 0x000fc60007f5e0ff */
[----:B------:R4:W-:Y:S01]  /*95e20*/  STL [R1+0x1fc0], R113 ;  /* 0x001fc07101007387 */ /* 0x0009e20000100800 */
[----:B-1----:R-:W-:Y:S01]  /*95e30*/  IMAD.MOV.U32 R116, RZ, RZ, R15 ;  /* 0x000000ffff747224 */ /* 0x002fe200078e000f */
[----:B------:R-:W-:Y:S02]  /*95e40*/  MOV R117, R113 ;  /* 0x0000007100757202 */ /* 0x000fe40000000f00 */
[----:B------:R-:W3:Y:S01]  /*95e50*/  LDL.LU R114, [R1+0x20c4] ;  /* 0x0020c40001727983 */ /* 0x000ee20000300800 */
[----:B------:R-:W-:-:S03]  /*95e60*/  IMAD.X R9, R9, 0x1, R0, P2 ;  /* 0x0000000109097824 */ /* 0x000fc600010e0600 */
[----:B------:R1:W-:Y:S04]  /*95e70*/  LDGSTS.E [R3+0x2680], desc[UR60][R116.64], P0 ;  /* 0x0268000074037fae */ /* 0x0003e8000812187c */
[----:B----4-:R-:W4:Y:S04]  /*95e80*/  LDL.LU R113, [R1+0x2100] ;  /* 0x0021000001717983 */ /* 0x010f280000300800 */
[----:B------:R-:W4:Y:S04]  /*95e90*/  LDL.LU R15, [R1+0x2104] ;  /* 0x00210400010f7983 */ /* 0x000f280000300800 */
[----:B------:R-:W-:Y:S01]  /*95ea0*/  STL [R1+0x2004], R8 ;  /* 0x0020040801007387 */ /* 0x000fe20000100800 */
[----:B-1----:R-:W-:-:S03]  /*95eb0*/  MOV R117, R9 ;  /* 0x0000000900757202 */ /* 0x002fc60000000f00 */
[----:B------:R1:W-:Y:S01]  /*95ec0*/  STL [R1+0x2000], R9 ;  /* 0x0020000901007387 */ /* 0x0003e20000100800 */
[----:B------:R-:W-:-:S05]  /*95ed0*/  IMAD.MOV.U32 R116, RZ, RZ, R8 ;  /* 0x000000ffff747224 */ /* 0x000fca00078e0008 */
[----:B------:R2:W-:Y:S01]  /*95ee0*/  LDGSTS.E [R3+0x2a80], desc[UR60][R116.64], P0 ;  /* 0x02a8000074037fae */ /* 0x0005e2000812187c */
[----:B------:R-:W-:-:S04]  /*95ef0*/  IADD3 R6, P4, R6, R4, RZ ;  /* 0x0000000406067210 */ /* 0x000fc80007f9e0ff */
[----:B------:R-:W-:Y:S01]  /*95f00*/  IADD3.X R7, R7, R0, RZ, P4, !PT ;  /* 0x0000000007077210 */ /* 0x000fe200027fe4ff */
[----:B------:R-:W-:Y:S04]  /*95f10*/  STL [R1+0x2044], R6 ;  /* 0x0020440601007387 */ /* 0x000fe80000100800 */
[----:B-1----:R-:W4:Y:S04]  /*95f20*/  LDL.LU R9, [R1+0x2140] ;  /* 0x0021400001097983 */ /* 0x002f280000300800 */
[----:B------:R1:W-:Y:S04]  /*95f30*/  STL [R1+0x2040], R7 ;  /* 0x0020400701007387 */ /* 0x0003e80000100800 */
[----:B------:R-:W4:Y:S01]  /*95f40*/  LDL.LU R8, [R1+0x2144] ;  /* 0x0021440001087983 */ /* 0x000f220000300800 */
        /* <DEDUP_REMOVED lines=12> */
[----:B---3--:R-:W-:-:S04]  /*96010*/  IADD3 R114, P4, R114, R4, RZ ;  /* 0x0000000472727210 */ /* 0x008fc80007f9e0ff */
[----:B------:R-:W-:Y:S01]  /*96020*/  IADD3.X R115, R115, R0, RZ, P4, !PT ;  /* 0x0000000073737210 */ /* 0x000fe200027fe4ff */
[----:B------:R-:W-:Y:S04]  /*96030*/  STL [R1+0x20c4], R114 ;  /* 0x0020c47201007387 */ /* 0x000fe80000100800 */
[----:B------:R-:W3:Y:S01]  /*96040*/  LDL.LU R11, [R1+0x21c0] ;  /* 0x0021c000010b7983 */ /* 0x000ee20000300800 */
[----:B----4-:R-:W-:-:S03]  /*96050*/  IADD3 R15, P2, R15, R4, RZ ;  /* 0x000000040f0f7210 */ /* 0x010fc60007f5e0ff */
        /* <DEDUP_REMOVED lines=131> */
[----:B-1----:R-:W2:Y:S04]  /*96890*/  LDL.LU.64 R10, [R1+0x1230] ;  /* 0x00123000010a7983 */ /* 0x002ea80000300a00 */
[----:B------:R-:W-:Y:S04]  /*968a0*/  STL [R1+0x249c], R114 ;  /* 0x00249c7201007387 */ /* 0x000fe80000100800 */
[----:B------:R1:W-:Y:S04]  /*968b0*/  STL [R1+0x2498], R115 ;  /* 0x0024987301007387 */ /* 0x0003e80000100800 */
[----:B------:R-:W-:Y:S04]  /*968c0*/  LDGSTS.E [R3+0x6e80], desc[UR60][R116.64], P0 ;  /* 0x06e8000074037fae */ /* 0x000fe8000812187c */
[----:B------:R-:W-:Y:S01]  /*968d0*/  LDGSTS.E [R3+0x7280], desc[UR60][R114.64], P0 ;  /* 0x0728000072037fae */ /* 0x000fe2000812187c */
[----:B---3--:R-:W-:-:S04]  /*968e0*/  IADD3 R15, P4, R15, R4, RZ ;  /* 0x000000040f0f7210 */ /* 0x008fc80007f9e0ff */
[----:B------:R-:W-:Y:S01]  /*968f0*/  IADD3.X R113, R113, R0, RZ, P4, !PT ;  /* 0x0000000071717210 */ /* 0x000fe200027fe4ff */
[----:B------:R-:W-:Y:S01]  /*96900*/  STL [R1+0x24e4], R15 ;  /* 0x0024e40f01007387 */ /* 0x000fe20000100800 */
[----:B------:R-:W-:-:S03]  /*96910*/  IMAD.MOV.U32 R118, RZ, RZ, R15 ;  /* 0x000000ffff767224 */ /* 0x000fc600078e000f */
[----:B------:R-:W3:Y:S01]  /*96920*/  LDL.LU.64 R116, [R1+0x1110] ;  /* 0x0011100001747983 */ /* 0x000ee20000300a00 */
[----:B----4-:R-:W-:-:S03]  /*96930*/  IADD3 R8, P2, R8, R4, RZ ;  /* 0x0000000408087210 */ /* 0x010fc60007f5e0ff */
[----:B------:R-:W-:Y:S01]  /*96940*/  STL [R1+0x24e0], R113 ;  /* 0x0024e07101007387 */ /* 0x000fe20000100800 */
[----:B------:R-:W-:Y:S01]  /*96950*/  MOV R119, R113 ;  /* 0x0000007100777202 */ /* 0x000fe20000000f00 */
[----:B------:R-:W-:Y:S02]  /*96960*/  IMAD.X R9, R9, 0x1, R0, P2 ;  /* 0x0000000109097824 */ /* 0x000fe400010e0600 */
[----:B-1----:R-:W4:Y:S04]  /*96970*/  LDL.LU.64 R114, [R1+0x10e8] ;  /* 0x0010e80001727983 */ /* 0x002f280000300a00 */
[----:B------:R1:W-:Y:S04]  /*96980*/  LDGSTS.E [R3+0x7680], desc[UR60][R118.64], P0 ;  /* 0x0768000076037fae */ /* 0x0003e8000812187c */
[----:B------:R-:W-:Y:S04]  /*96990*/  STL [R1+0x2514], R8 ;  /* 0x0025140801007387 */ /* 0x000fe80000100800 */
[----:B------:R2:W-:Y:S01]  /*969a0*/  STL [R1+0x2510], R9 ;  /* 0x0025100901007387 */ /* 0x0005e20000100800 */
[----:B-1----:R-:W-:Y:S01]  /*969b0*/  IMAD.MOV.U32 R118, RZ, RZ, R8 ;  /* 0x000000ffff767224 */ /* 0x002fe200078e0008 */
[----:B------:R-:W-:-:S05]  /*969c0*/  MOV R119, R9 ;  /* 0x0000000900777202 */ /* 0x000fca0000000f00 */
[----:B------:R1:W-:Y:S01]  /*969d0*/  LDGSTS.E [R3+0x7a80], desc[UR60][R118.64], P0 ;  /* 0x07a8000076037fae */ /* 0x0003e2000812187c */
[----:B------:R-:W-:-:S04]  /*969e0*/  IADD3 R6, P4, R6, R4, RZ ;  /* 0x0000000406067210 */ /* 0x000fc80007f9e0ff */
[----:B------:R-:W-:Y:S01]  /*969f0*/  IADD3.X R7, R7, R0, RZ, P4, !PT ;  /* 0x0000000007077210 */ /* 0x000fe200027fe4ff */
[----:B------:R-:W-:Y:S04]  /*96a00*/  STL [R1+0x2544], R6 ;  /* 0x0025440601007387 */ /* 0x000fe80000100800 */
[----:B--2---:R-:W2:Y:S01]  /*96a10*/  LDL.LU.64 R8, [R1+0x10c0] ;  /* 0x0010c00001087983 */ /* 0x004ea20000300a00 */
[----:B-1----:R-:W-:Y:S01]  /*96a20*/  IMAD.MOV.U32 R118, RZ, RZ, R6 ;  /* 0x000000ffff767224 */ /* 0x002fe200078e0006 */
[----:B------:R-:W-:Y:S02]  /*96a30*/  MOV R119, R7 ;  /* 0x0000000700777202 */ /* 0x000fe40000000f00 */
[----:B------:R1:W-:Y:S01]  /*96a40*/  STL [R1+0x2540], R7 ;  /* 0x0025400701007387 */ /* 0x0003e20000100800 */
[----:B------:R-:W-:-:S03]  /*96a50*/  IADD3 R134, P2, R10, R4, RZ ;  /* 0x000000040a867210 */ /* 0x000fc60007f5e0ff */
[----:B------:R2:W-:Y:S04]  /*96a60*/  LDGSTS.E [R3+0x7e80], desc[UR60][R118.64], P0 ;  /* 0x07e8000076037fae */ /* 0x0005e8000812187c */
[----:B-1----:R-:W2:Y:S04]  /*96a70*/  LDL.LU.64 R6, [R1+0x1098] ;  /* 0x0010980001067983 */ /* 0x002ea80000300a00 */
[----:B------:R-:W2:Y:S04]  /*96a80*/  LDL.LU.64 R122, [R1+0xfa0] ;  /* 0x000fa000017a7983 */ /* 0x000ea80000300a00 */
[----:B------:R-:W2:Y:S04]  /*96a90*/  LDL.LU.64 R120, [R1+0xf80] ;  /* 0x000f800001787983 */ /* 0x000ea80000300a00 */
[----:B------:R-:W2:Y:S01]  /*96aa0*/  LDL.LU.64 R118, [R1+0xf60] ;  /* 0x000f600001767983 */ /* 0x000ea20000300a00 */
[----:B------:R-:W-:-:S03]  /*96ab0*/  IMAD.X R15, R11, 0x1, R0, P2 ;  /* 0x000000010b0f7824 */ /* 0x000fc600010e0600 */
[----:B------:R-:W2:Y:S01]  /*96ac0*/  LDL.LU.64 R10, [R1+0xf40] ;  /* 0x000f4000010a7983 */ /* 0x000ea20000300a00 */
[----:B---3--:R-:W-:-:S04]  /*96ad0*/  IADD3 R132, P2, R116, R4, RZ ;  /* 0x0000000474847210 */ /* 0x008fc80007f5e0ff */
[----:B------:R-:W-:Y:S02]  /*96ae0*/  IADD3.X R133, R117, R0, RZ, P2, !PT ;  /* 0x0000000075857210 */ /* 0x000fe400017fe4ff */
[----:B------:R-:W3:Y:S01]  /*96af0*/  LDL.LU.64 R116, [R1+0xf20] ;  /* 0x000f200001747983 */ /* 0x000ee20000300a00 */
[----:B----4-:R-:W-:-:S05]  /*96b00*/  IADD3 R130, P2, R114, R4, RZ ;  /* 0x0000000472827210 */ /* 0x010fca0007f5e0ff */
[----:B------:R-:W-:Y:S02]  /*96b10*/  IMAD.X R131, R115, 0x1, R0, P2 ;  /* 0x0000000173837824 */ /* 0x000fe400010e0600 */
[----:B------:R-:W4:Y:S01]  /*96b20*/  LDL.LU.64 R114, [R1+0xf00] ;  /* 0x000f000001727983 */ /* 0x000f220000300a00 */
[----:B--2---:R-:W-:-:S04]  /*96b30*/  IADD3 R128, P2, R8, R4, RZ ;  /* 0x0000000408807210 */ /* 0x004fc80007f5e0ff */
[----:B------:R-:W-:Y:S02]  /*96b40*/  IADD3.X R129, R9, R0, RZ, P2, !PT ;  /* 0x0000000009817210 */ /* 0x000fe400017fe4ff */
[----:B------:R-:W2:Y:S01]  /*96b50*/  LDL.LU.64 R8, [R1+0xe40] ;  /* 0x000e400001087983 */ /* 0x000ea20000300a00 */
[----:B------:R-:W-:-:S05]  /*96b60*/  IADD3 R126, P2, R6, R4, RZ ;  /* 0x00000004067e7210 */ /* 0x000fca0007f5e0ff */
[----:B------:R-:W-:Y:S02]  /*96b70*/  IMAD.X R127, R7, 0x1, R0, P2 ;  /* 0x00000001077f7824 */ /* 0x000fe400010e0600 */
[----:B------:R-:W2:Y:S04]  /*96b80*/  LDL.LU.64 R6, [R1+0xe28] ;  /* 0x000e280001067983 */ /* 0x000ea80000300a00 */
[----:B------:R-:W2:Y:S01]  /*96b90*/  LDL.LU.64 R136, [R1+0xe10] ;  /* 0x000e100001887983 */ /* 0x000ea20000300a00 */
[----:B------:R-:W-:-:S04]  /*96ba0*/  IADD3 R124, P2, R122, R4, RZ ;  /* 0x000000047a7c7210 */ /* 0x000fc80007f5e0ff */
[----:B------:R-:W-:Y:S02]  /*96bb0*/  IADD3.X R125, R123, R0, RZ, P2, !PT ;  /* 0x000000007b7d7210 */ /* 0x000fe400017fe4ff */
[----:B------:R-:W-:-:S05]  /*96bc0*/  IADD3 R122, P2, R120, R4, RZ ;  /* 0x00000004787a7210 */ /* 0x000fca0007f5e0ff */
[----:B------:R-:W-:Y:S01]  /*96bd0*/  IMAD.X R123, R121, 0x1, R0, P2 ;  /* 0x00000001797b7824 */ /* 0x000fe200010e0600 */
[----:B------:R-:W-:-:S04]  /*96be0*/  IADD3 R120, P2, R118, R4, RZ ;  /* 0x0000000476787210 */ /* 0x000fc80007f5e0ff */
[----:B------:R-:W-:Y:S02]  /*96bf0*/  IADD3.X R121, R119, R0, RZ, P2, !PT ;  /* 0x0000000077797210 */ /* 0x000fe400017fe4ff */
[----:B------:R-:W-:-:S05]  /*96c00*/  IADD3 R118, P2, R10, R4, RZ ;  /* 0x000000040a767210 */ /* 0x000fca0007f5e0ff */
[----:B------:R-:W-:Y:S02]  /*96c10*/  IMAD.X R119, R11, 0x1, R0, P2 ;  /* 0x000000010b777824 */ /* 0x000fe400010e0600 */
[----:B------:R-:W-:-:S05]  /*96c20*/  IMAD.MOV.U32 R135, RZ, RZ, R15 ;  /* 0x000000ffff877224 */ /* 0x000fca00078e000f */
        /* <DEDUP_REMOVED lines=18> */
[----:B---3--:R-:W-:-:S04]  /*96d50*/  IADD3 R10, P2, R116, R4, RZ ;  /* 0x00000004740a7210 */ /* 0x008fc80007f5e0ff */
[----:B------:R-:W-:Y:S02]  /*96d60*/  IADD3.X R11, R117, R0, RZ, P2, !PT ;  /* 0x00000000750b7210 */ /* 0x000fe400017fe4ff */
[----:B----4-:R-:W-:-:S03]  /*96d70*/  IADD3 R116, P2, R114, R4, RZ ;  /* 0x0000000472747210 */ /* 0x010fc60007f5e0ff */
[----:B------:R-:W-:Y:S02]  /*96d80*/  LDGSTS.E [R3+0x22680], desc[UR60][R10.64], P0 ;  /* 0x226800000a037fae */ /* 0x000fe4000812187c */
[----:B------:R-:W-:Y:S02]  /*96d90*/  IMAD.X R117, R115, 0x1, R0, P2 ;  /* 0x0000000173757824 */ /* 0x000fe400010e0600 */
[----:B------:R1:W-:Y:S01]  /*96da0*/  STL.64 [R1+0xf20], R10 ;  /* 0x000f200a01007387 */ /* 0x0003e20000100a00 */
[----:B--2---:R-:W-:-:S03]  /*96db0*/  IADD3 R114, P2, R8, R4, RZ ;  /* 0x0000000408727210 */ /* 0x004fc60007f5e0ff */
[----:B------:R-:W-:Y:S01]  /*96dc0*/  LDGSTS.E [R3+0x22a80], desc[UR60][R116.64], P0 ;  /* 0x22a8000074037fae */ /* 0x000fe2000812187c */
[----:B------:R-:W-:-:S03]  /*96dd0*/  IADD3.X R115, R9, R0, RZ, P2, !PT ;  /* 0x0000000009737210 */ /* 0x000fc600017fe4ff */
[----:B------:R-:W-:Y:S01]  /*96de0*/  STL.64 [R1+0xf00], R116 ;  /* 0x000f007401007387 */ /* 0x000fe20000100a00 */
[----:B------:R-:W-:-:S03]  /*96df0*/  IADD3 R8, P2, R6, R4, RZ ;  /* 0x0000000406087210 */ /* 0x000fc60007f5e0ff */
[----:B------:R-:W-:Y:S02]  /*96e00*/  LDGSTS.E [R3+0x22e80], desc[UR60][R114.64], P0 ;  /* 0x22e8000072037fae */ /* 0x000fe4000812187c */
[----:B------:R-:W-:Y:S01]  /*96e10*/  IMAD.X R9, R7, 0x1, R0, P2 ;  /* 0x0000000107097824 */ /* 0x000fe200010e0600 */
[----:B------:R-:W-:-:S04]  /*96e20*/  IADD3 R6, P2, R136, R4, RZ ;  /* 0x0000000488067210 */ /* 0x000fc80007f5e0ff */
[----:B------:R-:W-:Y:S01]  /*96e30*/  IADD3.X R7, R137, R0, RZ, P2, !PT ;  /* 0x0000000089077210 */ /* 0x000fe200017fe4ff */
[----:B------:R-:W-:Y:S01]  /*96e40*/  STL.64 [R1+0xe40], R114 ;  /* 0x000e407201007387 */ /* 0x000fe20000100a00 */
[----:B------:R-:W-:-:S03]  /*96e50*/  IADD3 R252, P2, R250, R4, RZ ;  /* 0x00000004fafc7210 */ /* 0x000fc60007f5e0ff */
[----:B------:R-:W-:Y:S02]  /*96e60*/  LDGSTS.E [R3+0x23280], desc[UR60][R8.64], P0 ;  /* 0x2328000008037fae */ /* 0x000fe4000812187c */
[----:B------:R-:W-:Y:S01]  /*96e70*/  IMAD.X R250, R251, 0x1, R0, P2 ;  /* 0x00000001fbfa7824 */ /* 0x000fe200010e0600 */
[----:B------:R-:W-:Y:S01]  /*96e80*/  IADD3 R151, P2, R244, R4, RZ ;  /* 0x00000004f4977210 */ /* 0x000fe20007f5e0ff */
[----:B------:R-:W-:Y:S03]  /*96e90*/  STL.64 [R1+0xe28], R8 ;  /* 0x000e280801007387 */ /* 0x000fe60000100a00 */
[----:B------:R-:W-:Y:S01]  /*96ea0*/  IADD3.X R244, R245, R0, RZ, P2, !PT ;  /* 0x00000000f5f47210 */ /* 0x000fe200017fe4ff */
[----:B------:R-:W-:Y:S01]  /*96eb0*/  LDGSTS.E [R3+0x23680], desc[UR60][R6.64], P0 ;  /* 0x2368000006037fae */ /* 0x000fe2000812187c */
        /* <DEDUP_REMOVED lines=31> */
[----:B------:R2:W-:Y:S03]  /*970b0*/  STL.64 [R1+0xe10], R6 ;  /* 0x000e100601007387 */ /* 0x0005e60000100a00 */
[----:B------:R-:W-:Y:S01]  /*970c0*/  IADD3.X R204, R205, R0, RZ, P2, !PT ;  /* 0x00000000cdcc7210 */ /* 0x000fe200017fe4ff */
[----:B------:R-:W3:Y:S03]  /*970d0*/  LDL.LU R15, [R1+0x1d8c] ;  /* 0x001d8c00010f7983 */ /* 0x000ee60000300800 */
[----:B------:R-:W-:Y:S01]  /*970e0*/  MOV R205, R204 ;  /* 0x000000cc00cd7202 */ /* 0x000fe20000000f00 */
[----:B------:R-:W-:Y:S01]  /*970f0*/  IMAD.MOV.U32 R204, RZ, RZ, R113 ;  /* 0x000000ffffcc7224 */ /* 0x000fe200078e0071 */
[----:B-1----:R-:W4:Y:S04]  /*97100*/  LDL.LU R10, [R1+0x1dcc] ;  /* 0x001dcc00010a7983 */ /* 0x002f280000300800 */
[----:B------:R-:W4:Y:S04]  /*97110*/  LDL.LU R113, [R1+0x1d88] ;  /* 0x001d880001717983 */ /* 0x000f280000300800 */
[----:B------:R-:W4:Y:S04]  /*97120*/  LDL.LU R11, [R1+0x1dc8] ;  /* 0x001dc800010b7983 */ /* 0x000f280000300800 */
[----:B--2---:R-:W2:Y:S04]  /*97130*/  LDL.LU R7, [R1+0x1e08] ;  /* 0x001e080001077983 */ /* 0x004ea80000300800 */
        /* <DEDUP_REMOVED lines=16> */
[----:B------:R-:W-:Y:S01]  /*97240*/  LDGSTS.E [R3+0x23a80], desc[UR60][R250.64], P0 ;  /* 0x23a80000fa037fae */ /* 0x000fe2000812187c */
[----:B------:R-:W-:Y:S01]  /*97250*/  IMAD.MOV.U32 R226, RZ, RZ, R146 ;  /* 0x000000ffffe27224 */ /* 0x000fe200078e0092 */
[----:B------:R-:W-:Y:S01]  /*97260*/  MOV R225, R224 ;  /* 0x000000e000e17202 */ /* 0x000fe20000000f00 */
[----:B------:R-:W-:Y:S01]  /*97270*/  IMAD.MOV.U32 R224, RZ, RZ, R145 ;  /* 0x000000ffffe07224 */ /* 0x000fe200078e0091 */
[----:B------:R-:W-:Y:S01]  /*97280*/  LDGSTS.E [R3+0x23e80], desc[UR60][R244.64], P0 ;  /* 0x23e80000f4037fae */ /* 0x000fe2000812187c */
[----:B------:R-:W-:Y:S01]  /*97290*/  MOV R223, R222 ;  /* 0x000000de00df7202 */ /* 0x000fe20000000f00 */
[----:B------:R-:W-:Y:S01]  /*972a0*/  IMAD.MOV.U32 R222, RZ, RZ, R144 ;  /* 0x000000ffffde7224 */ /* 0x000fe200078e0090 */
[----:B------:R-:W-:Y:S01]  /*972b0*/  MOV R221, R220 ;  /* 0x000000dc00dd7202 */ /* 0x000fe20000000f00 */
[----:B------:R-:W-:Y:S01]  /*972c0*/  LDGSTS.E [R3+0x24280], desc[UR60][R238.64], P0 ;  /* 0x24280000ee037fae */ /* 0x000fe2000812187c */
[----:B------:R-:W-:Y:S01]  /*972d0*/  IMAD.MOV.U32 R220, RZ, RZ, R143 ;  /* 0x000000ffffdc7224 */ /* 0x000fe200078e008f */
[----:B------:R-:W-:-:S02]  /*972e0*/  MOV R219, R218 ;  /* 0x000000da00db7202 */ /* 0x000fc40000000f00 */
[----:B------:R-:W-:Y:S01]  /*972f0*/  LDGSTS.E [R3+0x24680], desc[UR60][R232.64], P0 ;  /* 0x24680000e8037fae */ /* 0x000fe2000812187c */
[----:B------:R-:W-:Y:S01]  /*97300*/  IMAD.MOV.U32 R218, RZ, RZ, R142 ;  /* 0x000000ffffda7224 */ /* 0x000fe200078e008e */
[----:B------:R-:W-:Y:S02]  /*97310*/  MOV R217, R216 ;  /* 0x000000d800d97202 */ /* 0x000fe40000000f00 */
[----:B------:R-:W-:Y:S01]  /*97320*/  LDGSTS.E [R3+0x24a80], desc[UR60][R230.64], P0 ;  /* 0x24a80000e6037fae */ /* 0x000fe2000812187c */
[----:B------:R-:W-:Y:S01]  /*97330*/  IMAD.MOV.U32 R216, RZ, RZ, R141 ;  /* 0x000000ffffd87224 */ /* 0x000fe200078e008d */
[----:B------:R-:W-:Y:S02]  /*97340*/  MOV R215, R214 ;  /* 0x000000d600d77202 */ /* 0x000fe40000000f00 */
        /* <DEDUP_REMOVED lines=13> */
[----:B------:R-:W-:-:S03]  /*97420*/  IMAD.MOV.U32 R206, RZ, RZ, R136 ;  /* 0x000000ffffce7224 */ /* 0x000fc600078e0088 */
        /* <DEDUP_REMOVED lines=8> */
[----:B------:R-:W2:Y:S04]  /*974b0*/  LDL.LU R9, [R1+0x1e88] ;  /* 0x001e880001097983 */ /* 0x000ea80000300800 */
[----:B------:R-:W2:Y:S01]  /*974c0*/  LDL.LU R8, [R1+0x1e8c] ;  /* 0x001e8c0001087983 */ /* 0x000ea20000300800 */
[----:B-1----:R-:W-:-:S05]  /*974d0*/  LOP3.LUT R3, R12, 0x60, RZ, 0x3c, !PT ;  /* 0x000000600c037812 */ /* 0x002fca00078e3cff */
[----:B------:R-:W-:Y:S01]  /*974e0*/  IMAD.IADD R3, R3, 0x1, R5 ;  /* 0x0000000103037824 */ /* 0x000fe200078e0205 */
[-C--:B---3--:R-:W-:Y:S02]  /*974f0*/  IADD3 R15, P2, R15, R4.reuse, RZ ;  /* 0x000000040f0f7210 */ /* 0x088fe40007f5e0ff */
[----:B----4-:R-:W-:Y:S02]  /*97500*/  IADD3 R10, P4, R10, R4, RZ ;  /* 0x000000040a0a7210 */ /* 0x010fe40007f9e0ff */
[-C--:B------:R-:W-:Y:S01]  /*97510*/  IADD3.X R113, R113, R0.reuse, RZ, P2, !PT ;  /* 0x0000000071717210 */ /* 0x080fe200017fe4ff */
[----:B------:R-:W-:Y:S01]  /*97520*/  STL [R1+0x1d8c], R15 ;  /* 0x001d8c0f01007387 */ /* 0x000fe20000100800 */
[----:B------:R-:W-:Y:S02]  /*97530*/  IMAD.MOV.U32 R116, RZ, RZ, R15 ;  /* 0x000000ffff747224 */ /* 0x000fe400078e000f */
[----:B------:R-:W-:Y:S01]  /*97540*/  MOV R117, R113 ;  /* 0x0000007100757202 */ /* 0x000fe20000000f00 */
[----:B------:R-:W-:Y:S01]  /*97550*/  STL [R1+0x1dcc], R10 ;  /* 0x001dcc0a01007387 */ /* 0x000fe20000100800 */
[----:B------:R-:W-:-:S03]  /*97560*/  IADD3.X R11, R11, R0, RZ, P4, !PT ;  /* 0x000000000b0b7210 */ /* 0x000fc600027fe4ff */
[----:B------:R1:W-:Y:S01]  /*97570*/  STL [R1+0x1d88], R113 ;  /* 0x001d887101007387 */ /* 0x0003e20000100800 */
[----:B--2---:R-:W-:-:S03]  /*97580*/  IADD3 R6, P2, R6, R4, RZ ;  /* 0x0000000406067210 */ /* 0x004fc60007f5e0ff */
[----:B------:R2:W-:Y:S04]  /*97590*/  LDGSTS.E [R3+0x300], desc[UR60][R116.64], P0 ;  /* 0x0030000074037fae */ /* 0x0005e8000812187c */
[----:B-1----:R-:W3:Y:S01]  /*975a0*/  LDL.LU R113, [R1+0x1ec8] ;  /* 0x001ec80001717983 */ /* 0x002ee20000300800 */
[----:B------:R-:W-:Y:S01]  /*975b0*/  IADD3 R114, P4, R114, R4, RZ ;  /* 0x0000000472727210 */ /* 0x000fe20007f9e0ff */
[----:B------:R-:W-:Y:S02]  /*975c0*/  IMAD.X R7, R7, 0x1, R0, P2 ;  /* 0x0000000107077824 */ /* 0x000fe400010e0600 */
[----:B------:R-:W4:Y:S01]  /*975d0*/  LDL.LU R15, [R1+0x1ecc] ;  /* 0x001ecc00010f7983 */ /* 0x000f220000300800 */
[----:B--2---:R-:W-:Y:S01]  /*975e0*/  IMAD.MOV.U32 R116, RZ, RZ, R10 ;  /* 0x000000ffff747224 */ /* 0x004fe200078e000a */
[----:B------:R-:W-:-:S02]  /*975f0*/  MOV R117, R11 ;  /* 0x0000000b00757202 */ /* 0x000fc40000000f00 */
[----:B------:R1:W-:Y:S01]  /*97600*/  STL [R1+0x1dc8], R11 ;  /* 0x001dc80b01007387 */ /* 0x0003e20000100800 */
[----:B------:R-:W-:-:S03]  /*97610*/  IADD3.X R115, R115, R0, RZ, P4, !PT ;  /* 0x0000000073737210 */ /* 0x000fc600027fe4ff */
[----:B------:R2:W-:Y:S04]  /*97620*/  LDGSTS.E [R3+0x700], desc[UR60][R116.64], P0 ;  /* 0x0070000074037fae */ /* 0x0005e8000812187c */
        /* <DEDUP_REMOVED lines=13> */
[----:B-1----:R-:W2:Y:S04]  /*97700*/  LDL.LU R115, [R1+0x1f88] ;  /* 0x001f880001737983 */ /* 0x002ea80000300800 */
[----:B------:R-:W2:Y:S04]  /*97710*/  LDL.LU R114, [R1+0x1f8c] ;  /* 0x001f8c0001727983 */ /* 0x000ea80000300800 */
[----:B------:R1:W-:Y:S01]  /*97720*/  LDGSTS.E [R3+0xf00], desc[UR60][R116.64], P0 ;  /* 0x00f0000074037fae */ /* 0x0003e2000812187c */
[----:B------:R-:W-:-:S05]  /*97730*/  IADD3 R8, P2, R8, R4, RZ ;  /* 0x0000000408087210 */ /* 0x000fca0007f5e0ff */
[----:B------:R-:W-:Y:S01]  /*97740*/  IMAD.X R9, R9, 0x1, R0, P2 ;  /* 0x0000000109097824 */ /* 0x000fe200010e0600 */
[----:B------:R-:W-:Y:S01]  /*97750*/  STL [R1+0x1e8c], R8 ;  /* 0x001e8c0801007387 */ /* 0x000fe20000100800 */
[----:B-1----:R-:W-:-:S03]  /*97760*/  IMAD.MOV.U32 R116, RZ, RZ, R8 ;  /* 0x000000ffff747224 */ /* 0x002fc600078e0008 */
[----:B------:R1:W-:Y:S01]  /*97770*/  STL [R1+0x1e88], R9 ;  /* 0x001e880901007387 */ /* 0x0003e20000100800 */
[----:B------:R-:W-:-:S05]  /*97780*/  MOV R117, R9 ;  /* 0x0000000900757202 */ /* 0x000fca0000000f00 */
[----:B------:R1:W-:Y:S01]  /*97790*/  LDGSTS.E [R3+0x1300], desc[UR60][R116.64], P0 ;  /* 0x0130000074037fae */ /* 0x0003e2000812187c */
[----:B----4-:R-:W-:-:S04]  /*977a0*/  IADD3 R15, P4, R15, R4, RZ ;  /* 0x000000040f0f7210 */ /* 0x010fc80007f9e0ff */
[----:B---3--:R-:W-:Y:S01]  /*977b0*/  IADD3.X R113, R113, R0, RZ, P4, !PT ;  /* 0x0000000071717210 */ /* 0x008fe200027fe4ff */
[----:B------:R-:W-:Y:S04]  /*977c0*/  STL [R1+0x1ecc], R15 ;  /* 0x001ecc0f01007387 */ /* 0x000fe80000100800 */
[----:B-1----:R-:W3:Y:S01]  /*977d0*/  LDL.LU R9, [R1+0x1fc8] ;  /* 0x001fc80001097983 */ /* 0x002ee20000300800 */
[----:B------:R-:W-:-:S03]  /*977e0*/  IMAD.MOV.U32 R116, RZ, RZ, R15 ;  /* 0x000000ffff747224 */ /* 0x000fc600078e000f */
[----:B------:R1:W-:Y:S01]  /*977f0*/  STL [R1+0x1ec8], R113 ;  /* 0x001ec87101007387 */ /* 0x0003e20000100800 */
[----:B------:R-:W-:-:S03]  /*97800*/  IADD3 R10, P2, R10, R4, RZ ;  /* 0x000000040a0a7210 */ /* 0x000fc60007f5e0ff */
[----:B------:R-:W4:Y:S01]  /*97810*/  LDL.LU R8, [R1+0x1fcc] ;  /* 0x001fcc0001087983 */ /* 0x000f220000300800 */
[----:B------:R-:W-:Y:S01]  /*97820*/  MOV R117, R113 ;  /* 0x0000007100757202 */ /* 0x000fe20000000f00 */
[----:B------:R-:W-:Y:S02]  /*97830*/  IMAD.X R11, R11, 0x1, R0, P2 ;  /* 0x000000010b0b7824 */ /* 0x000fe400010e0600 */
[----:B-1----:R-:W3:Y:S04]  /*97840*/  LDL.LU R113, [R1+0x2008] ;  /* 0x0020080001717983 */ /* 0x002ee80000300800 */
[----:B------:R-:W3:Y:S04]  /*97850*/  LDL.LU R15, [R1+0x200c] ;  /* 0x00200c00010f7983 */ /* 0x000ee80000300800 */
[----:B------:R-:W-:Y:S04]  /*97860*/  STL [R1+0x1f0c], R10 ;  /* 0x001f0c0a01007387 */ /* 0x000fe80000100800 */
[----:B------:R1:W-:Y:S04]  /*97870*/  LDGSTS.E [R3+0x1700], desc[UR60][R116.64], P0 ;  /* 0x0170000074037fae */ /* 0x0003e8000812187c */
[----:B------:R1:W-:Y:S01]  /*97880*/  STL [R1+0x1f08], R11 ;  /* 0x001f080b01007387 */ /* 0x0003e20000100800 */
[----:B------:R-:W-:-:S04]  /*97890*/  IADD3 R6, P4, R6, R4, RZ ;  /* 0x0000000406067210 */ /* 0x000fc80007f9e0ff */
[----:B------:R-:W-:Y:S01]  /*978a0*/  IADD3.X R7, R7, R0, RZ, P4, !PT ;  /* 0x0000000007077210 */ /* 0x000fe200027fe4ff */
[----:B------:R-:W-:Y:S01]  /*978b0*/  STL [R1+0x1f4c], R6 ;  /* 0x001f4c0601007387 */ /* 0x000fe20000100800 */
[----:B-1----:R-:W-:Y:S01]  /*978c0*/  MOV R117, R11 ;  /* 0x0000000b00757202 */ /* 0x002fe20000000f00 */
[----:B------:R-:W-:Y:S02]  /*978d0*/  IMAD.MOV.U32 R116, RZ, RZ, R10 ;  /* 0x000000ffff747224 */ /* 0x000fe400078e000a */
[----:B------:R-:W3:Y:S04]  /*978e0*/  LDL.LU R11, [R1+0x2048] ;  /* 0x00204800010b7983 */ /* 0x000ee80000300800 */
[----:B------:R1:W-:Y:S04]  /*978f0*/  STL [R1+0x1f48], R7 ;  /* 0x001f480701007387 */ /* 0x0003e80000100800 */
[----:B------:R-:W3:Y:S01]  /*97900*/  LDL.LU R10, [R1+0x204c] ;  /* 0x00204c00010a7983 */ /* 0x000ee20000300800 */
[----:B--2---:R-:W-:-:S03]  /*97910*/  IADD3 R114, P2, R114, R4, RZ ;  /* 0x0000000472727210 */ /* 0x004fc60007f5e0ff */
[----:B------:R2:W-:Y:S02]  /*97920*/  LDGSTS.E [R3+0x1b00], desc[UR60][R116.64], P0 ;  /* 0x01b0000074037fae */ /* 0x0005e4000812187c */
[----:B------:R-:W-:Y:S02]  /*97930*/  IMAD.X R115, R115, 0x1, R0, P2 ;  /* 0x0000000173737824 */ /* 0x000fe400010e0600 */
[----:B--2---:R-:W-:Y:S01]  /*97940*/  IMAD.MOV.U32 R116, RZ, RZ, R6 ;  /* 0x000000ffff747224 */ /* 0x004fe200078e0006 */
[----:B------:R-:W-:Y:S02]  /*97950*/  MOV R117, R7 ;  /* 0x0000000700757202 */ /* 0x000fe40000000f00 */
        /* <DEDUP_REMOVED lines=10> */
[----:B------:R-:W-:Y:S01]  /*97a00*/  STL [R1+0x1fcc], R8 ;  /* 0x001fcc0801007387 */ /* 0x000fe20000100800 */
[----:B------:R-:W-:-:S03]  /*97a10*/  IADD3 R15, P2, R15, R4, RZ ;  /* 0x000000040f0f7210 */ /* 0x000fc60007f5e0ff */
[----:B------:R-:W3:Y:S01]  /*97a20*/  LDL.LU R115, [R1+0x20c8] ;  /* 0x0020c80001737983 */ /* 0x000ee20000300800 */
[----:B-1----:R-:W-:-:S03]  /*97a30*/  IMAD.MOV.U32 R116, RZ, RZ, R8 ;  /* 0x000000ffff747224 */ /* 0x002fc600078e0008 */
[----:B------:R1:W-:Y:S01]  /*97a40*/  STL [R1+0x1fc8], R9 ;  /* 0x001fc80901007387 */ /* 0x0003e20000100800 */
[----:B------:R-:W-:Y:S01]  /*97a50*/  MOV R117, R9 ;  /* 0x0000000900757202 */ /* 0x000fe20000000f00 */
[----:B------:R-:W-:Y:S02]  /*97a60*/  IMAD.X R113, R113, 0x1, R0, P2 ;  /* 0x0000000171717824 */ /* 0x000fe400010e0600 */
[----:B------:R-:W4:Y:S04]  /*97a70*/  LDL.LU R114, [R1+0x20cc] ;  /* 0x0020cc0001727983 */ /* 0x000f280000300800 */
[----:B------:R1:W-:Y:S04]  /*97a80*/  LDGSTS.E [R3+0x2700], desc[UR60][R116.64], P0 ;  /* 0x0270000074037fae */ /* 0x0003e8000812187c */
[----:B-1----:R-:W3:Y:S04]  /*97a90*/  LDL.LU R9, [R1+0x2108] ;  /* 0x0021080001097983 */ /* 0x002ee80000300800 */
[----:B------:R-:W3:Y:S04]  /*97aa0*/  LDL.LU R8, [R1+0x210c] ;  /* 0x00210c0001087983 */ /* 0x000ee80000300800 */
[----:B------:R-:W-:Y:S01]  /*97ab0*/  STL [R1+0x200c], R15 ;  /* 0x00200c0f01007387 */ /* 0x000fe20000100800 */
[----:B------:R-:W-:-:S03]  /*97ac0*/  MOV R117, R113 ;  /* 0x0000007100757202 */ /* 0x000fc60000000f00 */
[----:B------:R1:W-:Y:S01]  /*97ad0*/  STL [R1+0x2008], R113 ;  /* 0x0020087101007387 */ /* 0x0003e20000100800 */
[----:B------:R-:W-:-:S04]  /*97ae0*/  IADD3 R10, P4, R10, R4, RZ ;  /* 0x000000040a0a7210 */ /* 0x000fc80007f9e0ff */
[----:B------:R-:W-:Y:S01]  /*97af0*/  IADD3.X R11, R11, R0, RZ, P4, !PT ;  /* 0x000000000b0b7210 */ /* 0x000fe200027fe4ff */
[----:B------:R-:W-:Y:S01]  /*97b00*/  STL [R1+0x204c], R10 ;  /* 0x00204c0a01007387 */ /* 0x000fe20000100800 */
[----:B------:R-:W-:-:S03]  /*97b10*/  IMAD.MOV.U32 R116, RZ, RZ, R15 ;  /* 0x000000ffff747224 */ /* 0x000fc600078e000f */
[----:B-1----:R-:W3:Y:S04]  /*97b20*/  LDL.LU R113, [R1+0x2148] ;  /* 0x0021480001717983 */ /* 0x002ee80000300800 */
[----:B------:R1:W-:Y:S04]  /*97b30*/  STL [R1+0x2048], R11 ;  /* 0x0020480b01007387 */ /* 0x0003e80000100800 */
[----:B------:R-:W3:Y:S04]  /*97b40*/  LDL.LU R15, [R1+0x214c] ;  /* 0x00214c00010f7983 */ /* 0x000ee80000300800 */
[----:B------:R1:W-:Y:S01]  /*97b50*/  LDGSTS.E [R3+0x2b00], desc[UR60][R116.64], P0 ;  /* 0x02b0000074037fae */ /* 0x0003e2000812187c */
[----:B--2---:R-:W-:-:S05]  /*97b60*/  IADD3 R6, P2, R6, R4, RZ ;  /* 0x0000000406067210 */ /* 0x004fca0007f5e0ff */
[----:B------:R-:W-:Y:S02]  /*97b70*/  IMAD.X R7, R7, 0x1, R0, P2 ;  /* 0x0000000107077824 */ /* 0x000fe400010e0600 */
[----:B-1----:R-:W-:Y:S01]  /*97b80*/  IMAD.MOV.U32 R116, RZ, RZ, R10 ;  /* 0x000000ffff747224 */ /* 0x002fe200078e000a */
[----:B------:R-:W-:Y:S02]  /*97b90*/  MOV R117, R11 ;  /* 0x0000000b00757202 */ /* 0x000fe40000000f00 */
[----:B------:R-:W2:Y:S04]  /*97ba0*/  LDL.LU R11, [R1+0x2188] ;  /* 0x00218800010b7983 */ /* 0x000ea80000300800 */
        /* <DEDUP_REMOVED lines=23> */
[----:B------:R-:W-:-:S04]  /*97d20*/  IADD3 R15, P4, R15, R4, RZ ;  /* 0x000000040f0f7210 */ /* 0x000fc80007f9e0ff */
[----:B------:R-:W-:Y:S01]  /*97d30*/  IADD3.X R113, R113, R0, RZ, P4, !PT ;  /* 0x0000000071717210 */ /* 0x000fe200027fe4ff */
[----:B------:R-:W-:Y:S01]  /*97d40*/  STL [R1+0x214c], R15 ;  /* 0x00214c0f01007387 */ /* 0x000fe20000100800 */
[----:B------:R-:W-:-:S03]  /*97d50*/  IMAD.MOV.U32 R116, RZ, RZ, R8 ;  /* 0x000000ffff747224 */ /* 0x000fc600078e0008 */
[----:B-1----:R-:W4:Y:S04]  /*97d60*/  LDL.LU R9, [R1+0x2248] ;  /* 0x0022480001097983 */ /* 0x002f280000300800 */
[----:B------:R1:W-:Y:S04]  /*97d70*/  STL [R1+0x2148], R113 ;  /* 0x0021487101007387 */ /* 0x0003e80000100800 */
[----:B------:R-:W4:Y:S04]  /*97d80*/  LDL.LU R8, [R1+0x224c] ;  /* 0x00224c0001087983 */ /* 0x000f280000300800 */
        /* <DEDUP_REMOVED lines=113> */
[----:B------:R-:W2:Y:S04]  /*984a0*/  LDL.LU.64 R6, [R1+0x1228] ;  /* 0x0012280001067983 */ /* 0x000ea80000300a00 */
[----:B------:R1:W-:Y:S04]  /*984b0*/  STL [R1+0x24bc], R114 ;  /* 0x0024bc7201007387 */ /* 0x0003e80000100800 */
[----:B------:R1:W-:Y:S04]  /*984c0*/  STL [R1+0x24b8], R115 ;  /* 0x0024b87301007387 */ /* 0x0003e80000100800 */
[----:B------:R-:W-:Y:S04]  /*984d0*/  LDGSTS.E [R3+0x6f00], desc[UR60][R116.64], P0 ;  /* 0x06f0000074037fae */ /* 0x000fe8000812187c */
[----:B------:R1:W-:Y:S01]  /*984e0*/  LDGSTS.E [R3+0x7300], desc[UR60][R114.64], P0 ;  /* 0x0730000072037fae */ /* 0x0003e2000812187c */
[----:B---3--:R-:W-:-:S04]  /*984f0*/  IADD3 R8, P4, R8, R4, RZ ;  /* 0x0000000408087210 */ /* 0x008fc80007f9e0ff */
[----:B------:R-:W-:Y:S01]  /*98500*/  IADD3.X R9, R9, R0, RZ, P4, !PT ;  /* 0x0000000009097210 */ /* 0x000fe200027fe4ff */
[----:B------:R-:W-:Y:S04]  /*98510*/  STL [R1+0x24ec], R8 ;  /* 0x0024ec0801007387 */ /* 0x000fe80000100800 */
[----:B------:R-:W3:Y:S01]  /*98520*/  LDL.LU.64 R116, [R1+0x1108] ;  /* 0x0011080001747983 */ /* 0x000ee20000300a00 */
[----:B----4-:R-:W-:-:S03]  /*98530*/  IADD3 R15, P2, R15, R4, RZ ;  /* 0x000000040f0f7210 */ /* 0x010fc60007f5e0ff */
[----:B------:R4:W-:Y:S01]  /*98540*/  STL [R1+0x24e8], R9 ;  /* 0x0024e80901007387 */ /* 0x0009e20000100800 */
[----:B-1----:R-:W-:Y:S01]  /*98550*/  IMAD.MOV.U32 R114, RZ, RZ, R8 ;  /* 0x000000ffff727224 */ /* 0x002fe200078e0008 */
[----:B------:R-:W-:Y:S01]  /*98560*/  MOV R115, R9 ;  /* 0x0000000900737202 */ /* 0x000fe20000000f00 */
[----:B------:R-:W-:Y:S02]  /*98570*/  IMAD.X R113, R113, 0x1, R0, P2 ;  /* 0x0000000171717824 */ /* 0x000fe400010e0600 */
[----:B------:R-:W-:Y:S02]  /*98580*/  IMAD.MOV.U32 R118, RZ, RZ, R15 ;  /* 0x000000ffff767224 */ /* 0x000fe400078e000f */
[----:B------:R-:W-:Y:S04]  /*98590*/  LDGSTS.E [R3+0x7700], desc[UR60][R114.64], P0 ;  /* 0x0770000072037fae */ /* 0x000fe8000812187c */
[----:B----4-:R-:W4:Y:S01]  /*985a0*/  LDL.LU.64 R8, [R1+0x10e0] ;  /* 0x0010e00001087983 */ /* 0x010f220000300a00 */
[----:B------:R-:W-:-:S03]  /*985b0*/  MOV R119, R113 ;  /* 0x0000007100777202 */ /* 0x000fc60000000f00 */
[----:B------:R-:W-:Y:S04]  /*985c0*/  STL [R1+0x251c], R15 ;  /* 0x00251c0f01007387 */ /* 0x000fe80000100800 */
[----:B------:R-:W-:Y:S04]  /*985d0*/  STL [R1+0x2518], R113 ;  /* 0x0025187101007387 */ /* 0x000fe80000100800 */
[----:B------:R1:W-:Y:S01]  /*985e0*/  LDGSTS.E [R3+0x7b00], desc[UR60][R118.64], P0 ;  /* 0x07b0000076037fae */ /* 0x0003e2000812187c */
[----:B------:R-:W-:-:S04]  /*985f0*/  IADD3 R10, P4, R10, R4, RZ ;  /* 0x000000040a0a7210 */ /* 0x000fc80007f9e0ff */
[----:B------:R-:W-:Y:S01]  /*98600*/  IADD3.X R11, R11, R0, RZ, P4, !PT ;  /* 0x000000000b0b7210 */ /* 0x000fe200027fe4ff */
[----:B------:R-:W-:Y:S04]  /*98610*/  STL [R1+0x254c], R10 ;  /* 0x00254c0a01007387 */ /* 0x000fe80000100800 */
[----:B------:R-:W4:Y:S01]  /*98620*/  LDL.LU.64 R114, [R1+0x10b8] ;  /* 0x0010b80001727983 */ /* 0x000f220000300a00 */
[----:B-1----:R-:W-:Y:S01]  /*98630*/  IMAD.MOV.U32 R118, RZ, RZ, R10 ;  /* 0x000000ffff767224 */ /* 0x002fe200078e000a */
[----:B------:R-:W-:Y:S02]  /*98640*/  MOV R119, R11 ;  /* 0x0000000b00777202 */ /* 0x000fe40000000f00 */
[----:B------:R1:W-:Y:S04]  /*98650*/  STL [R1+0x2548], R11 ;  /* 0x0025480b01007387 */ /* 0x0003e80000100800 */
[----:B------:R4:W-:Y:S04]  /*98660*/  LDGSTS.E [R3+0x7f00], desc[UR60][R118.64], P0 ;  /* 0x07f0000076037fae */ /* 0x0009e8000812187c */
[----:B-1----:R-:W4:Y:S04]  /*98670*/  LDL.LU.64 R10, [R1+0x1090] ;  /* 0x00109000010a7983 */ /* 0x002f280000300a00 */
[----:B------:R-:W4:Y:S04]  /*98680*/  LDL.LU.64 R122, [R1+0xf98] ;  /* 0x000f9800017a7983 */ /* 0x000f280000300a00 */
[----:B------:R-:W4:Y:S01]  /*98690*/  LDL.LU.64 R120, [R1+0xf78] ;  /* 0x000f780001787983 */ /* 0x000f220000300a00 */
[----:B--2---:R-:W-:-:S03]  /*986a0*/  IADD3 R134, P2, R6, R4, RZ ;  /* 0x0000000406867210 */ /* 0x004fc60007f5e0ff */
[----:B------:R-:W2:Y:S02]  /*986b0*/  LDL.LU.64 R118, [R1+0xf58] ;  /* 0x000f580001767983 */ /* 0x000ea40000300a00 */
[----:B------:R-:W-:Y:S02]  /*986c0*/  IMAD.X R15, R7, 0x1, R0, P2 ;  /* 0x00000001070f7824 */ /* 0x000fe400010e0600 */
[----:B------:R-:W2:Y:S01]  /*986d0*/  LDL.LU.64 R6, [R1+0xf38] ;  /* 0x000f380001067983 */ /* 0x000ea20000300a00 */
[----:B---3--:R-:W-:-:S04]  /*986e0*/  IADD3 R132, P2, R116, R4, RZ ;  /* 0x0000000474847210 */ /* 0x008fc80007f5e0ff */
[----:B------:R-:W-:Y:S02]  /*986f0*/  IADD3.X R133, R117, R0, RZ, P2, !PT ;  /* 0x0000000075857210 */ /* 0x000fe400017fe4ff */
[----:B------:R-:W3:Y:S01]  /*98700*/  LDL.LU.64 R116, [R1+0xf18] ;  /* 0x000f180001747983 */ /* 0x000ee20000300a00 */
[----:B----4-:R-:W-:-:S05]  /*98710*/  IADD3 R130, P2, R8, R4, RZ ;  /* 0x0000000408827210 */ /* 0x010fca0007f5e0ff */
[----:B------:R-:W-:Y:S02]  /*98720*/  IMAD.X R131, R9, 0x1, R0, P2 ;  /* 0x0000000109837824 */ /* 0x000fe400010e0600 */
[----:B------:R-:W4:Y:S01]  /*98730*/  LDL.LU.64 R8, [R1+0xef8] ;  /* 0x000ef80001087983 */ /* 0x000f220000300a00 */
[----:B------:R-:W-:-:S04]  /*98740*/  IADD3 R128, P2, R114, R4, RZ ;  /* 0x0000000472807210 */ /* 0x000fc80007f5e0ff */
[----:B------:R-:W-:Y:S02]  /*98750*/  IADD3.X R129, R115, R0, RZ, P2, !PT ;  /* 0x0000000073817210 */ /* 0x000fe400017fe4ff */
[----:B------:R-:W4:Y:S01]  /*98760*/  LDL.LU.64 R114, [R1+0xe38] ;  /* 0x000e380001727983 */ /* 0x000f220000300a00 */
[----:B------:R-:W-:-:S05]  /*98770*/  IADD3 R126, P2, R10, R4, RZ ;  /* 0x000000040a7e7210 */ /* 0x000fca0007f5e0ff */
[----:B------:R-:W-:Y:S02]  /*98780*/  IMAD.X R127, R11, 0x1, R0, P2 ;  /* 0x000000010b7f7824 */ /* 0x000fe400010e0600 */
[----:B------:R-:W4:Y:S04]  /*98790*/  LDL.LU.64 R10, [R1+0xe20] ;  /* 0x000e2000010a7983 */ /* 0x000f280000300a00 */
[----:B------:R-:W4:Y:S01]  /*987a0*/  LDL.LU.64 R136, [R1+0xe08] ;  /* 0x000e080001887983 */ /* 0x000f220000300a00 */
[----:B------:R-:W-:-:S04]  /*987b0*/  IADD3 R124, P2, R122, R4, RZ ;  /* 0x000000047a7c7210 */ /* 0x000fc80007f5e0ff */
[----:B------:R-:W-:Y:S02]  /*987c0*/  IADD3.X R125, R123, R0, RZ, P2, !PT ;  /* 0x000000007b7d7210 */ /* 0x000fe400017fe4ff */
[----:B------:R-:W-:-:S05]  /*987d0*/  IADD3 R122, P2, R120, R4, RZ ;  /* 0x00000004787a7210 */ /* 0x000fca0007f5e0ff */
[----:B------:R-:W-:Y:S01]  /*987e0*/  IMAD.X R123, R121, 0x1, R0, P2 ;  /* 0x00000001797b7824 */ /* 0x000fe200010e0600 */
[----:B--2---:R-:W-:-:S04]  /*987f0*/  IADD3 R120, P2, R118, R4, RZ ;  /* 0x0000000476787210 */ /* 0x004fc80007f5e0ff */
        /* <DEDUP_REMOVED lines=28> */
[----:B------:R-:W-:-:S03]  /*989c0*/  IADD3 R8, P2, R114, R4, RZ ;  /* 0x0000000472087210 */ /* 0x000fc60007f5e0ff */
[----:B------:R2:W-:Y:S01]  /*989d0*/  LDGSTS.E [R3+0x22b00], desc[UR60][R116.64], P0 ;  /* 0x22b0000074037fae */ /* 0x0005e2000812187c */
[----:B------:R-:W-:-:S03]  /*989e0*/  IADD3.X R9, R115, R0, RZ, P2, !PT ;  /* 0x0000000073097210 */ /* 0x000fc600017fe4ff */
[----:B------:R-:W-:Y:S01]  /*989f0*/  STL.64 [R1+0xef8], R116 ;  /* 0x000ef87401007387 */ /* 0x000fe20000100a00 */
[----:B------:R-:W-:-:S03]  /*98a00*/  IADD3 R114, P2, R10, R4, RZ ;  /* 0x000000040a727210 */ /* 0x000fc60007f5e0ff */
[----:B------:R-:W-:Y:S02]  /*98a10*/  LDGSTS.E [R3+0x22f00], desc[UR60][R8.64], P0 ;  /* 0x22f0000008037fae */ /* 0x000fe4000812187c */
[----:B------:R-:W-:Y:S01]  /*98a20*/  IMAD.X R115, R11, 0x1, R0, P2 ;  /* 0x000000010b737824 */ /* 0x000fe200010e0600 */
[----:B------:R-:W-:-:S04]  /*98a30*/  IADD3 R10, P2, R136, R4, RZ ;  /* 0x00000004880a7210 */ /* 0x000fc80007f5e0ff */
[----:B------:R-:W-:Y:S01]  /*98a40*/  IADD3.X R11, R137, R0, RZ, P2, !PT ;  /* 0x00000000890b7210 */ /* 0x000fe200017fe4ff */
[----:B------:R3:W-:Y:S01]  /*98a50*/  STL.64 [R1+0xe38], R8 ;  /* 0x000e380801007387 */ /* 0x0007e20000100a00 */
[----:B------:R-:W-:-:S03]  /*98a60*/  IADD3 R252, P2, R248, R4, RZ ;  /* 0x00000004f8fc7210 */ /* 0x000fc60007f5e0ff */
[----:B------:R-:W-:Y:S02]  /*98a70*/  LDGSTS.E [R3+0x23300], desc[UR60][R114.64], P0 ;  /* 0x2330000072037fae */ /* 0x000fe4000812187c */
[----:B------:R-:W-:Y:S01]  /*98a80*/  IMAD.X R248, R249, 0x1, R0, P2 ;  /* 0x00000001f9f87824 */ /* 0x000fe200010e0600 */
[----:B------:R-:W-:Y:S01]  /*98a90*/  IADD3 R151, P2, R242, R4, RZ ;  /* 0x00000004f2977210 */ /* 0x000fe20007f5e0ff */
[----:B------:R4:W-:Y:S03]  /*98aa0*/  STL.64 [R1+0xe20], R114 ;  /* 0x000e207201007387 */ /* 0x0009e60000100a00 */
        /* <DEDUP_REMOVED lines=31> */
[----:B------:R2:W-:Y:S04]  /*98ca0*/  STL.64 [R1+0xe08], R10 ;  /* 0x000e080a01007387 */ /* 0x0005e80000100a00 */
[----:B------:R-:W-:Y:S01]  /*98cb0*/  IMAD.X R162, R163, 0x1, R0, P2 ;  /* 0x00000001a3a27824 */ /* 0x000fe200010e0600 */
[----:B------:R-:W-:Y:S01]  /*98cc0*/  IADD3 R113, P2, R160, R4, RZ ;  /* 0x00000004a0717210 */ /* 0x000fe20007f5e0ff */
[----:B-1----:R-:W2:Y:S03]  /*98cd0*/  LDL.LU R7, [R1+0x1d94] ;  /* 0x001d940001077983 */ /* 0x002ea60000300800 */
[----:B------:R-:W-:Y:S01]  /*98ce0*/  IADD3.X R160, R161, R0, RZ, P2, !PT ;  /* 0x00000000a1a07210 */ /* 0x000fe200017fe4ff */
[----:B------:R-:W2:Y:S04]  /*98cf0*/  LDL.LU R6, [R1+0x1dd4] ;  /* 0x001dd40001067983 */ /* 0x000ea80000300800 */
[----:B---3--:R-:W3:Y:S01]  /*98d00*/  LDL.LU R8, [R1+0x1d90] ;  /* 0x001d900001087983 */ /* 0x008ee20000300800 */
[----:B------:R-:W-:Y:S01]  /*98d10*/  MOV R161, R160 ;  /* 0x000000a000a17202 */ /* 0x000fe20000000f00 */
[----:B------:R-:W-:-:S02]  /*98d20*/  IMAD.MOV.U32 R160, RZ, RZ, R113 ;  /* 0x000000ffffa07224 */ /* 0x000fc400078e0071 */
[----:B----4-:R-:W4:Y:S04]  /*98d30*/  LDL.LU R115, [R1+0x1dd0] ;  /* 0x001dd00001737983 */ /* 0x010f280000300800 */
[----:B------:R-:W4:Y:S04]  /*98d40*/  LDL.LU R114, [R1+0x1e10] ;  /* 0x001e100001727983 */ /* 0x000f280000300800 */
[----:B------:R-:W4:Y:S04]  /*98d50*/  LDL.LU R113, [R1+0x1e14] ;  /* 0x001e140001717983 */ /* 0x000f280000300800 */
[----:B------:R-:W4:Y:S04]  /*98d60*/  LDL.LU R15, [R1+0x1e50] ;  /* 0x001e5000010f7983 */ /* 0x000f280000300800 */
[----:B--2---:R-:W2:Y:S01]  /*98d70*/  LDL.LU R11, [R1+0x1e54] ;  /* 0x001e5400010b7983 */ /* 0x004ea20000300800 */
        /* <DEDUP_REMOVED lines=44> */
[----:B------:R-:W-:Y:S01]  /*99040*/  LDGSTS.E [R3+0x26300], desc[UR60][R174.64], P0 ;  /* 0x26300000ae037fae */ /* 0x000fe2000812187c */
[----:B------:R-:W-:-:S03]  /*99050*/  LOP3.LUT R116, R12, 0x70, RZ, 0x3c, !PT ;  /* 0x000000700c747812 */ /* 0x000fc600078e3cff */
[----:B------:R-:W-:Y:S04]  /*99060*/  LDGSTS.E [R3+0x26700], desc[UR60][R172.64], P0 ;  /* 0x26700000ac037fae */ /* 0x000fe8000812187c */
[----:B------:R-:W-:Y:S04]  /*99070*/  LDGSTS.E [R3+0x26b00], desc[UR60][R170.64], P0 ;  /* 0x26b00000aa037fae */ /* 0x000fe8000812187c */
[----:B------:R-:W-:Y:S04]  /*99080*/  LDGSTS.E [R3+0x26f00], desc[UR60][R168.64], P0 ;  /* 0x26f00000a8037fae */ /* 0x000fe8000812187c */
[----:B------:R-:W-:Y:S04]  /*99090*/  LDGSTS.E [R3+0x27300], desc[UR60][R166.64], P0 ;  /* 0x27300000a6037fae */ /* 0x000fe8000812187c */
[----:B------:R-:W-:Y:S04]  /*990a0*/  LDGSTS.E [R3+0x27700], desc[UR60][R164.64], P0 ;  /* 0x27700000a4037fae */ /* 0x000fe8000812187c */
[----:B------:R-:W2:Y:S04]  /*990b0*/  LDL.LU R10, [R1+0x1e90] ;  /* 0x001e9000010a7983 */ /* 0x000ea80000300800 */
[----:B------:R-:W-:Y:S04]  /*990c0*/  LDGSTS.E [R3+0x27b00], desc[UR60][R162.64], P0 ;  /* 0x27b00000a2037fae */ /* 0x000fe8000812187c */
[----:B------:R-:W2:Y:S04]  /*990d0*/  LDL.LU R9, [R1+0x1e94] ;  /* 0x001e940001097983 */ /* 0x000ea80000300800 */
[----:B------:R1:W-:Y:S02]  /*990e0*/  LDGSTS.E [R3+0x27f00], desc[UR60][R160.64], P0 ;  /* 0x27f00000a0037fae */ /* 0x0003e4000812187c */
[----:B-1----:R-:W-:Y:S01]  /*990f0*/  IMAD.IADD R3, R116, 0x1, R5 ;  /* 0x0000000174037824 */ /* 0x002fe200078e0205 */
[----:B------:R-:W-:-:S02]  /*99100*/  IADD3 R7, P2, R7, R4, RZ ;  /* 0x0000000407077210 */ /* 0x000fc40007f5e0ff */
[----:B------:R-:W-:Y:S02]  /*99110*/  IADD3 R6, P4, R6, R4, RZ ;  /* 0x0000000406067210 */ /* 0x000fe40007f9e0ff */
[-C--:B---3--:R-:W-:Y:S01]  /*99120*/  IADD3.X R8, R8, R0.reuse, RZ, P2, !PT ;  /* 0x0000000008087210 */ /* 0x088fe200017fe4ff */
[----:B------:R-:W-:Y:S01]  /*99130*/  STL [R1+0x1d94], R7 ;  /* 0x001d940701007387 */ /* 0x000fe20000100800 */
[----:B------:R-:W-:Y:S01]  /*99140*/  IMAD.MOV.U32 R116, RZ, RZ, R7 ;  /* 0x000000ffff747224 */ /* 0x000fe200078e0007 */
[----:B----4-:R-:W-:Y:S02]  /*99150*/  IADD3.X R115, R115, R0, RZ, P4, !PT ;  /* 0x0000000073737210 */ /* 0x010fe400027fe4ff */
[----:B------:R1:W-:Y:S01]  /*99160*/  STL [R1+0x1d90], R8 ;  /* 0x001d900801007387 */ /* 0x0003e20000100800 */
[----:B------:R-:W-:-:S03]  /*99170*/  MOV R117, R8 ;  /* 0x0000000800757202 */ /* 0x000fc60000000f00 */
[----:B------:R3:W-:Y:S01]  /*99180*/  STL [R1+0x1dd4], R6 ;  /* 0x001dd40601007387 */ /* 0x0007e20000100800 */
[----:B------:R-:W-:-:S03]  /*99190*/  IADD3 R113, P2, R113, R4, RZ ;  /* 0x0000000471717210 */ /* 0x000fc60007f5e0ff */
[----:B------:R4:W-:Y:S04]  /*991a0*/  LDGSTS.E [R3+0x380], desc[UR60][R116.64], P0 ;  /* 0x0038000074037fae */ /* 0x0009e8000812187c */
[----:B-1----:R-:W3:Y:S01]  /*991b0*/  LDL.LU R8, [R1+0x1ed0] ;  /* 0x001ed00001087983 */ /* 0x002ee20000300800 */
[----:B------:R-:W-:-:S03]  /*991c0*/  IMAD.X R114, R114, 0x1, R0, P2 ;  /* 0x0000000172727824 */ /* 0x000fc600010e0600 */
[----:B------:R-:W-:Y:S01]  /*991d0*/  STL [R1+0x1dd0], R115 ;  /* 0x001dd07301007387 */ /* 0x000fe20000100800 */
[----:B--2---:R-:W-:-:S03]  /*991e0*/  IADD3 R11, P4, R11, R4, RZ ;  /* 0x000000040b0b7210 */ /* 0x004fc60007f9e0ff */
[----:B------:R-:W2:Y:S01]  /*991f0*/  LDL.LU R7, [R1+0x1ed4] ;  /* 0x001ed40001077983 */ /* 0x000ea20000300800 */
[----:B----4-:R-:W-:Y:S01]  /*99200*/  IMAD.MOV.U32 R116, RZ, RZ, R6 ;  /* 0x000000ffff747224 */ /* 0x010fe200078e0006 */
[----:B------:R-:W-:Y:S02]  /*99210*/  MOV R117, R115 ;  /* 0x0000007300757202 */ /* 0x000fe40000000f00 */
[----:B---3--:R-:W3:Y:S01]  /*99220*/  LDL.LU R6, [R1+0x1f10] ;  /* 0x001f100001067983 */ /* 0x008ee20000300800 */
[----:B------:R-:W-:-:S03]  /*99230*/  IADD3.X R15, R15, R0, RZ, P4, !PT ;  /* 0x000000000f0f7210 */ /* 0x000fc600027fe4ff */
[----:B------:R-:W4:Y:S04]  /*99240*/  LDL.LU R5, [R1+0x1f14] ;  /* 0x001f140001057983 */ /* 0x000f280000300800 */
[----:B------:R-:W-:Y:S04]  /*99250*/  STL [R1+0x1e14], R113 ;  /* 0x001e147101007387 */ /* 0x000fe80000100800 */
[----:B------:R1:W-:Y:S04]  /*99260*/  LDGSTS.E [R3+0x780], desc[UR60][R116.64], P0 ;  /* 0x0078000074037fae */ /* 0x0003e8000812187c */
[----:B------:R1:W-:Y:S04]  /*99270*/  STL [R1+0x1e10], R114 ;  /* 0x001e107201007387 */ /* 0x0003e80000100800 */
[----:B------:R-:W-:Y:S01]  /*99280*/  STL [R1+0x1e54], R11 ;  /* 0x001e540b01007387 */ /* 0x000fe20000100800 */
[----:B-1----:R-:W-:Y:S01]  /*99290*/  MOV R117, R114 ;  /* 0x0000007200757202 */ /* 0x002fe20000000f00 */
[----:B------:R-:W-:-:S02]  /*992a0*/  IMAD.MOV.U32 R116, RZ, RZ, R113 ;  /* 0x000000ffff747224 */ /* 0x000fc400078e0071 */
[----:B------:R-:W3:Y:S04]  /*992b0*/  LDL.LU R114, [R1+0x1f50] ;  /* 0x001f500001727983 */ /* 0x000ee80000300800 */
[----:B------:R1:W-:Y:S04]  /*992c0*/  STL [R1+0x1e50], R15 ;  /* 0x001e500f01007387 */ /* 0x0003e80000100800 */
[----:B------:R-:W3:Y:S04]  /*992d0*/  LDL.LU R113, [R1+0x1f54] ;  /* 0x001f540001717983 */ /* 0x000ee80000300800 */
[----:B------:R1:W-:Y:S02]  /*992e0*/  LDGSTS.E [R3+0xb80], desc[UR60][R116.64], P0 ;  /* 0x00b8000074037fae */ /* 0x0003e4000812187c */
[----:B-1----:R-:W-:Y:S01]  /*992f0*/  IMAD.MOV.U32 R116, RZ, RZ, R11 ;  /* 0x000000ffff747224 */ /* 0x002fe200078e000b */
[----:B------:R-:W-:-:S02]  /*99300*/  MOV R117, R15 ;  /* 0x0000000f00757202 */ /* 0x000fc40000000f00 */
[----:B------:R-:W3:Y:S04]  /*99310*/  LDL.LU R15, [R1+0x1f90] ;  /* 0x001f9000010f7983 */ /* 0x000ee80000300800 */
[----:B------:R-:W3:Y:S04]  /*99320*/  LDL.LU R11, [R1+0x1f94] ;  /* 0x001f9400010b7983 */ /* 0x000ee80000300800 */
        /* <DEDUP_REMOVED lines=8> */
[----:B--2---:R-:W-:-:S04]  /*993b0*/  IADD3 R7, P4, R7, R4, RZ ;  /* 0x0000000407077210 */ /* 0x004fc80007f9e0ff */
[----:B------:R-:W-:Y:S01]  /*993c0*/  IADD3.X R8, R8, R0, RZ, P4, !PT ;  /* 0x0000000008087210 */ /* 0x000fe200027fe4ff */
[----:B------:R-:W-:Y:S01]  /*993d0*/  STL [R1+0x1ed4], R7 ;  /* 0x001ed40701007387 */ /* 0x000fe20000100800 */
[----:B----4-:R-:W-:-:S03]  /*993e0*/  IADD3 R5, P2, R5, R4, RZ ;  /* 0x0000000405057210 */ /* 0x010fc60007f5e0ff */
[----:B-1----:R-:W2:Y:S01]  /*993f0*/  LDL.LU R10, [R1+0x1fd0] ;  /* 0x001fd000010a7983 */ /* 0x002ea20000300800 */
[----:B------:R-:W-:-:S03]  /*99400*/  IMAD.MOV.U32 R116, RZ, RZ, R7 ;  /* 0x000000ffff747224 */ /* 0x000fc600078e0007 */
[----:B------:R1:W-:Y:S01]  /*99410*/  STL [R1+0x1ed0], R8 ;  /* 0x001ed00801007387 */ /* 0x0003e20000100800 */
[----:B------:R-:W-:Y:S01]  /*99420*/  MOV R117, R8 ;  /* 0x0000000800757202 */ /* 0x000fe20000000f00 */
[----:B---3--:R-:W-:Y:S02]  /*99430*/  IMAD.X R6, R6, 0x1, R0, P2 ;  /* 0x0000000106067824 */ /* 0x008fe400010e0600 */
[----:B------:R-:W3:Y:S04]  /*99440*/  LDL.LU R9, [R1+0x1fd4] ;  /* 0x001fd40001097983 */ /* 0x000ee80000300800 */
[----:B------:R4:W-:Y:S04]  /*99450*/  LDGSTS.E [R3+0x1780], desc[UR60][R116.64], P0 ;  /* 0x0178000074037fae */ /* 0x0009e8000812187c */
[----:B-1----:R-:W2:Y:S04]  /*99460*/  LDL.LU R8, [R1+0x2010] ;  /* 0x0020100001087983 */ /* 0x002ea80000300800 */
[----:B------:R-:W2:Y:S04]  /*99470*/  LDL.LU R7, [R1+0x2014] ;  /* 0x0020140001077983 */ /* 0x000ea80000300800 */
[----:B------:R-:W-:Y:S01]  /*99480*/  STL [R1+0x1f14], R5 ;  /* 0x001f140501007387 */ /* 0x000fe20000100800 */
[----:B------:R-:W-:-:S03]  /*99490*/  IADD3 R113, P4, R113, R4, RZ ;  /* 0x0000000471717210 */ /* 0x000fc60007f9e0ff */
[----:B------:R1:W-:Y:S01]  /*994a0*/  STL [R1+0x1f10], R6 ;  /* 0x001f100601007387 */ /* 0x0003e20000100800 */
[----:B------:R-:W-:-:S03]  /*994b0*/  IADD3.X R114, R114, R0, RZ, P4, !PT ;  /* 0x0000000072727210 */ /* 0x000fc600027fe4ff */
[----:B------:R-:W-:Y:S01]  /*994c0*/  STL [R1+0x1f54], R113 ;  /* 0x001f547101007387 */ /* 0x000fe20000100800 */
[----:B----4-:R-:W-:Y:S01]  /*994d0*/  MOV R117, R6 ;  /* 0x0000000600757202 */ /* 0x010fe20000000f00 */
[----:B------:R-:W-:Y:S02]  /*994e0*/  IMAD.MOV.U32 R116, RZ, RZ, R5 ;  /* 0x000000ffff747224 */ /* 0x000fe400078e0005 */
[----:B-1----:R-:W4:Y:S04]  /*994f0*/  LDL.LU R6, [R1+0x2050] ;  /* 0x0020500001067983 */ /* 0x002f280000300800 */
[----:B------:R1:W-:Y:S04]  /*99500*/  STL [R1+0x1f50], R114 ;  /* 0x001f507201007387 */ /* 0x0003e80000100800 */
[----:B------:R-:W4:Y:S01]  /*99510*/  LDL.LU R5, [R1+0x2054] ;  /* 0x0020540001057983 */ /* 0x000f220000300800 */
[----:B------:R-:W-:-:S03]  /*99520*/  IADD3 R11, P2, R11, R4, RZ ;  /* 0x000000040b0b7210 */ /* 0x000fc60007f5e0ff */
[----:B------:R1:W-:Y:S02]  /*99530*/  LDGSTS.E [R3+0x1b80], desc[UR60][R116.64], P0 ;  /* 0x01b8000074037fae */ /* 0x0003e4000812187c */
[----:B------:R-:W-:Y:S02]  /*99540*/  IMAD.X R15, R15, 0x1, R0, P2 ;  /* 0x000000010f0f7824 */ /* 0x000fe400010e0600 */
[----:B-1----:R-:W-:Y:S01]  /*99550*/  IMAD.MOV.U32 R116, RZ, RZ, R113 ;  /* 0x000000ffff747224 */ /* 0x002fe200078e0071 */
[----:B------:R-:W-:Y:S02]  /*99560*/  MOV R117, R114 ;  /* 0x0000007200757202 */ /* 0x000fe40000000f00 */
[----:B------:R-:W4:Y:S04]  /*99570*/  LDL.LU R114, [R1+0x2090] ;  /* 0x0020900001727983 */ /* 0x000f280000300800 */
[----:B------:R-:W4:Y:S04]  /*99580*/  LDL.LU R113, [R1+0x2094] ;  /* 0x0020940001717983 */ /* 0x000f280000300800 */
[----:B------:R1:W-:Y:S04]  /*99590*/  LDGSTS.E [R3+0x1f80], desc[UR60][R116.64], P0 ;  /* 0x01f8000074037fae */ /* 0x0003e8000812187c */
[----:B------:R-:W-:Y:S04]  /*995a0*/  STL [R1+0x1f94], R11 ;  /* 0x001f940b01007387 */ /* 0x000fe80000100800 */
[----:B------:R2:W-:Y:S01]  /*995b0*/  STL [R1+0x1f90], R15 ;  /* 0x001f900f01007387 */ /* 0x0005e20000100800 */
[----:B-1----:R-:W-:Y:S01]  /*995c0*/  IMAD.MOV.U32 R116, RZ, RZ, R11 ;  /* 0x000000ffff747224 */ /* 0x002fe200078e000b */
[----:B------:R-:W-:-:S05]  /*995d0*/  MOV R117, R15 ;  /* 0x0000000f00757202 */ /* 0x000fca0000000f00 */
[----:B------:R1:W-:Y:S01]  /*995e0*/  LDGSTS.E [R3+0x2380], desc[UR60][R116.64], P0 ;  /* 0x0238000074037fae */ /* 0x0003e2000812187c */
[----:B---3--:R-:W-:-:S04]  /*995f0*/  IADD3 R9, P4, R9, R4, RZ ;  /* 0x0000000409097210 */ /* 0x008fc80007f9e0ff */
[----:B--2---:R-:W-:Y:S01]  /*99600*/  IADD3.X R10, R10, R0, RZ, P4, !PT ;  /* 0x000000000a0a7210 */ /* 0x004fe200027fe4ff */
[----:B------:R-:W-:Y:S04]  /*99610*/  STL [R1+0x1fd4], R9 ;  /* 0x001fd40901007387 */ /* 0x000fe80000100800 */
[----:B------:R-:W2:Y:S01]  /*99620*/  LDL.LU R15, [R1+0x20d0] ;  /* 0x0020d000010f7983 */ /* 0x000ea20000300800 */
[----:B------:R-:W-:-:S03]  /*99630*/  IADD3 R7, P2, R7, R4, RZ ;  /* 0x0000000407077210 */ /* 0x000fc60007f5e0ff */
[----:B------:R3:W-:Y:S01]  /*99640*/  STL [R1+0x1fd0], R10 ;  /* 0x001fd00a01007387 */ /* 0x0007e20000100800 */
[----:B-1----:R-:W-:Y:S01]  /*99650*/  IMAD.MOV.U32 R116, RZ, RZ, R9 ;  /* 0x000000ffff747224 */ /* 0x002fe200078e0009 */
[----:B------:R-:W-:Y:S02]  /*99660*/  MOV R117, R10 ;  /* 0x0000000a00757202 */ /* 0x000fe40000000f00 */
[----:B------:R-:W2:Y:S01]  /*99670*/  LDL.LU R11, [R1+0x20d4] ;  /* 0x0020d400010b7983 */ /* 0x000ea20000300800 */
[----:B------:R-:W-:-:S03]  /*99680*/  IMAD.X R8, R8, 0x1, R0, P2 ;  /* 0x0000000108087824 */ /* 0x000fc600010e0600 */
[----:B------:R1:W-:Y:S04]  /*99690*/  LDGSTS.E [R3+0x2780], desc[UR60][R116.64], P0 ;  /* 0x0278000074037fae */ /* 0x0003e8000812187c */
[----:B---3--:R-:W3:Y:S04]  /*996a0*/  LDL.LU R10, [R1+0x2110] ;  /* 0x00211000010a7983 */ /* 0x008ee80000300800 */
[----:B------:R-:W3:Y:S04]  /*996b0*/  LDL.LU R9, [R1+0x2114] ;  /* 0x0021140001097983 */ /* 0x000ee80000300800 */
[----:B------:R-:W-:Y:S01]  /*996c0*/  STL [R1+0x2014], R7 ;  /* 0x0020140701007387 */ /* 0x000fe20000100800 */
[----:B----4-:R-:W-:-:S03]  /*996d0*/  IADD3 R5, P4, R5, R4, RZ ;  /* 0x0000000405057210 */ /* 0x010fc60007f9e0ff */
[----:B------:R4:W-:Y:S01]  /*996e0*/  STL [R1+0x2010], R8 ;  /* 0x0020100801007387 */ /* 0x0009e20000100800 */
[----:B------:R-:W-:-:S03]  /*996f0*/  IADD3.X R6, R6, R0, RZ, P4, !PT ;  /* 0x0000000006067210 */ /* 0x000fc600027fe4ff */
[----:B------:R-:W-:Y:S01]  /*99700*/  STL [R1+0x2054], R5 ;  /* 0x0020540501007387 */ /* 0x000fe20000100800 */
[----:B-1----:R-:W-:Y:S01]  /*99710*/  MOV R117, R8 ;  /* 0x0000000800757202 */ /* 0x002fe20000000f00 */
[----:B------:R-:W-:Y:S02]  /*99720*/  IMAD.MOV.U32 R116, RZ, RZ, R7 ;  /* 0x000000ffff747224 */ /* 0x000fe400078e0007 */
[----:B----4-:R-:W4:Y:S04]  /*99730*/  LDL.LU R8, [R1+0x2150] ;  /* 0x0021500001087983 */ /* 0x010f280000300800 */
[----:B------:R1:W-:Y:S04]  /*99740*/  STL [R1+0x2050], R6 ;  /* 0x0020500601007387 */ /* 0x0003e80000100800 */
[----:B------:R-:W4:Y:S04]  /*99750*/  LDL.LU R7, [R1+0x2154] ;  /* 0x0021540001077983 */ /* 0x000f280000300800 */
[----:B------:R1:W-:Y:S01]  /*99760*/  LDGSTS.E [R3+0x2b80], desc[UR60][R116.64], P0 ;  /* 0x02b8000074037fae */ /* 0x0003e2000812187c */
[----:B------:R-:W-:-:S05]  /*99770*/  IADD3 R113, P2, R113, R4, RZ ;  /* 0x0000000471717210 */ /* 0x000fca0007f5e0ff */
        /* <DEDUP_REMOVED lines=11> */
[----:B--2---:R-:W-:-:S04]  /*99830*/  IADD3 R11, P4, R11, R4, RZ ;  /* 0x000000040b0b7210 */ /* 0x004fc80007f9e0ff */
[----:B------:R-:W-:Y:S01]  /*99840*/  IADD3.X R15, R15, R0, RZ, P4, !PT ;  /* 0x000000000f0f7210 */ /* 0x000fe200027fe4ff */
[----:B------:R-:W-:Y:S04]  /*99850*/  STL [R1+0x20d4], R11 ;  /* 0x0020d40b01007387 */ /* 0x000fe80000100800 */
[----:B------:R-:W2:Y:S01]  /*99860*/  LDL.LU R114, [R1+0x21d0] ;  /* 0x0021d00001727983 */ /* 0x000ea20000300800 */
[----:B---3--:R-:W-:-:S03]  /*99870*/  IADD3 R9, P2, R9, R4, RZ ;  /* 0x0000000409097210 */ /* 0x008fc60007f5e0ff */
        /* <DEDUP_REMOVED lines=9> */
[----:B-1----:R-:W-:-:S02]  /*99910*/  MOV R117, R10 ;  /* 0x0000000a00757202 */ /* 0x002fc40000000f00 */
[----:B----4-:R-:W-:Y:S01]  /*99920*/  IADD3 R7, P4, R7, R4, RZ ;  /* 0x0000000407077210 */ /* 0x010fe20007f9e0ff */
[----:B------:R1:W-:Y:S03]  /*99930*/  STL [R1+0x2110], R10 ;  /* 0x0021100a01007387 */ /* 0x0003e60000100800 */
[----:B------:R-:W-:Y:S01]  /*99940*/  IADD3.X R8, R8, R0, RZ, P4, !PT ;  /* 0x0000000008087210 */ /* 0x000fe200027fe4ff */
[----:B------:R-:W-:Y:S01]  /*99950*/  STL [R1+0x2154], R7 ;  /* 0x0021540701007387 */ /* 0x000fe20000100800 */
[----:B------:R-:W-:-:S03]  /*99960*/  IMAD.MOV.U32 R116, RZ, RZ, R9 ;  /* 0x000000ffff747224 */ /* 0x000fc600078e0009 */
        /* <DEDUP_REMOVED lines=30> */
[----:B-1----:R-:W-:-:S03]  /*99b50*/  MOV R117, R15 ;  /* 0x0000000f00757202 */ /* 0x002fc60000000f00 */
[----:B------:R1:W-:Y:S01]  /*99b60*/  STL [R1+0x2210], R15 ;  /* 0x0022100f01007387 */ /* 0x0003e20000100800 */
[----:B----4-:R-:W-:-:S04]  /*99b70*/  IADD3 R9, P4, R9, R4, RZ ;  /* 0x0000000409097210 */ /* 0x010fc80007f9e0ff */
[----:B------:R-:W-:Y:S01]  /*99b80*/  IADD3.X R10, R10, R0, RZ, P4, !PT ;  /* 0x000000000a0a7210 */ /* 0x000fe200027fe4ff */
[----:B------:R-:W-:Y:S01]  /*99b90*/  STL [R1+0x2254], R9 ;  /* 0x0022540901007387 */ /* 0x000fe20000100800 */
[----:B------:R-:W-:-:S03]  /*99ba0*/  IMAD.MOV.U32 R116, RZ, RZ, R11 ;  /* 0x000000ffff747224 */ /* 0x000fc600078e000b */
[----:B-1----:R-:W4:Y:S04]  /*99bb0*/  LDL.LU R15, [R1+0x2350] ;  /* 0x00235000010f7983 */ /* 0x002f280000300800 */
        /* <DEDUP_REMOVED lines=73> */
[----:B------:R-:W4:Y:S01]  /*9a050*/  LDL.LU R5, [R1+0x2554] ;  /* 0x0025540001057983 */ /* 0x000f220000300800 */
[----:B------:R-:W-:-:S03]  /*9a060*/  IADD3 R11, P2, R11, R4, RZ ;  /* 0x000000040b0b7210 */ /* 0x000fc60007f5e0ff */
[----:B------:R-:W-:Y:S01]  /*9a070*/  LDGSTS.E [R3+0x6b80], desc[UR60][R116.64], P0 ;  /* 0x06b8000074037fae */ /* 0x000fe2000812187c */
[----:B------:R-:W-:Y:S01]  /*9a080*/  IMAD.MOV.U32 R115, RZ, RZ, R114 ;  /* 0x000000ffff737224 */ /* 0x000fe200078e0072 */
[----:B-1----:R-:W-:Y:S01]  /*9a090*/  MOV R114, R113 ;  /* 0x0000007100727202 */ /* 0x002fe20000000f00 */
[----:B------:R-:W-:Y:S02]  /*9a0a0*/  IMAD.X R15, R15, 0x1, R0, P2 ;  /* 0x000000010f0f7824 */ /* 0x000fe400010e0600 */
[----:B------:R-:W-:Y:S02]  /*9a0b0*/  IMAD.MOV.U32 R118, RZ, RZ, R11 ;  /* 0x000000ffff767224 */ /* 0x000fe400078e000b */
[----:B------:R-:W-:Y:S01]  /*9a0c0*/  LDGSTS.E [R3+0x6f80], desc[UR60][R114.64], P0 ;  /* 0x06f8000072037fae */ /* 0x000fe2000812187c */
[----:B------:R-:W-:-:S03]  /*9a0d0*/  MOV R119, R15 ;  /* 0x0000000f00777202 */ /* 0x000fc60000000f00 */
[----:B------:R-:W4:Y:S04]  /*9a0e0*/  LDL.LU.64 R116, [R1+0x1128] ;  /* 0x0011280001747983 */ /* 0x000f280000300a00 */
[----:B------:R-:W-:Y:S04]  /*9a0f0*/  STL [R1+0x24c4], R11 ;  /* 0x0024c40b01007387 */ /* 0x000fe80000100800 */
[----:B------:R-:W-:Y:S04]  /*9a100*/  STL [R1+0x24c0], R15 ;  /* 0x0024c00f01007387 */ /* 0x000fe80000100800 */
[----:B------:R1:W-:Y:S01]  /*9a110*/  LDGSTS.E [R3+0x7380], desc[UR60][R118.64], P0 ;  /* 0x0738000076037fae */ /* 0x0003e2000812187c */
[----:B--2---:R-:W-:-:S04]  /*9a120*/  IADD3 R9, P4, R9, R4, RZ ;  /* 0x0000000409097210 */ /* 0x004fc80007f9e0ff */
[----:B------:R-:W-:Y:S01]  /*9a130*/  IADD3.X R10, R10, R0, RZ, P4, !PT ;  /* 0x000000000a0a7210 */ /* 0x000fe200027fe4ff */
[----:B------:R-:W-:Y:S01]  /*9a140*/  STL [R1+0x24f4], R9 ;  /* 0x0024f40901007387 */ /* 0x000fe20000100800 */
[----:B-1----:R-:W-:-:S03]  /*9a150*/  IMAD.MOV.U32 R118, RZ, RZ, R9 ;  /* 0x000000ffff767224 */ /* 0x002fc600078e0009 */
[----:B------:R-:W2:Y:S01]  /*9a160*/  LDL.LU.64 R114, [R1+0x1100] ;  /* 0x0011000001727983 */ /* 0x000ea20000300a00 */
[----:B---3--:R-:W-:-:S03]  /*9a170*/  IADD3 R7, P2, R7, R4, RZ ;  /* 0x0000000407077210 */ /* 0x008fc60007f5e0ff */
[----:B------:R1:W-:Y:S01]  /*9a180*/  STL [R1+0x24f0], R10 ;  /* 0x0024f00a01007387 */ /* 0x0003e20000100800 */
[----:B------:R-:W-:Y:S01]  /*9a190*/  MOV R119, R10 ;  /* 0x0000000a00777202 */ /* 0x000fe20000000f00 */
[----:B------:R-:W-:-:S04]  /*9a1a0*/  IMAD.X R8, R8, 0x1, R0, P2 ;  /* 0x0000000108087824 */ /* 0x000fc800010e0600 */
[----:B------:R3:W-:Y:S04]  /*9a1b0*/  LDGSTS.E [R3+0x7780], desc[UR60][R118.64], P0 ;  /* 0x0778000076037fae */ /* 0x0007e8000812187c */
[----:B-1----:R-:W2:Y:S04]  /*9a1c0*/  LDL.LU.64 R10, [R1+0x10d8] ;  /* 0x0010d800010a7983 */ /* 0x002ea80000300a00 */
[----:B------:R-:W-:Y:S04]  /*9a1d0*/  STL [R1+0x2524], R7 ;  /* 0x0025240701007387 */ /* 0x000fe80000100800 */
[----:B------:R1:W-:Y:S01]  /*9a1e0*/  STL [R1+0x2520], R8 ;  /* 0x0025200801007387 */ /* 0x0003e20000100800 */
[----:B---3--:R-:W-:Y:S01]  /*9a1f0*/  IMAD.MOV.U32 R118, RZ, RZ, R7 ;  /* 0x000000ffff767224 */ /* 0x008fe200078e0007 */
[----:B------:R-:W-:-:S05]  /*9a200*/  MOV R119, R8 ;  /* 0x0000000800777202 */ /* 0x000fca0000000f00 */
[----:B------:R3:W-:Y:S01]  /*9a210*/  LDGSTS.E [R3+0x7b80], desc[UR60][R118.64], P0 ;  /* 0x07b8000076037fae */ /* 0x0007e2000812187c */
[----:B----4-:R-:W-:-:S04]  /*9a220*/  IADD3 R5, P4, R5, R4, RZ ;  /* 0x0000000405057210 */ /* 0x010fc80007f9e0ff */
[----:B------:R-:W-:Y:S01]  /*9a230*/  IADD3.X R6, R6, R0, RZ, P4, !PT ;  /* 0x0000000006067210 */ /* 0x000fe200027fe4ff */
[----:B------:R-:W-:Y:S04]  /*9a240*/  STL [R1+0x2554], R5 ;  /* 0x0025540501007387 */ /* 0x000fe80000100800 */
[----:B-1----:R-:W4:Y:S01]  /*9a250*/  LDL.LU.64 R8, [R1+0x10b0] ;  /* 0x0010b00001087983 */ /* 0x002f220000300a00 */
[----:B---3--:R-:W-:-:S03]  /*9a260*/  MOV R119, R6 ;  /* 0x0000000600777202 */ /* 0x008fc60000000f00 */
[----:B------:R1:W-:Y:S04]  /*9a270*/  STL [R1+0x2550], R6 ;  /* 0x0025500601007387 */ /* 0x0003e80000100800 */
[----:B-1----:R-:W3:Y:S04]  /*9a280*/  LDL.LU.64 R6, [R1+0x1088] ;  /* 0x0010880001067983 */ /* 0x002ee80000300a00 */
[----:B------:R-:W3:Y:S04]  /*9a290*/  LDL.LU.64 R124, [R1+0xf90] ;  /* 0x000f9000017c7983 */ /* 0x000ee80000300a00 */
[----:B------:R-:W3:Y:S01]  /*9a2a0*/  LDL.LU.64 R122, [R1+0xf70] ;  /* 0x000f7000017a7983 */ /* 0x000ee20000300a00 */
[----:B------:R-:W-:Y:S01]  /*9a2b0*/  IMAD.MOV.U32 R118, RZ, RZ, R5 ;  /* 0x000000ffff767224 */ /* 0x000fe200078e0005 */
[----:B------:R-:W-:-:S02]  /*9a2c0*/  IADD3 R128, P2, R116, R4, RZ ;  /* 0x0000000474807210 */ /* 0x000fc40007f5e0ff */
[----:B------:R-:W3:Y:S03]  /*9a2d0*/  LDL.LU.64 R120, [R1+0xf50] ;  /* 0x000f500001787983 */ /* 0x000ee60000300a00 */
[----:B------:R-:W-:Y:S01]  /*9a2e0*/  IMAD.X R5, R117, 0x1, R0, P2 ;  /* 0x0000000175057824 */ /* 0x000fe200010e0600 */
[----:B------:R1:W-:Y:S04]  /*9a2f0*/  LDGSTS.E [R3+0x7f80], desc[UR60][R118.64], P0 ;  /* 0x07f8000076037fae */ /* 0x0003e8000812187c */
[----:B------:R-:W3:Y:S04]  /*9a300*/  LDL.LU.64 R118, [R1+0xf30] ;  /* 0x000f300001767983 */ /* 0x000ee80000300a00 */
[----:B------:R-:W3:Y:S01]  /*9a310*/  LDL.LU.64 R116, [R1+0xf10] ;  /* 0x000f100001747983 */ /* 0x000ee20000300a00 */
[----:B--2---:R-:W-:-:S04]  /*9a320*/  IADD3 R130, P2, R114, R4, RZ ;  /* 0x0000000472827210 */ /* 0x004fc80007f5e0ff */
[----:B------:R-:W-:Y:S02]  /*9a330*/  IADD3.X R15, R115, R0, RZ, P2, !PT ;  /* 0x00000000730f7210 */ /* 0x000fe400017fe4ff */
[----:B------:R-:W2:Y:S01]  /*9a340*/  LDL.LU.64 R114, [R1+0xef0] ;  /* 0x000ef00001727983 */ /* 0x000ea20000300a00 */
[----:B------:R-:W-:-:S05]  /*9a350*/  IADD3 R132, P2, R10, R4, RZ ;  /* 0x000000040a847210 */ /* 0x000fca0007f5e0ff */
[----:B------:R-:W-:Y:S02]  /*9a360*/  IMAD.X R133, R11, 0x1, R0, P2 ;  /* 0x000000010b857824 */ /* 0x000fe400010e0600 */
[----:B------:R-:W2:Y:S01]  /*9a370*/  LDL.LU.64 R10, [R1+0xe30] ;  /* 0x000e3000010a7983 */ /* 0x000ea20000300a00 */
[----:B----4-:R-:W-:-:S04]  /*9a380*/  IADD3 R134, P2, R8, R4, RZ ;  /* 0x0000000408867210 */ /* 0x010fc80007f5e0ff */
[----:B------:R-:W-:Y:S02]  /*9a390*/  IADD3.X R135, R9, R0, RZ, P2, !PT ;  /* 0x0000000009877210 */ /* 0x000fe400017fe4ff */
[----:B---3--:R-:W-:-:S05]  /*9a3a0*/  IADD3 R136, P2, R6, R4, RZ ;  /* 0x0000000406887210 */ /* 0x008fca0007f5e0ff */
[----:B------:R-:W-:Y:S02]  /*9a3b0*/  IMAD.X R137, R7, 0x1, R0, P2 ;  /* 0x0000000107897824 */ /* 0x000fe400010e0600 */
[----:B------:R-:W3:Y:S04]  /*9a3c0*/  LDL.LU.64 R6, [R1+0xe18] ;  /* 0x000e180001067983 */ /* 0x000ee80000300a00 */
[----:B------:R-:W4:Y:S01]  /*9a3d0*/  LDL.LU.64 R8, [R1+0xe00] ;  /* 0x000e000001087983 */ /* 0x000f220000300a00 */
        /* <DEDUP_REMOVED lines=9> */
[----:B------:R-:W-:Y:S01]  /*9a470*/  IADD3.X R147, R117, R0, RZ, P2, !PT ;  /* 0x0000000075937210 */ /* 0x000fe200017fe4ff */
[----:B------:R-:W-:Y:S01]  /*9a480*/  IMAD.MOV.U32 R129, RZ, RZ, R5 ;  /* 0x000000ffff817224 */ /* 0x000fe200078e0005 */
[----:B------:R-:W-:Y:S02]  /*9a490*/  MOV R131, R15 ;  /* 0x0000000f00837202 */ /* 0x000fe40000000f00 */
[----:B------:R-:W1:Y:S02]  /*9a4a0*/  LDC R15, c[0x0][0x230] ;  /* 0x00008c00ff0f7b82 */ /* 0x000e640000000800 */
[----:B------:R1:W-:Y:S04]  /*9a4b0*/  STL.64 [R1+0x1128], R128 ;  /* 0x0011288001007387 */ /* 0x0003e80000100a00 */
        /* <DEDUP_REMOVED lines=9> */
[----:B------:R1:W-:Y:S04]  /*9a550*/  LDGSTS.E [R3+0x20380], desc[UR60][R128.64], P0 ;  /* 0x2038000080037fae */ /* 0x0003e8000812187c */
        /* <DEDUP_REMOVED lines=8> */
[----:B------:R1:W-:Y:S01]  /*9a5e0*/  LDGSTS.E [R3+0x22780], desc[UR60][R146.64], P0 ;  /* 0x2278000092037fae */ /* 0x0003e2000812187c */
[----:B--2---:R-:W-:-:S05]  /*9a5f0*/  IADD3 R148, P2, R114, R4, RZ ;  /* 0x0000000472947210 */ /* 0x004fca0007f5e0ff */
[----:B------:R-:W-:Y:S01]  /*9a600*/  IMAD.X R149, R115, 0x1, R0, P2 ;  /* 0x0000000173957824 */ /* 0x000fe200010e0600 */
[----:B------:R-:W-:-:S04]  /*9a610*/  IADD3 R150, P2, R10, R4, RZ ;  /* 0x000000040a967210 */ /* 0x000fc80007f5e0ff */
[----:B------:R2:W-:Y:S01]  /*9a620*/  LDGSTS.E [R3+0x22b80], desc[UR60][R148.64], P0 ;  /* 0x22b8000094037fae */ /* 0x0005e2000812187c */
[----:B------:R-:W-:-:S03]  /*9a630*/  IADD3.X R151, R11, R0, RZ, P2, !PT ;  /* 0x000000000b977210 */ /* 0x000fc600017fe4ff */
[----:B------:R2:W-:Y:S04]  /*9a640*/  STL.64 [R1+0xef0], R148 ;  /* 0x000ef09401007387 */ /* 0x0005e80000100a00 */
[----:B------:R1:W-:Y:S01]  /*9a650*/  LDGSTS.E [R3+0x22f80], desc[UR60][R150.64], P0 ;  /* 0x22f8000096037fae */ /* 0x0003e2000812187c */
[----:B---3--:R-:W-:-:S05]  /*9a660*/  IADD3 R10, P2, R6, R4, RZ ;  /* 0x00000004060a7210 */ /* 0x008fca0007f5e0ff */
[----:B------:R-:W-:Y:S01]  /*9a670*/  IMAD.X R11, R7, 0x1, R0, P2 ;  /* 0x00000001070b7824 */ /* 0x000fe200010e0600 */
[----:B----4-:R-:W-:-:S04]  /*9a680*/  IADD3 R6, P2, R8, R4, RZ ;  /* 0x0000000408067210 */ /* 0x010fc80007f5e0ff */
[----:B------:R-:W-:Y:S01]  /*9a690*/  IADD3.X R7, R9, R0, RZ, P2, !PT ;  /* 0x0000000009077210 */ /* 0x000fe200017fe4ff */
[----:B------:R3:W-:Y:S01]  /*9a6a0*/  LDGSTS.E [R3+0x23380], desc[UR60][R10.64], P0 ;  /* 0x233800000a037fae */ /* 0x0007e2000812187c */
[----:B------:R-:W-:-:S03]  /*9a6b0*/  IADD3 R113, P2, R246, R4, RZ ;  /* 0x00000004f6717210 */ /* 0x000fc60007f5e0ff */
[----:B------:R3:W-:Y:S02]  /*9a6c0*/  LDGSTS.E [R3+0x23780], desc[UR60][R6.64], P0 ;  /* 0x2378000006037fae */ /* 0x0007e4000812187c */
        /* <DEDUP_REMOVED lines=9> */
[----:B-1----:R-:W-:-:S04]  /*9a760*/  IADD3 R118, P2, R192, R4, RZ ;  /* 0x00000004c0767210 */ /* 0x002fc80007f5e0ff */
        /* <DEDUP_REMOVED lines=13> */
[----:B------:R-:W-:Y:S01]  /*9a840*/  IADD3 R125, P2, R154, R4, RZ ;  /* 0x000000049a7d7210 */ /* 0x000fe20007f5e0ff */
[----:B------:R-:W-:-:S04]  /*9a850*/  IMAD.MOV.U32 R247, RZ, RZ, R246 ;  /* 0x000000fffff77224 */ /* 0x000fc800078e00f6 */
[----:B------:R-:W-:Y:S01]  /*9a860*/  IMAD.X R154, R155, 0x1, R0, P2 ;  /* 0x000000019b9a7824 */ /* 0x000fe200010e0600 */
[----:B------:R-:W-:Y:S01]  /*9a870*/  IADD3 R126, P2, R152, R4, RZ ;  /* 0x00000004987e7210 */ /* 0x000fe20007f5e0ff */
[----:B------:R-:W-:Y:S01]  /*9a880*/  IMAD.MOV.U32 R241, RZ, RZ, R240 ;  /* 0x000000fffff17224 */ /* 0x000fe200078e00f0 */
[----:B------:R-:W-:Y:S02]  /*9a890*/  MOV R246, R113 ;  /* 0x0000007100f67202 */ /* 0x000fe40000000f00 */
[----:B------:R-:W-:Y:S01]  /*9a8a0*/  IADD3.X R152, R153, R0, RZ, P2, !PT ;  /* 0x0000000099987210 */ /* 0x000fe200017fe4ff */
[----:B------:R3:W5:Y:S01]  /*9a8b0*/  LDL.LU R113, [R1+0x2da0] ;  /* 0x002da00001717983 */ /* 0x0007620000300800 */
[----:B------:R-:W-:Y:S01]  /*9a8c0*/  IADD3 R127, P2, R22, R4, RZ ;  /* 0x00000004167f7210 */ /* 0x000fe20007f5e0ff */
[----:B------:R-:W-:Y:S01]  /*9a8d0*/  IMAD.MOV.U32 R235, RZ, RZ, R234 ;  /* 0x000000ffffeb7224 */ /* 0x000fe200078e00ea */
[----:B------:R-:W-:Y:S01]  /*9a8e0*/  MOV R240, R114 ;  /* 0x0000007200f07202 */ /* 0x000fe20000000f00 */
[----:B------:R1:W-:Y:S01]  /*9a8f0*/  STL.64 [R1+0xe30], R150 ;  /* 0x000e309601007387 */ /* 0x0003e20000100a00 */
[----:B------:R-:W-:Y:S01]  /*9a900*/  MOV R234, R115 ;  /* 0x0000007300ea7202 */ /* 0x000fe20000000f00 */
[----:B------:R-:W-:-:S02]  /*9a910*/  IMAD.MOV.U32 R201, RZ, RZ, R200 ;  /* 0x000000ffffc97224 */ /* 0x000fc400078e00c8 */
[----:B------:R3:W5:Y:S01]  /*9a920*/  LDL.LU R114, [R1+0x2d9c] ;  /* 0x002d9c0001727983 */ /* 0x0007620000300800 */
[----:B------:R-:W-:Y:S01]  /*9a930*/  MOV R200, R116 ;  /* 0x0000007400c87202 */ /* 0x000fe20000000f00 */
[----:B------:R-:W-:Y:S02]  /*9a940*/  IMAD.MOV.U32 R197, RZ, RZ, R196 ;  /* 0x000000ffffc57224 */ /* 0x000fe400078e00c4 */
[----:B------:R4:W-:Y:S01]  /*9a950*/  STL.64 [R1+0xe18], R10 ;  /* 0x000e180a01007387 */ /* 0x0009e20000100a00 */
[----:B------:R-:W-:Y:S01]  /*9a960*/  IMAD.X R22, R23, 0x1, R0, P2 ;  /* 0x0000000117167824 */ /* 0x000fe200010e0600 */
[----:B------:R-:W-:Y:S02]  /*9a970*/  MOV R196, R117 ;  /* 0x0000007500c47202 */ /* 0x000fe40000000f00 */
[----:B------:R3:W5:Y:S01]  /*9a980*/  LDL.LU R115, [R1+0x2d98] ;  /* 0x002d980001737983 */ /* 0x0007620000300800 */
[----:B------:R-:W-:Y:S01]  /*9a990*/  IMAD.MOV.U32 R193, RZ, RZ, R192 ;  /* 0x000000ffffc17224 */ /* 0x000fe200078e00c0 */
[----:B------:R-:W-:-:S02]  /*9a9a0*/  IADD3 R252, P2, R20, R4, RZ ;  /* 0x0000000414fc7210 */ /* 0x000fc40007f5e0ff */
[----:B------:R3:W-:Y:S01]  /*9a9b0*/  STL.64 [R1+0xe00], R6 ;  /* 0x000e000601007387 */ /* 0x0007e20000100a00 */
[----:B------:R-:W-:Y:S01]  /*9a9c0*/  MOV R192, R118 ;  /* 0x0000007600c07202 */ /* 0x000fe20000000f00 */
[----:B------:R-:W-:Y:S02]  /*9a9d0*/  IMAD.MOV.U32 R189, RZ, RZ, R188 ;  /* 0x000000ffffbd7224 */ /* 0x000fe400078e00bc */
[----:B------:R1:W5:Y:S01]  /*9a9e0*/  LDL.LU R116, [R1+0x2d94] ;  /* 0x002d940001747983 */ /* 0x0003620000300800 */
[----:B------:R-:W-:Y:S01]  /*9a9f0*/  MOV R188, R119 ;  /* 0x0000007700bc7202 */ /* 0x000fe20000000f00 */
[----:B------:R-:W-:Y:S02]  /*9aa00*/  IMAD.MOV.U32 R185, RZ, RZ, R184 ;  /* 0x000000ffffb97224 */ /* 0x000fe400078e00b8 */
[----:B------:R1:W5:Y:S01]  /*9aa10*/  LDL.LU R117, [R1+0x2d90] ;  /* 0x002d900001757983 */ /* 0x0003620000300800 */
[----:B------:R-:W-:Y:S01]  /*9aa20*/  MOV R184, R120 ;  /* 0x0000007800b87202 */ /* 0x000fe20000000f00 */
[----:B------:R-:W-:-:S02]  /*9aa30*/  IMAD.MOV.U32 R181, RZ, RZ, R180 ;  /* 0x000000ffffb57224 */ /* 0x000fc400078e00b4 */
[----:B------:R1:W5:Y:S01]  /*9aa40*/  LDL.LU R118, [R1+0x2d8c] ;  /* 0x002d8c0001767983 */ /* 0x0003620000300800 */
[----:B------:R-:W-:Y:S01]  /*9aa50*/  MOV R180, R121 ;  /* 0x0000007900b47202 */ /* 0x000fe20000000f00 */
[----:B------:R-:W-:Y:S02]  /*9aa60*/  IMAD.MOV.U32 R177, RZ, RZ, R176 ;  /* 0x000000ffffb17224 */ /* 0x000fe400078e00b0 */
[----:B------:R1:W5:Y:S01]  /*9aa70*/  LDL.LU R119, [R1+0x2d88] ;  /* 0x002d880001777983 */ /* 0x0003620000300800 */
[----:B------:R-:W-:Y:S01]  /*9aa80*/  IADD3.X R20, R21, R0, RZ, P2, !PT ;  /* 0x0000000015147210 */ /* 0x000fe200017fe4ff */
[----:B------:R-:W-:Y:S01]  /*9aa90*/  IMAD.MOV.U32 R159, RZ, RZ, R158 ;  /* 0x000000ffff9f7224 */ /* 0x000fe200078e009e */
[----:B------:R-:W-:Y:S01]  /*9aaa0*/  MOV R176, R122 ;  /* 0x0000007a00b07202 */ /* 0x000fe20000000f00 */
[----:B------:R1:W5:Y:S01]  /*9aab0*/  LDL.LU R120, [R1+0x2d84] ;  /* 0x002d840001787983 */ /* 0x0003620000300800 */
[----:B------:R-:W-:Y:S01]  /*9aac0*/  MOV R158, R123 ;  /* 0x0000007b009e7202 */ /* 0x000fe20000000f00 */
[----:B------:R-:W-:-:S02]  /*9aad0*/  IMAD.MOV.U32 R157, RZ, RZ, R156 ;  /* 0x000000ffff9d7224 */ /* 0x000fc400078e009c */
[----:B------:R1:W5:Y:S01]  /*9aae0*/  LDL.LU R121, [R1+0x2d80] ;  /* 0x002d800001797983 */ /* 0x0003620000300800 */
        /* <DEDUP_REMOVED lines=9> */
[----:B------:R-:W-:Y:S01]  /*9ab80*/  IADD3 R9, P2, R18, R4, RZ ;  /* 0x0000000412097210 */ /* 0x000fe20007f5e0ff */
[----:B------:R-:W-:Y:S01]  /*9ab90*/  IMAD.MOV.U32 R21, RZ, RZ, R20 ;  /* 0x000000ffff157224 */ /* 0x000fe200078e0014 */
[----:B------:R-:W-:Y:S01]  /*9aba0*/  MOV R22, R127 ;  /* 0x0000007f00167202 */ /* 0x000fe20000000f00 */
[----:B------:R1:W5:Y:S01]  /*9abb0*/  LDL.LU R125, [R1+0x2d70] ;  /* 0x002d7000017d7983 */ /* 0x0003620000300800 */
[----:B------:R-:W-:-:S03]  /*9abc0*/  MOV R20, R252 ;  /* 0x000000fc00147202 */ /* 0x000fc60000000f00 */
[----:B------:R1:W5:Y:S04]  /*9abd0*/  LDL.LU R126, [R1+0x2d6c] ;  /* 0x002d6c00017e7983 */ /* 0x0003680000300800 */
[----:B------:R1:W5:Y:S01]  /*9abe0*/  LDL.LU R127, [R1+0x2d68] ;  /* 0x002d6800017f7983 */ /* 0x0003620000300800 */
[----:B------:R-:W-:-:S03]  /*9abf0*/  IMAD.X R18, R19, 0x1, R0, P2 ;  /* 0x0000000113127824 */ /* 0x000fc600010e0600 */
[----:B------:R-:W3:Y:S01]  /*9ac00*/  LDL.LU R252, [R1+0x2d64] ;  /* 0x002d640001fc7983 */ /* 0x000ee20000300800 */
[----:B------:R-:W-:Y:S01]  /*9ac10*/  IMAD.MOV.U32 R19, RZ, RZ, R18 ;  /* 0x000000ffff137224 */ /* 0x000fe200078e0012 */
[----:B------:R-:W-:Y:S02]  /*9ac20*/  MOV R18, R9 ;  /* 0x0000000900127202 */ /* 0x000fe40000000f00 */
[----:B------:R1:W5:Y:S04]  /*9ac30*/  LDL.LU R9, [R1+0x2d60] ;  /* 0x002d600001097983 */ /* 0x0003680000300800 */
        /* <DEDUP_REMOVED lines=11> */
[----:B-1----:R2:W5:Y:S04]  /*9acf0*/  LDL.LU.64 R150, [R1+0x2d00] ;  /* 0x002d000001967983 */ /* 0x0025680000300a00 */
[----:B----4-:R2:W5:Y:S04]  /*9ad00*/  LDL.LU.64 R10, [R1+0x2cf8] ;  /* 0x002cf800010a7983 */ /* 0x0105680000300a00 */
[----:B---3--:R2:W5:Y:S01]  /*9ad10*/  LDL.LU.64 R6, [R1+0x2cf0] ;  /* 0x002cf00001067983 */ /* 0x0085620000300a00 */
[----:B------:R-:W-:Y:S01]  /*9ad20*/  IADD3 R8, P2, R16, R4, RZ ;  /* 0x0000000410087210 */ /* 0x000fe20007f5e0ff */
[----:B------:R-:W-:-:S02]  /*9ad30*/  VIADD R15, R15, 0x7f ;  /* 0x0000007f0f0f7836 */ /* 0x000fc40000000000 */
[----:B------:R2:W-:Y:S01]  /*9ad40*/  LDGSTS.E [R3+0x23b80], desc[UR60][R246.64], P0 ;  /* 0x23b80000f6037fae */ /* 0x0005e2000812187c */
[----:B------:R-:W-:-:S03]  /*9ad50*/  IADD3.X R16, R17, R0, RZ, P2, !PT ;  /* 0x0000000011107210 */ /* 0x000fc600017fe4ff */
[----:B------:R2:W-:Y:S02]  /*9ad60*/  LDGSTS.E [R3+0x23f80], desc[UR60][R240.64], P0 ;  /* 0x23f80000f0037fae */ /* 0x0005e4000812187c */
[----:B------:R-:W-:Y:S01]  /*9ad70*/  IMAD.MOV.U32 R17, RZ, RZ, R16 ;  /* 0x000000ffff117224 */ /* 0x000fe200078e0010 */
[----:B------:R-:W-:Y:S01]  /*9ad80*/  MOV R16, R8 ;  /* 0x0000000800107202 */ /* 0x000fe20000000f00 */
[----:B------:R2:W-:Y:S01]  /*9ad90*/  LDGSTS.E [R3+0x24380], desc[UR60][R234.64], P0 ;  /* 0x24380000ea037fae */ /* 0x0005e2000812187c */
[----:B------:R-:W1:Y:S03]  /*9ada0*/  LDC R8, c[0x0][0x238] ;  /* 0x00008e00ff087b82 */ /* 0x000e660000000800 */
[----:B------:R2:W-:Y:S01]  /*9adb0*/  LDGSTS.E [R3+0x24780], desc[UR60][R200.64], P0 ;  /* 0x24780000c8037fae */ /* 0x0005e2000812187c */
[----:B------:R-:W-:-:S03]  /*9adc0*/  SHF.R.S32.HI R5, RZ, 0x1f, R15 ;  /* 0x0000001fff057819 */ /* 0x000fc6000001140f */
[----:B------:R2:W-:Y:S04]  /*9add0*/  LDGSTS.E [R3+0x24b80], desc[UR60][R196.64], P0 ;  /* 0x24b80000c4037fae */ /* 0x0005e8000812187c */
[----:B------:R2:W-:Y:S04]  /*9ade0*/  LDGSTS.E [R3+0x24f80], desc[UR60][R192.64], P0 ;  /* 0x24f80000c0037fae */ /* 0x0005e8000812187c */
[----:B------:R2:W-:Y:S01]  /*9adf0*/  LDGSTS.E [R3+0x25380], desc[UR60][R188.64], P0 ;  /* 0x25380000bc037fae */ /* 0x0005e2000812187c */
[----:B------:R-:W-:-:S03]  /*9ae00*/  LEA.HI R5, R5, R15, RZ, 0x7 ;  /* 0x0000000f05057211 */ /* 0x000fc600078f38ff */
[----:B------:R2:W-:Y:S04]  /*9ae10*/  LDGSTS.E [R3+0x25780], desc[UR60][R184.64], P0 ;  /* 0x25780000b8037fae */ /* 0x0005e8000812187c */
[----:B------:R2:W-:Y:S04]  /*9ae20*/  LDGSTS.E [R3+0x25b80], desc[UR60][R180.64], P0 ;  /* 0x25b80000b4037fae */ /* 0x0005e8000812187c */
[----:B------:R2:W-:Y:S04]  /*9ae30*/  LDGSTS.E [R3+0x25f80], desc[UR60][R176.64], P0 ;  /* 0x25f80000b0037fae */ /* 0x0005e8000812187c */
[----:B------:R2:W-:Y:S01]  /*9ae40*/  LDGSTS.E [R3+0x26380], desc[UR60][R158.64], P0 ;  /* 0x263800009e037fae */ /* 0x0005e2000812187c */
[----:B------:R-:W-:-:S03]  /*9ae50*/  SHF.R.S32.HI R5, RZ, 0x7, R5 ;  /* 0x00000007ff057819 */ /* 0x000fc60000011405 */
[----:B------:R2:W-:Y:S04]  /*9ae60*/  LDGSTS.E [R3+0x26780], desc[UR60][R156.64], P0 ;  /* 0x267800009c037fae */ /* 0x0005e8000812187c */
[----:B------:R2:W-:Y:S04]  /*9ae70*/  LDGSTS.E [R3+0x26b80], desc[UR60][R154.64], P0 ;  /* 0x26b800009a037fae */ /* 0x0005e8000812187c */
[----:B------:R2:W-:Y:S04]  /*9ae80*/  LDGSTS.E [R3+0x26f80], desc[UR60][R152.64], P0 ;  /* 0x26f8000098037fae */ /* 0x0005e8000812187c */
[----:B------:R2:W-:Y:S04]  /*9ae90*/  LDGSTS.E [R3+0x27380], desc[UR60][R22.64], P0 ;  /* 0x2738000016037fae */ /* 0x0005e8000812187c */
[----:B------:R2:W-:Y:S04]  /*9aea0*/  LDGSTS.E [R3+0x27780], desc[UR60][R20.64], P0 ;  /* 0x2778000014037fae */ /* 0x0005e8000812187c */
[----:B------:R2:W-:Y:S04]  /*9aeb0*/  LDGSTS.E [R3+0x27b80], desc[UR60][R18.64], P0 ;  /* 0x27b8000012037fae */ /* 0x0005e8000812187c */
[----:B------:R2:W-:Y:S01]  /*9aec0*/  LDGSTS.E [R3+0x27f80], desc[UR60][R16.64], P0 ;  /* 0x27f8000010037fae */ /* 0x0005e2000812187c */
[----:B-1----:R-:W-:-:S03]  /*9aed0*/  IMAD.SHL.U32 R8, R8, 0x80, RZ ;  /* 0x0000008008087824 */ /* 0x002fc600078e00ff */
[----:B------:R-:W0:Y:S02]  /*9aee0*/  LDGDEPBAR ;  /* 0x00000000000079af */ /* 0x000e240000000000 */
[----:B------:R-:W-:Y:S02]  /*9aef0*/  SHF.L.U32 R8, R8, 0x2, RZ ;  /* 0x0000000208087819 */ /* 0x000fe400000006ff */
[----:B------:R-:W-:-:S04]  /*9af00*/  IADD3 R252, R252, 0x1, RZ ;  /* 0x00000001fcfc7810 */ /* 0x000fc80007ffe0ff */
[----:B------:R-:W-:-:S13]  /*9af10*/  ISETP.NE.U32.AND P0, PT, R252, R5, PT ;  /* 0x00000005fc00720c */ /* 0x000fda0003f05070 */
[----:B--2---:R-:W-:Y:S05]  /*9af20*/  @P0 BRA `(.L_x_1) ;  /* 0xfffffd4c00ac0947 */ /* 0x004fea000383ffff */
.L_x_0:
[----:B------:R-:W2:Y:S01]  /*9af30*/  LDL.LU R12, [R1+0xc00] ;  /* 0x000c0000010c7983 */ /* 0x000ea20000300800 */
[----:B------:R-:W-:-:S04]  /*9af40*/  DEPBAR.LE SB0, 0x0 ;  /* 0x000080000000791a */ /* 0x000fc80000000000 */
[----:B------:R-:W2:Y:S01]  /*9af50*/  LDL.LU R13, [R1+0xc08] ;  /* 0x000c0800010d7983 */ /* 0x000ea20000300800 */
[----:B------:R-:W1:Y:S03]  /*9af60*/  LDC.64 R2, c[0x0][0x228] ;  /* 0x00008a00ff027b82 */ /* 0x000e660000000a00 */
[----:B-----5:R-:W2:Y:S04]  /*9af70*/  LDL.LU R14, [R1+0x800] ;  /* 0x00080000010e7983 */ /* 0x020ea80000300800 */
[----:B------:R-:W2:Y:S01]  /*9af80*/  LDL.LU R15, [R1+0x808] ;  /* 0x00080800010f7983 */ /* 0x000ea20000300800 */
[----:B------:R-:W3:Y:S03]  /*9af90*/  LDC R8, c[0x0][0x244] ;  /* 0x00009100ff087b82 */ /* 0x000ee60000000800 */
[----:B------:R-:W4:Y:S04]  /*9afa0*/  LDL.LU R16, [R1+0x400] ;  /* 0x0004000001107983 */ /* 0x000f280000300800 */
[----:B------:R-:W4:Y:S01]  /*9afb0*/  LDL.LU R17, [R1+0x408] ;  /* 0x0004080001117983 */ /* 0x000f220000300800 */
[----:B------:R-:W3:Y:S03]  /*9afc0*/  LDC.64 R4, c[0x0][0x220] ;  /* 0x00008800ff047b82 */ /* 0x000ee60000000a00 */
[----:B------:R-:W4:Y:S04]  /*9afd0*/  LDL.LU R18, [R1] ;  /* 0x0000000001127983 */ /* 0x000f280000300800 */
[----:B------:R-:W4:Y:S01]  /*9afe0*/  LDL.LU R19, [R1+0x8] ;  /* 0x0000080001137983 */ /* 0x000f220000300800 */
[----:B------:R-:W-:Y:S06]  /*9aff0*/  BAR.SYNC.DEFER_BLOCKING 0x0 ;  /* 0x0000000000007b1d */ /* 0x000fec0000010000 */
[----:B--2---:R2:W-:Y:S02]  /*9b000*/  STSM.16.M88.4 [R11], R12 ;  /* 0x0000000c0b007844 */ /* 0x0045e40000000200 */
[----:B------:R-:W-:Y:S06]  /*9b010*/  BAR.SYNC.DEFER_BLOCKING 0x0 ;  /* 0x0000000000007b1d */ /* 0x000fec0000010000 */
[----:B--2---:R-:W2:Y:S04]  /*9b020*/  LDL.LU R12, [R1+0xc04] ;  /* 0x000c0400010c7983 */ /* 0x004ea80000300800 */
[----:B------:R-:W2:Y:S04]  /*9b030*/  LDL.LU R13, [R1+0xc0c] ;  /* 0x000c0c00010d7983 */ /* 0x000ea80000300800 */
[----:B------:R-:W2:Y:S04]  /*9b040*/  LDL.LU R14, [R1+0x804] ;  /* 0x00080400010e7983 */ /* 0x000ea80000300800 */
[----:B------:R-:W1:Y:S01]  /*9b050*/  LDS.128 R20, [R10] ;  /* 0x000000000a147984 */ /* 0x000e620000000c00 */
[----:B------:R-:W-:Y:S06]  /*9b060*/  BAR.SYNC.DEFER_BLOCKING 0x0 ;  /* 0x0000000000007b1d */ /* 0x000fec0000010000 */
[----:B------:R-:W2:Y:S04]  /*9b070*/  LDL.LU R15, [R1+0x80c] ;  /* 0x00080c00010f7983 */ /* 0x000ea80000300800 */
[----:B----4-:R-:W-:Y:S01]  /*9b080*/  STSM.16.M88.4 [R11], R16 ;  /* 0x000000100b007844 */ /* 0x010fe20000000200 */
[----:B------:R-:W-:Y:S06]  /*9b090*/  BAR.SYNC.DEFER_BLOCKING 0x0 ;  /* 0x0000000000007b1d */ /* 0x000fec0000010000 */
[----:B------:R-:W4:Y:S04]  /*9b0a0*/  LDS.128 R16, [R10] ;  /* 0x000000000a107984 */ /* 0x000f280000000c00 */
[----:B-1----:R-:W-:Y:S04]  /*9b0b0*/  STL.64 [R1+0xe10], R20 ;  /* 0x000e101401007387 */ /* 0x002fe80000100a00 */
[----:B------:R-:W-:Y:S01]  /*9b0c0*/  STL.64 [R1+0xe18], R22 ;  /* 0x000e181601007387 */ /* 0x000fe20000100a00 */
[----:B------:R-:W-:Y:S06]  /*9b0d0*/  BAR.SYNC.DEFER_BLOCKING 0x0 ;  /* 0x0000000000007b1d */ /* 0x000fec0000010000 */
[----:B----4-:R1:W-:Y:S04]  /*9b0e0*/  STL.64 [R1+0xe00], R16 ;  /* 0x000e001001007387 */ /* 0x0103e80000100a00 */
[----:B------:R4:W-:Y:S04]  /*9b0f0*/  STL.64 [R1+0xe08], R18 ;  /* 0x000e081201007387 */ /* 0x0009e80000100a00 */
[----:B-1----:R-:W3:Y:S04]  /*9b100*/  LDL.LU R16, [R1+0x404] ;  /* 0x0004040001107983 */ /* 0x002ee80000300800 */
[----:B------:R-:W3:Y:S04]  /*9b110*/  LDL.LU R17, [R1+0x40c] ;  /* 0x00040c0001117983 */ /* 0x000ee80000300800 */
[----:B----4-:R-:W3:Y:S04]  /*9b120*/  LDL.LU R18, [R1+0x4] ;  /* 0x0000040001127983 */ /* 0x010ee80000300800 */
[----:B------:R-:W3:Y:S04]  /*9b130*/  LDL.LU R19, [R1+0xc] ;  /* 0x00000c0001137983 */ /* 0x000ee80000300800 */
[----:B--2---:R1:W-:Y:S01]  /*9b140*/  STSM.16.M88.4 [R11], R12 ;  /* 0x0000000c0b007844 */ /* 0x0043e20000000200 */
[----:B------:R-:W-:Y:S06]  /*9b150*/  BAR.SYNC.DEFER_BLOCKING 0x0 ;  /* 0x0000000000007b1d */ /* 0x000fec0000010000 */
[----:B-1----:R-:W2:Y:S04]  /*9b160*/  LDL.LU R12, [R1+0xc10] ;  /* 0x000c1000010c7983 */ /* 0x002ea80000300800 */
[----:B------:R-:W2:Y:S04]  /*9b170*/  LDL.LU R13, [R1+0xc18] ;  /* 0x000c1800010d7983 */ /* 0x000ea80000300800 */
[----:B------:R-:W2:Y:S04]  /*9b180*/  LDL.LU R14, [R1+0x810] ;  /* 0x00081000010e7983 */ /* 0x000ea80000300800 */
[----:B------:R-:W1:Y:S01]  /*9b190*/  LDS.128 R20, [R10] ;  /* 0x000000000a147984 */ /* 0x000e620000000c00 */
[----:B------:R-:W-:Y:S06]  /*9b1a0*/  BAR.SYNC.DEFER_BLOCKING 0x0 ;  /* 0x0000000000007b1d */ /* 0x000fec0000010000 */
[----:B------:R-:W2:Y:S04]  /*9b1b0*/  LDL.LU R15, [R1+0x818] ;  /* 0x00081800010f7983 */ /* 0x000ea80000300800 */
[----:B---3--:R-:W-:Y:S01]  /*9b1c0*/  STSM.16.M88.4 [R11], R16 ;  /* 0x000000100b007844 */ /* 0x008fe20000000200 */
[----:B------:R-:W-:Y:S06]  /*9b1d0*/  BAR.SYNC.DEFER_BLOCKING 0x0 ;  /* 0x0000000000007b1d */ /* 0x000fec0000010000 */
[----:B------:R-:W3:Y:S04]  /*9b1e0*/  LDS.128 R16, [R10] ;  /* 0x000000000a107984 */ /* 0x000ee80000000c00 */
[----:B-1----:R-:W-:Y:S04]  /*9b1f0*/  STL.64 [R1+0x800], R20 ;  /* 0x0008001401007387 */ /* 0x002fe80000100a00 */
[----:B------:R-:W-:Y:S01]  /*9b200*/  STL.64 [R1+0x808], R22 ;  /* 0x0008081601007387 */ /* 0x000fe20000100a00 */
[----:B------:R-:W-:Y:S06]  /*9b210*/  BAR.SYNC.DEFER_BLOCKING 0x0 ;  /* 0x0000000000007b1d */ /* 0x000fec0000010000 */
[----:B---3--:R1:W-:Y:S04]  /*9b220*/  STL.64 [R1+0xc00], R16 ;  /* 0x000c001001007387 */ /* 0x0083e80000100a00 */
[----:B------:R3:W-:Y:S04]  /*9b230*/  STL.64 [R1+0xc08], R18 ;  /* 0x000c081201007387 */ /* 0x0007e80000100a00 */
[----:B-1----:R-:W4:Y:S04]  /*9b240*/  LDL.LU R16, [R1+0x410] ;  /* 0x0004100001107983 */ /* 0x002f280000300800 */
[----:B------:R-:W4:Y:S04]  /*9b250*/  LDL.LU R17, [R1+0x418] ;  /* 0x0004180001117983 */ /* 0x000f280000300800 */
[----:B---3--:R-:W4:Y:S04]  /*9b260*/  LDL.LU R18, [R1+0x10] ;  /* 0x0000100001127983 */ /* 0x008f280000300800 */
[----:B------:R-:W4:Y:S04]  /*9b270*/  LDL.LU R19, [R1+0x18] ;  /* 0x0000180001137983 */ /* 0x000f280000300800 */
        /* <DEDUP_REMOVED lines=8> */
[----:B-1----:R-:W-:Y:S04]  /*9b300*/  STL.64 [R1+0xe20], R20 ;  /* 0x000e201401007387 */ /* 0x002fe80000100a00 */
[----:B------:R-:W-:Y:S04]  /*9b310*/  STL.64 [R1+0xe28], R22 ;  /* 0x000e281601007387 */ /* 0x000fe80000100a00 */
[----:B----4-:R-:W-:Y:S01]  /*9b320*/  STSM.16.M88.4 [R11], R16 ;  /* 0x000000100b007844 */ /* 0x010fe20000000200 */
[----:B------:R-:W-:Y:S06]  /*9b330*/  BAR.SYNC.DEFER_BLOCKING 0x0 ;  /* 0x0000000000007b1d */ /* 0x000fec0000010000 */
[----:B------:R-:W1:Y:S02]  /*9b340*/  LDS.128 R16, [R10] ;  /* 0x000000000a107984 */ /* 0x000e640000000c00 */
[----:B------:R-:W-:Y:S06]  /*9b350*/  BAR.SYNC.DEFER_BLOCKING 0x0 ;  /* 0x0000000000007b1d */ /* 0x000fec0000010000 */
[----:B-1----:R1:W-:Y:S04]  /*9b360*/  STL.64 [R1+0xc10], R16 ;  /* 0x000c101001007387 */ /* 0x0023e80000100a00 */
        /* <DEDUP_REMOVED lines=130> */
[----:B------:R-:W2:Y:S04]  /*9bb90*/  LDL.LU R15, [R1+0x858] ;  /* 0x00085800010f7983 */ /* 0x000ea80000300800 */
[----:B------:R-:W1:Y:S01]  /*9bba0*/  LDS.128 R20, [R10] ;  /* 0x000000000a147984 */ /* 0x000e620000000c00 */
[----:B------:R-:W-:Y:S06]  /*9bbb0*/  BAR.SYNC.DEFER_BLOCKING 0x0 ;  /* 0x0000000000007b1d */ /* 0x000fec0000010000 */
[----:B-1----:R-:W-:Y:S04]  /*9bbc0*/  STL.64 [R1], R20 ;  /* 0x0000001401007387 */ /* 0x002fe80000100a00 */
[----:B------:R-:W-:Y:S04]  /*9bbd0*/  STL.64 [R1+0x8], R22 ;  /* 0x0000081601007387 */ /* 0x000fe80000100a00 */
[----:B----4-:R1:W-:Y:S01]  /*9bbe0*/  STSM.16.M88.4 [R11], R16 ;  /* 0x000000100b007844 */ /* 0x0103e20000000200 */
[----:B------:R-:W-:Y:S06]  /*9bbf0*/  BAR.SYNC.DEFER_BLOCKING 0x0 ;  /* 0x0000000000007b1d */ /* 0x000fec0000010000 */
[----:B-1----:R-:W3:Y:S04]  /*9bc00*/  LDL.LU R16, [R1+0x450] ;  /* 0x0004500001107983 */ /* 0x002ee80000300800 */
[----:B------:R-:W3:Y:S04]  /*9bc10*/  LDL.LU R17, [R1+0x458] ;  /* 0x0004580001117983 */ /* 0x000ee80000300800 */
[----:B------:R-:W3:Y:S04]  /*9bc20*/  LDL.LU R18, [R1+0x50] ;  /* 0x0000500001127983 */ /* 0x000ee80000300800 */
[----:B------:R-:W3:Y:S04]  /*9bc30*/  LDL.LU R19, [R1+0x58] ;  /* 0x0000580001137983 */ /* 0x000ee80000300800 */
[----:B------:R-:W-:Y:S01]  /*9bc40*/  LDS.128 R240, [R10] ;  /* 0x000000000af07984 */ /* 0x000fe20000000c00 */
[----:B------:R-:W-:Y:S06]  /*9bc50*/  BAR.SYNC.DEFER_BLOCKING 0x0 ;  /* 0x0000000000007b1d */ /* 0x000fec0000010000 */
[----:B--2---:R1:W-:Y:S02]  /*9bc60*/  STSM.16.M88.4 [R11], R12 ;  /* 0x0000000c0b007844 */ /* 0x0043e40000000200 */
[----:B------:R-:W-:Y:S06]  /*9bc70*/  BAR.SYNC.DEFER_BLOCKING 0x0 ;  /* 0x0000000000007b1d */ /* 0x000fec0000010000 */
[----:B-1----:R-:W2:Y:S04]  /*9bc80*/  LDL.LU R12, [R1+0xc54] ;  /* 0x000c5400010c7983 */ /* 0x002ea80000300800 */
[----:B------:R-:W2:Y:S04]  /*9bc90*/  LDL.LU R13, [R1+0xc5c] ;  /* 0x000c5c00010d7983 */ /* 0x000ea80000300800 */
[----:B------:R-:W2:Y:S04]  /*9bca0*/  LDL.LU R14, [R1+0x854] ;  /* 0x00085400010e7983 */ /* 0x000ea80000300800 */
[----:B------:R-:W2:Y:S04]  /*9bcb0*/  LDL.LU R15, [R1+0x85c] ;  /* 0x00085c00010f7983 */ /* 0x000ea80000300800 */
[----:B------:R-:W1:Y:S01]  /*9bcc0*/  LDS.128 R20, [R10] ;  /* 0x000000000a147984 */ /* 0x000e620000000c00 */
[----:B------:R-:W-:Y:S06]  /*9bcd0*/  BAR.SYNC.DEFER_BLOCKING 0x0 ;  /* 0x0000000000007b1d */ /* 0x000fec0000010000 */
[----:B-1----:R-:W-:Y:S04]  /*9bce0*/  STL.64 [R1+0x40], R20 ;  /* 0x0000401401007387 */ /* 0x002fe80000100a00 */
[----:B------:R-:W-:Y:S04]  /*9bcf0*/  STL.64 [R1+0x48], R22 ;  /* 0x0000481601007387 */ /* 0x000fe80000100a00 */
[----:B---3--:R1:W-:Y:S01]  /*9bd00*/  STSM.16.M88.4 [R11], R16 ;  /* 0x000000100b007844 */ /* 0x0083e20000000200 */
        /* <DEDUP_REMOVED lines=13> */
[----:B------:R-:W-:Y:S01]  /*9bde0*/  LDS.128 R236, [R10] ;  /* 0x000000000aec7984 */ /* 0x000fe20000000c00 */
[----:B------:R-:W-:Y:S06]  /*9bdf0*/  BAR.SYNC.DEFER_BLOCKING 0x0 ;  /* 0x0000000000007b1d */ /* 0x000fec0000010000 */
[----:B---3--:R1:W-:Y:S02]  /*9be00*/  STSM.16.M88.4 [R11], R16 ;  /* 0x000000100b007844 */ /* 0x0083e40000000200 */
        /* <DEDUP_REMOVED lines=51> */
[----:B---3--:R-:W-:Y:S01]  /*9c140*/  STSM.16.M88.4 [R11], R16 ;  /* 0x000000100b007844 */ /* 0x008fe20000000200 */
        /* <DEDUP_REMOVED lines=14> */
[----:B------:R-:W-:Y:S01]  /*9c230*/  LDS.128 R220, [R10] ;  /* 0x000000000adc7984 */ /* 0x000fe20000000c00 */
[----:B------:R-:W-:Y:S06]  /*9c240*/  BAR.SYNC.DEFER_BLOCKING 0x0 ;  /* 0x0000000000007b1d */ /* 0x000fec0000010000 */
[----:B------:R-:W2:Y:S04]  /*9c250*/  LDL.LU R15, [R1+0x888] ;  /* 0x00088800010f7983 */ /* 0x000ea80000300800 */
        /* <DEDUP_REMOVED lines=650> */
[----:B-1----:R1:W-:Y:S04]  /*9eb00*/  STL.64 [R1+0xd10], R20 ;  /* 0x000d101401007387 */ /* 0x0023e80000100a00 */
[----:B------:R-:W-:Y:S01]  /*9eb10*/  STL.64 [R1+0xd18], R22 ;  /* 0x000d181601007387 */ /* 0x000fe20000100a00 */
[----:B-1----:R-:W-:-:S03]  /*9eb20*/  IMAD.MOV.U32 R20, RZ, RZ, R3 ;  /* 0x000000ffff147224 */ /* 0x002fc600078e0003 */
[----:B----4-:R-:W-:Y:S01]  /*9eb30*/  STSM.16.M88.4 [R11], R16 ;  /* 0x000000100b007844 */ /* 0x010fe20000000200 */
[----:B------:R-:W-:Y:S06]  /*9eb40*/  BAR.SYNC.DEFER_BLOCKING 0x0 ;  /* 0x0000000000007b1d */ /* 0x000fec0000010000 */
[----:B------:R-:W1:Y:S02]  /*9eb50*/  LDS.128 R16, [R10] ;  /* 0x000000000a107984 */ /* 0x000e640000000c00 */
[----:B------:R-:W-:Y:S06]  /*9eb60*/  BAR.SYNC.DEFER_BLOCKING 0x0 ;  /* 0x0000000000007b1d */ /* 0x000fec0000010000 */
[----:B-1----:R1:W-:Y:S04]  /*9eb70*/  STL.64 [R1+0x980], R16 ;  /* 0x0009801001007387 */ /* 0x0023e80000100a00 */
[----:B------:R-:W-:Y:S04]  /*9eb80*/  STL.64 [R1+0x988], R18 ;  /* 0x0009881201007387 */ /* 0x000fe80000100a00 */
[----:B------:R3:W-:Y:S04]  /*9eb90*/  STL [R1+0x1078], R2 ;  /* 0x0010780201007387 */ /* 0x0007e80000100800 */
[----:B--2---:R-:W-:Y:S01]  /*9eba0*/  STSM.16.M88.4 [R11], R12 ;  /* 0x0000000c0b007844 */ /* 0x004fe20000000200 */
[----:B------:R-:W-:Y:S01]  /*9ebb0*/  IMAD R0, R7, R8, RZ ;  /* 0x0000000807007224 */ /* 0x000fe200078e02ff */
[----:B-1----:R-:W1:Y:S08]  /*9ebc0*/  LDC R16, c[0x0][0x22c] ;  /* 0x00008b00ff107b82 */ /* 0x002e700000000800 */
[----:B------:R-:W-:Y:S08]  /*9ebd0*/  BAR.SYNC.DEFER_BLOCKING 0x0 ;  /* 0x0000000000007b1d */ /* 0x000ff00000010000 */
[----:B---3--:R-:W2:Y:S01]  /*9ebe0*/  LDC.64 R2, c[0x0][0x228] ;  /* 0x00008a00ff027b82 */ /* 0x008ea20000000a00 */
[----:B------:R-:W3:Y:S04]  /*9ebf0*/  LDS.128 R152, [R10] ;  /* 0x000000000a987984 */ /* 0x000ee80000000c00 */
[----:B--2---:R2:W-:Y:S01]  /*9ec00*/  STL [R1+0x1070], R2 ;  /* 0x0010700201007387 */ /* 0x0045e20000100800 */
[----:B------:R-:W-:-:S02]  /*9ec10*/  MOV R19, R3 ;  /* 0x0000000300137202 */ /* 0x000fc40000000f00 */
[----:B--2---:R-:W2:Y:S02]  /*9ec20*/  LDC.64 R2, c[0x0][0x228] ;  /* 0x00008a00ff027b82 */ /* 0x004ea40000000a00 */
[----:B--2---:R2:W-:Y:S04]  /*9ec30*/  STL [R1+0x1080], R2 ;  /* 0x0010800201007387 */ /* 0x0045e80000100800 */
[----:B------:R-:W4:Y:S04]  /*9ec40*/  LDL.LU R12, [R1+0x584] ;  /* 0x00058400010c7983 */ /* 0x000f280000300800 */
[----:B------:R-:W4:Y:S04]  /*9ec50*/  LDL.LU R13, [R1+0x58c] ;  /* 0x00058c00010d7983 */ /* 0x000f280000300800 */
[----:B------:R-:W4:Y:S04]  /*9ec60*/  LDL.LU R14, [R1+0x184] ;  /* 0x00018400010e7983 */ /* 0x000f280000300800 */
[----:B------:R-:W4:Y:S01]  /*9ec70*/  LDL.LU R15, [R1+0x18c] ;  /* 0x00018c00010f7983 */ /* 0x000f220000300800 */
[----:B------:R-:W-:-:S02]  /*9ec80*/  IMAD.MOV.U32 R18, RZ, RZ, R3 ;  /* 0x000000ffff127224 */ /* 0x000fc400078e0003 */
[----:B--2---:R-:W2:Y:S08]  /*9ec90*/  LDC.64 R2, c[0x0][0x228] ;  /* 0x00008a00ff027b82 */ /* 0x004eb00000000a00 */
[----:B------:R-:W-:Y:S06]  /*9eca0*/  BAR.SYNC.DEFER_BLOCKING 0x0 ;  /* 0x0000000000007b1d */ /* 0x000fec0000010000 */
[----:B--2---:R-:W-:Y:S04]  /*9ecb0*/  STL [R1+0x1088], R2 ;  /* 0x0010880201007387 */ /* 0x004fe80000100800 */
[----:B---3--:R-:W-:Y:S04]  /*9ecc0*/  STL.64 [R1+0xd20], R152 ;  /* 0x000d209801007387 */ /* 0x008fe80000100a00 */
[----:B------:R-:W-:Y:S04]  /*9ecd0*/  STL.64 [R1+0xd28], R154 ;  /* 0x000d289a01007387 */ /* 0x000fe80000100a00 */
[----:B----4-:R2:W-:Y:S01]  /*9ece0*/  STSM.16.M88.4 [R11], R12 ;  /* 0x0000000c0b007844 */ /* 0x0105e20000000200 */
[----:B------:R-:W-:Y:S06]  /*9ecf0*/  BAR.SYNC.DEFER_BLOCKING 0x0 ;  /* 0x0000000000007b1d */ /* 0x000fec0000010000 */
[----:B--2---:R-:W2:Y:S04]  /*9ed00*/  LDL.LU R12, [R1+0xd90] ;  /* 0x000d9000010c7983 */ /* 0x004ea80000300800 */
[----:B------:R-:W2:Y:S04]  /*9ed10*/  LDL.LU R13, [R1+0xd98] ;  /* 0x000d9800010d7983 */ /* 0x000ea80000300800 */
[----:B------:R-:W2:Y:S04]  /*9ed20*/  LDL.LU R14, [R1+0x990] ;  /* 0x00099000010e7983 */ /* 0x000ea80000300800 */
[----:B------:R-:W2:Y:S04]  /*9ed30*/  LDL.LU R15, [R1+0x998] ;  /* 0x00099800010f7983 */ /* 0x000ea80000300800 */
[----:B------:R-:W3:Y:S01]  /*9ed40*/  LDS.128 R152, [R10] ;  /* 0x000000000a987984 */ /* 0x000ee20000000c00 */
[----:B------:R-:W-:Y:S01]  /*9ed50*/  BAR.SYNC.DEFER_BLOCKING 0x0 ;  /* 0x0000000000007b1d */ /* 0x000fe20000010000 */
[----:B------:R-:W-:-:S02]  /*9ed60*/  LEA R2, P0, R0, R4, 0x2 ;  /* 0x0000000400027211 */ /* 0x000fc400078010ff */
[----:B------:R-:W-:Y:S02]  /*9ed70*/  MOV R17, R3 ;  /* 0x0000000300117202 */ /* 0x000fe40000000f00 */
[----:B------:R-:W-:Y:S02]  /*9ed80*/  LEA.HI.X.SX32 R3, R0, R5, 0x2, P0 ;  /* 0x0000000500037211 */ /* 0x000fe400000f16ff */
[C---:B-1----:R-:W-:Y:S02]  /*9ed90*/  ISETP.LT.AND P1, PT, R6.reuse, R16, !P1 ;  /* 0x000000100600720c */ /* 0x042fe40004f21270 */
[C---:B------:R-:W-:Y:S01]  /*9eda0*/  ISETP.GE.AND P4, PT, R6.reuse, R17, PT ;  /* 0x000000110600720c */ /* 0x040fe20003f86270 */
[----:B---3--:R-:W-:Y:S04]  /*9edb0*/  STL.64 [R1+0x580], R152 ;  /* 0x0005809801007387 */ /* 0x008fe80000100a00 */
[----:B------:R-:W-:Y:S04]  /*9edc0*/  STL.64 [R1+0x588], R154 ;  /* 0x0005889a01007387 */ /* 0x000fe80000100a00 */
[----:B------:R-:W3:Y:S04]  /*9edd0*/  LDL.LU R16, [R1+0x590] ;  /* 0x0005900001107983 */ /* 0x000ee80000300800 */
[----:B--2---:R1:W-:Y:S02]  /*9ede0*/  STSM.16.M88.4 [R11], R12 ;  /* 0x0000000c0b007844 */ /* 0x0043e40000000200 */
[C---:B-1----:R-:W-:Y:S01]  /*9edf0*/  IADD3 R14, R6.reuse, 0xe3, RZ ;  /* 0x000000e3060e7810 */ /* 0x042fe20007ffe0ff */
[C---:B------:R-:W-:Y:S01]  /*9ee00*/  VIADD R13, R6.reuse, 0xe ;  /* 0x0000000e060d7836 */ /* 0x040fe20000000000 */
[----:B------:R-:W-:Y:S01]  /*9ee10*/  IADD3 R12, R6, 0x1, RZ ;  /* 0x00000001060c7810 */ /* 0x000fe20007ffe0ff */
[----:B------:R-:W-:Y:S01]  /*9ee20*/  BAR.SYNC.DEFER_BLOCKING 0x0 ;  /* 0x0000000000007b1d */ /* 0x000fe20000010000 */
[----:B------:R-:W-:-:S02]  /*9ee30*/  ISETP.GE.AND P0, PT, R14, R20, PT ;  /* 0x000000140e00720c */ /* 0x000fc40003f06270 */
[----:B------:R-:W-:Y:S02]  /*9ee40*/  ISETP.GE.AND P6, PT, R13, R19, PT ;  /* 0x000000130d00720c */ /* 0x000fe40003fc6270 */
[----:B------:R-:W-:Y:S02]  /*9ee50*/  ISETP.GE.AND P5, PT, R12, R18, PT ;  /* 0x000000120c00720c */ /* 0x000fe40003fa6270 */
[----:B------:R-:W1:Y:S04]  /*9ee60*/  LDS.128 R12, [R10] ;  /* 0x000000000a0c7984 */ /* 0x000e680000000c00 */
[----:B-1----:R1:W-:Y:S04]  /*9ee70*/  STL.64 [R1+0xd40], R12 ;  /* 0x000d400c01007387 */ /* 0x0023e80000100a00 */
[----:B------:R2:W-:Y:S04]  /*9ee80*/  STL.64 [R1+0xd48], R14 ;  /* 0x000d480e01007387 */ /* 0x0005e80000100a00 */
[----:B------:R-:W3:Y:S04]  /*9ee90*/  LDL.LU R17, [R1+0x598] ;  /* 0x0005980001117983 */ /* 0x000ee80000300800 */
[----:B------:R-:W3:Y:S04]  /*9eea0*/  LDL.LU R18, [R1+0x190] ;  /* 0x0001900001127983 */ /* 0x000ee80000300800 */
[----:B------:R-:W3:Y:S01]  /*9eeb0*/  LDL.LU R19, [R1+0x198] ;  /* 0x0001980001137983 */ /* 0x000ee20000300800 */
[----:B------:R-:W-:Y:S06]  /*9eec0*/  BAR.SYNC.DEFER_BLOCKING 0x0 ;  /* 0x0000000000007b1d */ /* 0x000fec0000010000 */
[----:B-1----:R-:W4:Y:S04]  /*9eed0*/  LDL.LU R12, [R1+0xd94] ;  /* 0x000d9400010c7983 */ /* 0x002f280000300800 */
[----:B------:R-:W4:Y:S04]  /*9eee0*/  LDL.LU R13, [R1+0xd9c] ;  /* 0x000d9c00010d7983 */ /* 0x000f280000300800 */
[----:B--2---:R-:W4:Y:S04]  /*9eef0*/  LDL.LU R14, [R1+0x994] ;  /* 0x00099400010e7983 */ /* 0x004f280000300800 */
[----:B------:R-:W4:Y:S04]  /*9ef00*/  LDL.LU R15, [R1+0x99c] ;  /* 0x00099c00010f7983 */ /* 0x000f280000300800 */
[----:B---3--:R-:W-:Y:S01]  /*9ef10*/  STSM.16.M88.4 [R11], R16 ;  /* 0x000000100b007844 */ /* 0x008fe20000000200 */
[----:B------:R-:W-:Y:S06]  /*9ef20*/  BAR.SYNC.DEFER_BLOCKING 0x0 ;  /* 0x0000000000007b1d */ /* 0x000fec0000010000 */
[----:B------:R-:W1:Y:S02]  /*9ef30*/  LDS.128 R16, [R10] ;  /* 0x000000000a107984 */ /* 0x000e640000000c00 */
[----:B------:R-:W-:Y:S06]  /*9ef40*/  BAR.SYNC.DEFER_BLOCKING 0x0 ;  /* 0x0000000000007b1d */ /* 0x000fec0000010000 */
[----:B-1----:R1:W-:Y:S04]  /*9ef50*/  STL.64 [R1+0x990], R16 ;  /* 0x0009901001007387 */ /* 0x0023e80000100a00 */
[----:B------:R2:W-:Y:S04]  /*9ef60*/  STL.64 [R1+0x998], R18 ;  /* 0x0009981201007387 */ /* 0x0005e80000100a00 */
[----:B-1----:R-:W3:Y:S04]  /*9ef70*/  LDL.LU R16, [R1+0x594] ;  /* 0x0005940001107983 */ /* 0x002ee80000300800 */
[----:B------:R-:W3:Y:S04]  /*9ef80*/  LDL.LU R17, [R1+0x59c] ;  /* 0x00059c0001117983 */ /* 0x000ee80000300800 */
[----:B--2---:R-:W3:Y:S04]  /*9ef90*/  LDL.LU R18, [R1+0x194] ;  /* 0x0001940001127983 */ /* 0x004ee80000300800 */
[----:B------:R-:W3:Y:S04]  /*9efa0*/  LDL.LU R19, [R1+0x19c] ;  /* 0x00019c0001137983 */ /* 0x000ee80000300800 */
[----:B----4-:R1:W-:Y:S01]  /*9efb0*/  STSM.16.M88.4 [R11], R12 ;  /* 0x0000000c0b007844 */ /* 0x0103e20000000200 */
        /* <DEDUP_REMOVED lines=257> */
[----:B--2---:R1:W-:Y:S01]  /*9ffd0*/  STSM.16.M88.4 [R11], R12 ;  /* 0x0000000c0b007844 */ /* 0x0043e20000000200 */
[----:B------:R-:W-:Y:S01]  /*9ffe0*/  BAR.SYNC.DEFER_BLOCKING 0x0 ;  /* 0x0000000000007b1d */ /* 0x000fe20000010000 */
[----:B---3--:R-:W-:Y:S01]  /*9fff0*/  IMAD.MOV.U32 R18, RZ, RZ, R24 ;  /* 0x000000ffff127224 */ /* 0x008fe200078e0018 */
[----:B------:R-:W-:-:S04]  /*a0000*/  MOV R19, R26 ;  /* 0x0000001a00137202 */ /* 0x000fc80000000f00 */
        /* <DEDUP_REMOVED lines=653> */
[----:B------:R-:W-:Y:S04]  /*a28e0*/  STL.64 [R1+0x1068], R18 ;  /* 0x0010681201007387 */ /* 0x000fe80000100a00 */
[----:B-1----:R-:W3:Y:S04]  /*a28f0*/  LDL.LU R16, [R1+0x304] ;  /* 0x0003040001107983 */ /* 0x002ee80000300800 */
[----:B------:R-:W3:Y:S04]  /*a2900*/  LDL.LU R17, [R1+0x30c] ;  /* 0x00030c0001117983 */ /* 0x000ee80000300800 */
[----:B--2---:R1:W-:Y:S01]  /*a2910*/  STSM.16.M88.4 [R11], R12 ;  /* 0x0000000c0b007844 */ /* 0x0043e20000000200 */
[----:B------:R-:W-:Y:S06]  /*a2920*/  BAR.SYNC.DEFER_BLOCKING 0x0 ;  /* 0x0000000000007b1d */ /* 0x000fec0000010000 */
[----:B-1----:R-:W2:Y:S04]  /*a2930*/  LDL.LU R12, [R1+0xb10] ;  /* 0x000b1000010c7983 */ /* 0x002ea80000300800 */
[----:B------:R-:W2:Y:S04]  /*a2940*/  LDL.LU R13, [R1+0xb18] ;  /* 0x000b1800010d7983 */ /* 0x000ea80000300800 */
[----:B------:R-:W2:Y:S04]  /*a2950*/  LDL.LU R14, [R1+0x710] ;  /* 0x00071000010e7983 */ /* 0x000ea80000300800 */
[----:B------:R-:W2:Y:S04]  /*a2960*/  LDL.LU R15, [R1+0x718] ;  /* 0x00071800010f7983 */ /* 0x000ea80000300800 */
[----:B------:R-:W1:Y:S01]  /*a2970*/  LDS.128 R20, [R10] ;  /* 0x000000000a147984 */ /* 0x000e620000000c00 */
[----:B------:R-:W-:Y:S01]  /*a2980*/  IMAD.MOV.U32 R18, RZ, RZ, R89 ;  /* 0x000000ffff127224 */ /* 0x000fe200078e0059 */
[----:B------:R-:W-:Y:S01]  /*a2990*/  MOV R19, R91 ;  /* 0x0000005b00137202 */ /* 0x000fe20000000f00 */
[----:B------:R-:W-:Y:S06]  /*a29a0*/  BAR.SYNC.DEFER_BLOCKING 0x0 ;  /* 0x0000000000007b1d */ /* 0x000fec0000010000 */
[----:B-1----:R-:W-:Y:S04]  /*a29b0*/  STL.64 [R1+0x700], R20 ;  /* 0x0007001401007387 */ /* 0x002fe80000100a00 */
[----:B------:R-:W-:Y:S04]  /*a29c0*/  STL.64 [R1+0x708], R22 ;  /* 0x0007081601007387 */ /* 0x000fe80000100a00 */
[----:B---3--:R-:W-:Y:S01]  /*a29d0*/  STSM.16.M88.4 [R11], R16 ;  /* 0x000000100b007844 */ /* 0x008fe20000000200 */
        /* <DEDUP_REMOVED lines=63> */
[----:B--2---:R2:W-:Y:S02]  /*a2dd0*/  STSM.16.M88.4 [R11], R12 ;  /* 0x0000000c0b007844 */ /* 0x0045e40000000200 */
[----:B------:R-:W-:Y:S06]  /*a2de0*/  BAR.SYNC.DEFER_BLOCKING 0x0 ;  /* 0x0000000000007b1d */ /* 0x000fec0000010000 */
[----:B-1----:R1:W-:Y:S04]  /*a2df0*/  STL.64 [R1+0x230], R16 ;  /* 0x0002301001007387 */ /* 0x0023e80000100a00 */
[----:B------:R3:W-:Y:S04]  /*a2e00*/  STL.64 [R1+0x238], R18 ;  /* 0x0002381201007387 */ /* 0x0007e80000100a00 */
[----:B--2---:R-:W2:Y:S04]  /*a2e10*/  LDL.LU R12, [R1+0x324] ;  /* 0x00032400010c7983 */ /* 0x004ea80000300800 */
[----:B------:R-:W2:Y:S04]  /*a2e20*/  LDL.LU R13, [R1+0x32c] ;  /* 0x00032c00010d7983 */ /* 0x000ea80000300800 */
[----:B------:R-:W4:Y:S01]  /*a2e30*/  LDS.128 R20, [R10] ;  /* 0x000000000a147984 */ /* 0x000f220000000c00 */
[----:B------:R-:W-:Y:S01]  /*a2e40*/  IMAD.MOV.U32 R14, RZ, RZ, R97 ;  /* 0x000000ffff0e7224 */ /* 0x000fe200078e0061 */
[----:B------:R-:W-:Y:S01]  /*a2e50*/  MOV R15, R99 ;  /* 0x00000063000f7202 */ /* 0x000fe20000000f00 */
[----:B------:R-:W-:Y:S06]  /*a2e60*/  BAR.SYNC.DEFER_BLOCKING 0x0 ;  /* 0x0000000000007b1d */ /* 0x000fec0000010000 */
[----:B-1----:R-:W2:Y:S04]  /*a2e70*/  LDL.LU R16, [R1+0xb30] ;  /* 0x000b300001107983 */ /* 0x002ea80000300800 */
[----:B------:R-:W2:Y:S04]  /*a2e80*/  LDL.LU R17, [R1+0xb38] ;  /* 0x000b380001117983 */ /* 0x000ea80000300800 */
[----:B---3--:R-:W3:Y:S04]  /*a2e90*/  LDL.LU R18, [R1+0x730] ;  /* 0x0007300001127983 */ /* 0x008ee80000300800 */
[----:B------:R-:W3:Y:S04]  /*a2ea0*/  LDL.LU R19, [R1+0x738] ;  /* 0x0007380001137983 */ /* 0x000ee80000300800 */
[----:B----4-:R-:W-:Y:S04]  /*a2eb0*/  STL.64 [R1+0x220], R20 ;  /* 0x0002201401007387 */ /* 0x010fe80000100a00 */
[----:B------:R-:W-:Y:S04]  /*a2ec0*/  STL.64 [R1+0x228], R22 ;  /* 0x0002281601007387 */ /* 0x000fe80000100a00 */
[----:B--2---:R-:W-:Y:S01]  /*a2ed0*/  STSM.16.M88.4 [R11], R12 ;  /* 0x0000000c0b007844 */ /* 0x004fe20000000200 */
[----:B------:R-:W-:Y:S06]  /*a2ee0*/  BAR.SYNC.DEFER_BLOCKING 0x0 ;  /* 0x0000000000007b1d */ /* 0x000fec0000010000 */
[----:B------:R-:W1:Y:S02]  /*a2ef0*/  LDS.128 R12, [R10] ;  /* 0x000000000a0c7984 */ /* 0x000e640000000c00 */
[----:B------:R-:W-:Y:S06]  /*a2f00*/  BAR.SYNC.DEFER_BLOCKING 0x0 ;  /* 0x0000000000007b1d */ /* 0x000fec0000010000 */
[----:B-1----:R1:W-:Y:S04]  /*a2f10*/  STL.64 [R1+0x210], R12 ;  /* 0x0002100c01007387 */ /* 0x0023e80000100a00 */
[----:B------:R2:W-:Y:S04]  /*a2f20*/  STL.64 [R1+0x218], R14 ;  /* 0x0002180e01007387 */ /* 0x0005e80000100a00 */
[----:B-1----:R-:W4:Y:S04]  /*a2f30*/  LDL.LU R12, [R1+0x330] ;  /* 0x00033000010c7983 */ /* 0x002f280000300800 */
[----:B------:R-:W4:Y:S04]  /*a2f40*/  LDL.LU R13, [R1+0x338] ;  /* 0x00033800010d7983 */ /* 0x000f280000300800 */
[----:B---3--:R1:W-:Y:S01]  /*a2f50*/  STSM.16.M88.4 [R11], R16 ;  /* 0x000000100b007844 */ /* 0x0083e20000000200 */
[----:B------:R-:W-:Y:S01]  /*a2f60*/  BAR.SYNC.DEFER_BLOCKING 0x0 ;  /* 0x0000000000007b1d */ /* 0x000fe20000010000 */
[----:B--2---:R-:W-:Y:S01]  /*a2f70*/  IMAD.MOV.U32 R14, RZ, RZ, R100 ;  /* 0x000000ffff0e7224 */ /* 0x004fe200078e0064 */
        /* <DEDUP_REMOVED lines=73> */
[----:B-1----:R-:W-:Y:S04]  /*a3410*/  STL.64 [R1+0x150], R12 ;  /* 0x0001500c01007387 */ /* 0x002fe80000100a00 */
[----:B------:R-:W-:Y:S04]  /*a3420*/  STL.64 [R1+0x158], R14 ;  /* 0x0001580e01007387 */ /* 0x000fe80000100a00 */
[----:B------:R-:W3:Y:S04]  /*a3430*/  LDL.LU R20, [R1+0x350] ;  /* 0x0003500001147983 */ /* 0x000ee80000300800 */
[----:B------:R-:W3:Y:S04]  /*a3440*/  LDL.LU R21, [R1+0x358] ;  /* 0x0003580001157983 */ /* 0x000ee80000300800 */
[----:B--2---:R1:W-:Y:S01]  /*a3450*/  STSM.16.M88.4 [R11], R16 ;  /* 0x000000100b007844 */ /* 0x0043e20000000200 */
[----:B------:R-:W-:Y:S01]  /*a3460*/  BAR.SYNC.DEFER_BLOCKING 0x0 ;  /* 0x0000000000007b1d */ /* 0x000fe20000010000 */
[----:B------:R-:W-:Y:S01]  /*a3470*/  IMAD.MOV.U32 R22, RZ, RZ, R108 ;  /* 0x000000ffff167224 */ /* 0x000fe200078e006c */
        /* <DEDUP_REMOVED lines=13> */
[----:B-1----:R-:W-:Y:S04]  /*a3550*/  STL [R1+0x2d70], R12 ;  /* 0x002d700c01007387 */ /* 0x002fe80000100800 */
[----:B------:R1:W-:Y:S04]  /*a3560*/  STL [R1+0x2d6c], R13 ;  /* 0x002d6c0d01007387 */ /* 0x0003e80000100800 */
[----:B------:R-:W-:Y:S04]  /*a3570*/  STL [R1+0x2d68], R14 ;  /* 0x002d680e01007387 */ /* 0x000fe80000100800 */
[----:B------:R-:W-:Y:S01]  /*a3580*/  STL [R1+0x2d64], R15 ;  /* 0x002d640f01007387 */ /* 0x000fe20000100800 */
[----:B------:R-:W-:Y:S01]  /*a3590*/  IMAD.MOV.U32 R30, RZ, RZ, R109 ;  /* 0x000000ffff1e7224 */ /* 0x000fe200078e006d */
[----:B------:R-:W-:Y:S01]  /*a35a0*/  MOV R31, R111 ;  /* 0x0000006f001f7202 */ /* 0x000fe20000000f00 */
[----:B------:R-:W-:Y:S01]  /*a35b0*/  IMAD.MOV.U32 R46, RZ, RZ, R113 ;  /* 0x000000ffff2e7224 */ /* 0x000fe200078e0071 */
[----:B------:R-:W3:Y:S01]  /*a35c0*/  LDL.LU R28, [R1+0x354] ;  /* 0x00035400011c7983 */ /* 0x000ee20000300800 */
[----:B------:R-:W-:Y:S01]  /*a35d0*/  MOV R47, R115 ;  /* 0x00000073002f7202 */ /* 0x000fe20000000f00 */
[----:B------:R-:W-:Y:S01]  /*a35e0*/  IMAD.MOV.U32 R62, RZ, RZ, R117 ;  /* 0x000000ffff3e7224 */ /* 0x000fe200078e0075 */
[----:B------:R-:W-:Y:S01]  /*a35f0*/  MOV R63, R119 ;  /* 0x00000077003f7202 */ /* 0x000fe20000000f00 */
[----:B------:R-:W3:Y:S01]  /*a3600*/  LDL.LU R29, [R1+0x35c] ;  /* 0x00035c00011d7983 */ /* 0x000ee20000300800 */
[----:B------:R-:W-:Y:S01]  /*a3610*/  IMAD.MOV.U32 R78, RZ, RZ, R121 ;  /* 0x000000ffff4e7224 */ /* 0x000fe200078e0079 */
[----:B------:R-:W-:Y:S01]  /*a3620*/  MOV R79, R123 ;  /* 0x0000007b004f7202 */ /* 0x000fe20000000f00 */
[----:B------:R-:W-:Y:S01]  /*a3630*/  IMAD.MOV.U32 R94, RZ, RZ, R125 ;  /* 0x000000ffff5e7224 */ /* 0x000fe200078e007d */
[----:B------:R-:W4:Y:S01]  /*a3640*/  LDL.LU R24, [R1+0xb60] ;  /* 0x000b600001187983 */ /* 0x000f220000300800 */
[----:B------:R-:W-:Y:S01]  /*a3650*/  MOV R95, R127 ;  /* 0x0000007f005f7202 */ /* 0x000fe20000000f00 */
[----:B-1----:R-:W1:Y:S02]  /*a3660*/  LDC.64 R12, c[0x0][0x228] ;  /* 0x00008a00ff0c7b82 */ /* 0x002e640000000a00 */
[----:B------:R-:W4:Y:S04]  /*a3670*/  LDL.LU R25, [R1+0xb68] ;  /* 0x000b680001197983 */ /* 0x000f280000300800 */
[----:B------:R-:W4:Y:S04]  /*a3680*/  LDL.LU R26, [R1+0x760] ;  /* 0x00076000011a7983 */ /* 0x000f280000300800 */
[----:B------:R-:W4:Y:S04]  /*a3690*/  LDL.LU R27, [R1+0x768] ;  /* 0x00076800011b7983 */ /* 0x000f280000300800 */
[----:B--2---:R-:W-:Y:S01]  /*a36a0*/  STSM.16.M88.4 [R11], R16 ;  /* 0x000000100b007844 */ /* 0x004fe20000000200 */
[----:B------:R-:W-:Y:S06]  /*a36b0*/  BAR.SYNC.DEFER_BLOCKING 0x0 ;  /* 0x0000000000007b1d */ /* 0x000fec0000010000 */
[----:B------:R-:W2:Y:S02]  /*a36c0*/  LDS.128 R20, [R10] ;  /* 0x000000000a147984 */ /* 0x000ea40000000c00 */
[----:B------:R-:W-:Y:S06]  /*a36d0*/  BAR.SYNC.DEFER_BLOCKING 0x0 ;  /* 0x0000000000007b1d */ /* 0x000fec0000010000 */
[----:B--2---:R-:W-:Y:S04]  /*a36e0*/  STL [R1+0x2d80], R20 ;  /* 0x002d801401007387 */ /* 0x004fe80000100800 */
[----:B------:R-:W-:Y:S04]  /*a36f0*/  STL [R1+0x2d7c], R21 ;  /* 0x002d7c1501007387 */ /* 0x000fe80000100800 */
[----:B------:R-:W-:Y:S04]  /*a3700*/  STL [R1+0x2d78], R22 ;  /* 0x002d781601007387 */ /* 0x000fe80000100800 */
[----:B------:R2:W-:Y:S01]  /*a3710*/  STL [R1+0x2d74], R23 ;  /* 0x002d741701007387 */ /* 0x0005e20000100800 */
[----:B------:R-:W-:-:S02]  /*a3720*/  IMAD R8, R8, 0x80, R0 ;  /* 0x0000008008087824 */ /* 0x000fc400078e0200 */
[----:B------:R-:W1:Y:S08]  /*a3730*/  LDC R0, c[0x0][0x248] ;  /* 0x00009200ff007b82 */ /* 0x000e700000000800 */
[----:B--2---:R-:W2:Y:S01]  /*a3740*/  LDC.64 R22, c[0x0][0x228] ;  /* 0x00008a00ff167b82 */ /* 0x004ea20000000a00 */
[----:B---3--:R-:W-:Y:S07]  /*a3750*/  STSM.16.M88.4 [R11], R28 ;  /* 0x0000001c0b007844 */ /* 0x008fee0000000200 */
[----:B------:R-:W-:Y:S06]  /*a3760*/  BAR.SYNC.DEFER_BLOCKING 0x0 ;  /* 0x0000000000007b1d */ /* 0x000fec0000010000 */
[----:B------:R-:W3:Y:S02]  /*a3770*/  LDS.128 R16, [R10] ;  /* 0x000000000a107984 */ /* 0x000ee40000000c00 */
[----:B------:R-:W-:Y:S06]  /*a3780*/  BAR.SYNC.DEFER_BLOCKING 0x0 ;  /* 0x0000000000007b1d */ /* 0x000fec0000010000 */
[----:B----4-:R4:W-:Y:S02]  /*a3790*/  STSM.16.M88.4 [R11], R24 ;  /* 0x000000180b007844 */ /* 0x0109e40000000200 */
[----:B------:R-:W-:Y:S06]  /*a37a0*/  BAR.SYNC.DEFER_BLOCKING 0x0 ;  /* 0x0000000000007b1d */ /* 0x000fec0000010000 */
[----:B---3--:R-:W-:Y:S04]  /*a37b0*/  STL [R1+0x2d90], R16 ;  /* 0x002d901001007387 */ /* 0x008fe80000100800 */
[----:B------:R1:W-:Y:S04]  /*a37c0*/  STL [R1+0x2d8c], R17 ;  /* 0x002d8c1101007387 */ /* 0x0003e80000100800 */
[----:B------:R-:W-:Y:S04]  /*a37d0*/  STL [R1+0x2d88], R18 ;  /* 0x002d881201007387 */ /* 0x000fe80000100800 */
[----:B------:R3:W-:Y:S04]  /*a37e0*/  STL [R1+0x2d84], R19 ;  /* 0x002d841301007387 */ /* 0x0007e80000100800 */
[----:B----4-:R-:W4:Y:S04]  /*a37f0*/  LDL.LU R24, [R1+0x360] ;  /* 0x0003600001187983 */ /* 0x010f280000300800 */
[----:B------:R-:W4:Y:S04]  /*a3800*/  LDL.LU R25, [R1+0x368] ;  /* 0x0003680001197983 */ /* 0x000f280000300800 */
[----:B------:R-:W2:Y:S01]  /*a3810*/  LDS.128 R28, [R10] ;  /* 0x000000000a1c7984 */ /* 0x000ea20000000c00 */
[----:B------:R-:W-:Y:S01]  /*a3820*/  IMAD.MOV.U32 R26, RZ, RZ, R112 ;  /* 0x000000ffff1a7224 */ /* 0x000fe200078e0070 */
[----:B------:R-:W-:Y:S01]  /*a3830*/  MOV R27, R114 ;  /* 0x00000072001b7202 */ /* 0x000fe20000000f00 */
[----:B-1----:R-:W-:Y:S01]  /*a3840*/  IMAD.MOV.U32 R17, RZ, RZ, R13 ;  /* 0x000000ffff117224 */ /* 0x002fe200078e000d */
[----:B------:R-:W-:Y:S08]  /*a3850*/  BAR.SYNC.DEFER_BLOCKING 0x0 ;  /* 0x0000000000007b1d */ /* 0x000ff00000010000 */
[----:B---3--:R-:W1:Y:S01]  /*a3860*/  LDC.64 R18, c[0x0][0x228] ;  /* 0x00008a00ff127b82 */ /* 0x008e620000000a00 */
[----:B------:R-:W3:Y:S04]  /*a3870*/  LDL.LU R32, [R1+0xb64] ;  /* 0x000b640001207983 */ /* 0x000ee80000300800 */
[----:B------:R-:W3:Y:S04]  /*a3880*/  LDL.LU R33, [R1+0xb6c] ;  /* 0x000b6c0001217983 */ /* 0x000ee80000300800 */
[----:B------:R-:W3:Y:S04]  /*a3890*/  LDL.LU R34, [R1+0x764] ;  /* 0x0007640001227983 */ /* 0x000ee80000300800 */
[----:B------:R-:W3:Y:S04]  /*a38a0*/  LDL.LU R35, [R1+0x76c] ;  /* 0x00076c0001237983 */ /* 0x000ee80000300800 */
[----:B--2---:R-:W-:Y:S04]  /*a38b0*/  STL [R1+0x2d94], R28 ;  /* 0x002d941c01007387 */ /* 0x004fe80000100800 */
[----:B------:R-:W-:Y:S04]  /*a38c0*/  STL [R1+0x2d60], R29 ;  /* 0x002d601d01007387 */ /* 0x000fe80000100800 */
[----:B------:R-:W-:Y:S04]  /*a38d0*/  STL [R1+0x2d5c], R30 ;  /* 0x002d5c1e01007387 */ /* 0x000fe80000100800 */
[----:B------:R-:W-:Y:S04]  /*a38e0*/  STL [R1+0x2d58], R31 ;  /* 0x002d581f01007387 */ /* 0x000fe80000100800 */
[----:B----4-:R-:W-:Y:S01]  /*a38f0*/  STSM.16.M88.4 [R11], R24 ;  /* 0x000000180b007844 */ /* 0x010fe20000000200 */
[----:B------:R-:W-:Y:S06]  /*a3900*/  BAR.SYNC.DEFER_BLOCKING 0x0 ;  /* 0x0000000000007b1d */ /* 0x000fec0000010000 */
[----:B------:R-:W2:Y:S02]  /*a3910*/  LDS.128 R24, [R10] ;  /* 0x000000000a187984 */ /* 0x000ea40000000c00 */
[----:B------:R-:W-:Y:S06]  /*a3920*/  BAR.SYNC.DEFER_BLOCKING 0x0 ;  /* 0x0000000000007b1d */ /* 0x000fec0000010000 */
[----:B--2---:R-:W-:Y:S04]  /*a3930*/  STL [R1+0x2da0], R24 ;  /* 0x002da01801007387 */ /* 0x004fe80000100800 */
[----:B------:R2:W-:Y:S04]  /*a3940*/  STL [R1+0x2d9c], R25 ;  /* 0x002d9c1901007387 */ /* 0x0005e80000100800 */
[----:B------:R-:W-:Y:S04]  /*a3950*/  STL [R1+0x2d98], R26 ;  /* 0x002d981a01007387 */ /* 0x000fe80000100800 */
[----:B------:R-:W-:Y:S01]  /*a3960*/  STL [R1+0x2d54], R27 ;  /* 0x002d541b01007387 */ /* 0x000fe20000100800 */
[----:B-1----:R-:W-:Y:S01]  /*a3970*/  IMAD.MOV.U32 R15, RZ, RZ, R18 ;  /* 0x000000ffff0f7224 */ /* 0x002fe200078e0012 */
[C---:B------:R-:W-:Y:S01]  /*a3980*/  LEA R4, P2, R8.reuse, R4, 0x2 ;  /* 0x0000000408047211 */ /* 0x040fe200078410ff */
[----:B--2---:R-:W1:Y:S01]  /*a3990*/  LDC.64 R24, c[0x0][0x228] ;  /* 0x00008a00ff187b82 */ /* 0x004e620000000a00 */
[----:B------:R-:W2:Y:S04]  /*a39a0*/  LDL.LU R44, [R1+0x364] ;  /* 0x00036400012c7983 */ /* 0x000ea80000300800 */
[----:B------:R-:W2:Y:S04]  /*a39b0*/  LDL.LU R45, [R1+0x36c] ;  /* 0x00036c00012d7983 */ /* 0x000ea80000300800 */
[----:B------:R-:W4:Y:S04]  /*a39c0*/  LDL.LU R40, [R1+0xb70] ;  /* 0x000b700001287983 */ /* 0x000f280000300800 */
[----:B------:R-:W4:Y:S04]  /*a39d0*/  LDL.LU R41, [R1+0xb78] ;  /* 0x000b780001297983 */ /* 0x000f280000300800 */
[----:B------:R-:W4:Y:S04]  /*a39e0*/  LDL.LU R42, [R1+0x770] ;  /* 0x00077000012a7983 */ /* 0x000f280000300800 */
[----:B------:R-:W4:Y:S04]  /*a39f0*/  LDL.LU R43, [R1+0x778] ;  /* 0x00077800012b7983 */ /* 0x000f280000300800 */
[----:B---3--:R-:W-:Y:S01]  /*a3a00*/  STSM.16.M88.4 [R11], R32 ;  /* 0x000000200b007844 */ /* 0x008fe20000000200 */
[----:B------:R-:W-:Y:S06]  /*a3a10*/  BAR.SYNC.DEFER_BLOCKING 0x0 ;  /* 0x0000000000007b1d */ /* 0x000fec0000010000 */
[----:B------:R-:W3:Y:S02]  /*a3a20*/  LDS.128 R36, [R10] ;  /* 0x000000000a247984 */ /* 0x000ee40000000c00 */
[----:B------:R-:W-:Y:S06]  /*a3a30*/  BAR.SYNC.DEFER_BLOCKING 0x0 ;  /* 0x0000000000007b1d */ /* 0x000fec0000010000 */
[----:B---3--:R-:W-:Y:S04]  /*a3a40*/  STL [R1+0x2db0], R36 ;  /* 0x002db02401007387 */ /* 0x008fe80000100800 */
[----:B------:R3:W-:Y:S04]  /*a3a50*/  STL [R1+0x2dac], R37 ;  /* 0x002dac2501007387 */ /* 0x0007e80000100800 */
[----:B------:R-:W-:Y:S04]  /*a3a60*/  STL [R1+0x2da8], R38 ;  /* 0x002da82601007387 */ /* 0x000fe80000100800 */
[----:B------:R1:W-:Y:S01]  /*a3a70*/  STL [R1+0x2da4], R39 ;  /* 0x002da42701007387 */ /* 0x0003e20000100800 */
[----:B------:R-:W-:-:S03]  /*a3a80*/  LEA.HI.X.SX32 R5, R8, R5, 0x2, P2 ;  /* 0x0000000508057211 */ /* 0x000fc600010f16ff */
[----:B--2---:R-:W-:Y:S01]  /*a3a90*/  STSM.16.M88.4 [R11], R44 ;  /* 0x0000002c0b007844 */ /* 0x004fe20000000200 */
[----:B---3--:R-:W2:Y:S08]  /*a3aa0*/  LDC.64 R36, c[0x0][0x228] ;  /* 0x00008a00ff247b82 */ /* 0x008eb00000000a00 */
[----:B------:R-:W-:Y:S08]  /*a3ab0*/  BAR.SYNC.DEFER_BLOCKING 0x0 ;  /* 0x0000000000007b1d */ /* 0x000ff00000010000 */
[----:B-1----:R-:W1:Y:S01]  /*a3ac0*/  LDC.64 R38, c[0x0][0x228] ;  /* 0x00008a00ff267b82 */ /* 0x002e620000000a00 */
[----:B------:R-:W3:Y:S07]  /*a3ad0*/  LDS.128 R32, [R10] ;  /* 0x000000000a207984 */ /* 0x000eee0000000c00 */
[----:B------:R-:W-:Y:S06]  /*a3ae0*/  BAR.SYNC.DEFER_BLOCKING 0x0 ;  /* 0x0000000000007b1d */ /* 0x000fec0000010000 */
[----:B----4-:R4:W-:Y:S02]  /*a3af0*/  STSM.16.M88.4 [R11], R40 ;  /* 0x000000280b007844 */ /* 0x0109e40000000200 */
[----:B------:R-:W-:Y:S06]  /*a3b00*/  BAR.SYNC.DEFER_BLOCKING 0x0 ;  /* 0x0000000000007b1d */ /* 0x000fec0000010000 */
[----:B---3--:R-:W-:Y:S04]  /*a3b10*/  STL [R1+0x2dc0], R32 ;  /* 0x002dc02001007387 */ /* 0x008fe80000100800 */
[----:B------:R3:W-:Y:S04]  /*a3b20*/  STL [R1+0x2dbc], R33 ;  /* 0x002dbc2101007387 */ /* 0x0007e80000100800 */
[----:B------:R-:W-:Y:S04]  /*a3b30*/  STL [R1+0x2db8], R34 ;  /* 0x002db82201007387 */ /* 0x000fe80000100800 */
[----:B------:R2:W-:Y:S01]  /*a3b40*/  STL [R1+0x2db4], R35 ;  /* 0x002db42301007387 */ /* 0x0005e20000100800 */
[----:B----4-:R-:W-:Y:S01]  /*a3b50*/  IMAD.MOV.U32 R42, RZ, RZ, R116 ;  /* 0x000000ffff2a7224 */ /* 0x010fe200078e0074 */
[----:B------:R-:W-:Y:S01]  /*a3b60*/  MOV R43, R118 ;  /* 0x00000076002b7202 */ /* 0x000fe20000000f00 */
[----:B------:R-:W-:Y:S01]  /*a3b70*/  VIADD R8, R6, 0x2 ;  /* 0x0000000206087836 */ /* 0x000fe20000000000 */
[----:B------:R-:W4:Y:S01]  /*a3b80*/  LDL.LU R40, [R1+0x370] ;  /* 0x0003700001287983 */ /* 0x000f220000300800 */
[----:B---3--:R-:W3:Y:S03]  /*a3b90*/  LDC.64 R32, c[0x0][0x228] ;  /* 0x00008a00ff207b82 */ /* 0x008ee60000000a00 */
[----:B------:R-:W4:Y:S04]  /*a3ba0*/  LDL.LU R41, [R1+0x378] ;  /* 0x0003780001297983 */ /* 0x000f280000300800 */
[----:B------:R-:W1:Y:S01]  /*a3bb0*/  LDS.128 R44, [R10] ;  /* 0x000000000a2c7984 */ /* 0x000e620000000c00 */
[----:B--2---:R-:W2:Y:S08]  /*a3bc0*/  LDC.64 R34, c[0x0][0x228] ;  /* 0x00008a00ff227b82 */ /* 0x004eb00000000a00 */
[----:B------:R-:W-:Y:S06]  /*a3bd0*/  BAR.SYNC.DEFER_BLOCKING 0x0 ;  /* 0x0000000000007b1d */ /* 0x000fec0000010000 */
[----:B------:R-:W3:Y:S04]  /*a3be0*/  LDL.LU R48, [R1+0xb74] ;  /* 0x000b740001307983 */ /* 0x000ee80000300800 */
[----:B------:R-:W3:Y:S04]  /*a3bf0*/  LDL.LU R49, [R1+0xb7c] ;  /* 0x000b7c0001317983 */ /* 0x000ee80000300800 */
[----:B------:R-:W3:Y:S04]  /*a3c00*/  LDL.LU R50, [R1+0x774] ;  /* 0x0007740001327983 */ /* 0x000ee80000300800 */
[----:B------:R-:W3:Y:S04]  /*a3c10*/  LDL.LU R51, [R1+0x77c] ;  /* 0x00077c0001337983 */ /* 0x000ee80000300800 */
[----:B-1----:R-:W-:Y:S04]  /*a3c20*/  STL [R1+0x2dc4], R44 ;  /* 0x002dc42c01007387 */ /* 0x002fe80000100800 */
[----:B------:R-:W-:Y:S04]  /*a3c30*/  STL [R1+0x2d50], R45 ;  /* 0x002d502d01007387 */ /* 0x000fe80000100800 */
[----:B------:R-:W-:Y:S04]  /*a3c40*/  STL [R1+0x2d4c], R46 ;  /* 0x002d4c2e01007387 */ /* 0x000fe80000100800 */
[----:B------:R-:W-:Y:S04]  /*a3c50*/  STL [R1+0x2d48], R47 ;  /* 0x002d482f01007387 */ /* 0x000fe80000100800 */
[----:B----4-:R-:W-:Y:S01]  /*a3c60*/  STSM.16.M88.4 [R11], R40 ;  /* 0x000000280b007844 */ /* 0x010fe20000000200 */
[----:B------:R-:W-:Y:S06]  /*a3c70*/  BAR.SYNC.DEFER_BLOCKING 0x0 ;  /* 0x0000000000007b1d */ /* 0x000fec0000010000 */
[----:B------:R-:W1:Y:S02]  /*a3c80*/  LDS.128 R40, [R10] ;  /* 0x000000000a287984 */ /* 0x000e640000000c00 */
[----:B------:R-:W-:Y:S06]  /*a3c90*/  BAR.SYNC.DEFER_BLOCKING 0x0 ;  /* 0x0000000000007b1d */ /* 0x000fec0000010000 */
[----:B-1----:R-:W-:Y:S04]  /*a3ca0*/  STL [R1+0x2dd0], R40 ;  /* 0x002dd02801007387 */ /* 0x002fe80000100800 */
[----:B------:R1:W-:Y:S04]  /*a3cb0*/  STL [R1+0x2dcc], R41 ;  /* 0x002dcc2901007387 */ /* 0x0003e80000100800 */
[----:B------:R-:W-:Y:S04]  /*a3cc0*/  STL [R1+0x2dc8], R42 ;  /* 0x002dc82a01007387 */ /* 0x000fe80000100800 */
[----:B------:R-:W-:Y:S01]  /*a3cd0*/  STL [R1+0x2d44], R43 ;  /* 0x002d442b01007387 */ /* 0x000fe20000100800 */
[----:B------:R-:W-:Y:S01]  /*a3ce0*/  ISETP.GE.AND P2, PT, R8, R17, PT ;  /* 0x000000110800720c */ /* 0x000fe20003f46270 */
[----:B-1----:R-:W1:Y:S02]  /*a3cf0*/  LDC.64 R40, c[0x0][0x228] ;  /* 0x00008a00ff287b82 */ /* 0x002e640000000a00 */
[----:B------:R-:W4:Y:S04]  /*a3d00*/  LDL.LU R60, [R1+0x374] ;  /* 0x00037400013c7983 */ /* 0x000f280000300800 */
[----:B------:R-:W4:Y:S04]  /*a3d10*/  LDL.LU R61, [R1+0x37c] ;  /* 0x00037c00013d7983 */ /* 0x000f280000300800 */
[----:B------:R-:W2:Y:S04]  /*a3d20*/  LDL.LU R56, [R1+0xb80] ;  /* 0x000b800001387983 */ /* 0x000ea80000300800 */
[----:B------:R-:W2:Y:S04]  /*a3d30*/  LDL.LU R57, [R1+0xb88] ;  /* 0x000b880001397983 */ /* 0x000ea80000300800 */
[----:B------:R-:W2:Y:S04]  /*a3d40*/  LDL.LU R58, [R1+0x780] ;  /* 0x00078000013a7983 */ /* 0x000ea80000300800 */
[----:B------:R-:W2:Y:S04]  /*a3d50*/  LDL.LU R59, [R1+0x788] ;  /* 0x00078800013b7983 */ /* 0x000ea80000300800 */
[----:B---3--:R-:W-:Y:S01]  /*a3d60*/  STSM.16.M88.4 [R11], R48 ;  /* 0x000000300b007844 */ /* 0x008fe20000000200 */
[----:B------:R-:W-:Y:S06]  /*a3d70*/  BAR.SYNC.DEFER_BLOCKING 0x0 ;  /* 0x0000000000007b1d */ /* 0x000fec0000010000 */
[----:B------:R-:W3:Y:S02]  /*a3d80*/  LDS.128 R52, [R10] ;  /* 0x000000000a347984 */ /* 0x000ee40000000c00 */
[----:B------:R-:W-:Y:S06]  /*a3d90*/  BAR.SYNC.DEFER_BLOCKING 0x0 ;  /* 0x0000000000007b1d */ /* 0x000fec0000010000 */
[----:B---3--:R-:W-:Y:S04]  /*a3da0*/  STL [R1+0x2de0], R52 ;  /* 0x002de03401007387 */ /* 0x008fe80000100800 */
[----:B------:R3:W-:Y:S04]  /*a3db0*/  STL [R1+0x2ddc], R53 ;  /* 0x002ddc3501007387 */ /* 0x0007e80000100800 */
[----:B------:R-:W-:Y:S04]  /*a3dc0*/  STL [R1+0x2dd8], R54 ;  /* 0x002dd83601007387 */ /* 0x000fe80000100800 */
[----:B------:R-:W-:Y:S01]  /*a3dd0*/  STL [R1+0x2dd4], R55 ;  /* 0x002dd43701007387 */ /* 0x000fe20000100800 */
[----:B---3--:R-:W3:Y:S03]  /*a3de0*/  LDC.64 R52, c[0x0][0x228] ;  /* 0x00008a00ff347b82 */ /* 0x008ee60000000a00 */
[----:B----4-:R-:W-:Y:S05]  /*a3df0*/  STSM.16.M88.4 [R11], R60 ;  /* 0x0000003c0b007844 */ /* 0x010fea0000000200 */
[----:B------:R-:W-:Y:S06]  /*a3e00*/  BAR.SYNC.DEFER_BLOCKING 0x0 ;  /* 0x0000000000007b1d */ /* 0x000fec0000010000 */
[----:B------:R-:W4:Y:S02]  /*a3e10*/  LDS.128 R48, [R10] ;  /* 0x000000000a307984 */ /* 0x000f240000000c00 */
[----:B------:R-:W-:Y:S06]  /*a3e20*/  BAR.SYNC.DEFER_BLOCKING 0x0 ;  /* 0x0000000000007b1d */ /* 0x000fec0000010000 */
[----:B--2---:R2:W-:Y:S02]  /*a3e30*/  STSM.16.M88.4 [R11], R56 ;  /* 0x000000380b007844 */ /* 0x0045e40000000200 */
[----:B------:R-:W-:Y:S06]  /*a3e40*/  BAR.SYNC.DEFER_BLOCKING 0x0 ;  /* 0x0000000000007b1d */ /* 0x000fec0000010000 */
[----:B----4-:R-:W-:Y:S04]  /*a3e50*/  STL [R1+0x2df0], R48 ;  /* 0x002df03001007387 */ /* 0x010fe80000100800 */
[----:B------:R4:W-:Y:S04]  /*a3e60*/  STL [R1+0x2dec], R49 ;  /* 0x002dec3101007387 */ /* 0x0009e80000100800 */
[----:B------:R-:W-:Y:S04]  /*a3e70*/  STL [R1+0x2de8], R50 ;  /* 0x002de83201007387 */ /* 0x000fe80000100800 */
[----:B------:R-:W-:Y:S01]  /*a3e80*/  STL [R1+0x2de4], R51 ;  /* 0x002de43301007387 */ /* 0x000fe20000100800 */
[----:B--2---:R-:W-:Y:S01]  /*a3e90*/  IMAD.MOV.U32 R58, RZ, RZ, R120 ;  /* 0x000000ffff3a7224 */ /* 0x004fe200078e0078 */
[----:B------:R-:W-:Y:S01]  /*a3ea0*/  MOV R59, R122 ;  /* 0x0000007a003b7202 */ /* 0x000fe20000000f00 */
[----:B----4-:R-:W2:Y:S01]  /*a3eb0*/  LDC.64 R48, c[0x0][0x228] ;  /* 0x00008a00ff307b82 */ /* 0x010ea20000000a00 */
[----:B------:R-:W4:Y:S04]  /*a3ec0*/  LDL.LU R56, [R1+0x380] ;  /* 0x0003800001387983 */ /* 0x000f280000300800 */
[----:B------:R-:W4:Y:S04]  /*a3ed0*/  LDL.LU R57, [R1+0x388] ;  /* 0x0003880001397983 */ /* 0x000f280000300800 */
[----:B------:R-:W1:Y:S01]  /*a3ee0*/  LDS.128 R60, [R10] ;  /* 0x000000000a3c7984 */ /* 0x000e620000000c00 */
        /* <DEDUP_REMOVED lines=14> */
[----:B------:R-:W-:Y:S04]  /*a3fd0*/  STL [R1+0x2dfc], R57 ;  /* 0x002dfc3901007387 */ /* 0x000fe80000100800 */
[----:B------:R-:W-:Y:S04]  /*a3fe0*/  STL [R1+0x2df8], R58 ;  /* 0x002df83a01007387 */ /* 0x000fe80000100800 */
[----:B------:R-:W-:Y:S04]  /*a3ff0*/  STL [R1+0x2d34], R59 ;  /* 0x002d343b01007387 */ /* 0x000fe80000100800 */
        /* <DEDUP_REMOVED lines=8> */
[----:B------:R-:W1:Y:S02]  /*a4080*/  LDS.128 R68, [R10] ;  /* 0x000000000a447984 */ /* 0x000e640000000c00 */
[----:B------:R-:W-:Y:S06]  /*a4090*/  BAR.SYNC.DEFER_BLOCKING 0x0 ;  /* 0x0000000000007b1d */ /* 0x000fec0000010000 */
[----:B-1----:R-:W-:Y:S04]  /*a40a0*/  STL [R1+0x2e10], R68 ;  /* 0x002e104401007387 */ /* 0x002fe80000100800 */
[----:B------:R-:W-:Y:S04]  /*a40b0*/  STL [R1+0x2e0c], R69 ;  /* 0x002e0c4501007387 */ /* 0x000fe80000100800 */
[----:B------:R-:W-:Y:S04]  /*a40c0*/  STL [R1+0x2e08], R70 ;  /* 0x002e084601007387 */ /* 0x000fe80000100800 */
[----:B------:R1:W-:Y:S02]  /*a40d0*/  STL [R1+0x2e04], R71 ;  /* 0x002e044701007387 */ /* 0x0003e40000100800 */
[----:B-1----:R-:W1:Y:S02]  /*a40e0*/  LDC.64 R70, c[0x0][0x228] ;  /* 0x00008a00ff467b82 */ /* 0x002e640000000a00 */
[----:B----4-:R-:W-:Y:S06]  /*a40f0*/  STSM.16.M88.4 [R11], R76 ;  /* 0x0000004c0b007844 */ /* 0x010fec0000000200 */
[----:B------:R-:W-:Y:S06]  /*a4100*/  BAR.SYNC.DEFER_BLOCKING 0x0 ;  /* 0x0000000000007b1d */ /* 0x000fec0000010000 */
[----:B------:R-:W3:Y:S02]  /*a4110*/  LDS.128 R64, [R10] ;  /* 0x000000000a407984 */ /* 0x000ee40000000c00 */
[----:B------:R-:W-:Y:S06]  /*a4120*/  BAR.SYNC.DEFER_BLOCKING 0x0 ;  /* 0x0000000000007b1d */ /* 0x000fec0000010000 */
[----:B--2---:R2:W-:Y:S02]  /*a4130*/  STSM.16.M88.4 [R11], R72 ;  /* 0x000000480b007844 */ /* 0x0045e40000000200 */
[----:B------:R-:W-:Y:S06]  /*a4140*/  BAR.SYNC.DEFER_BLOCKING 0x0 ;  /* 0x0000000000007b1d */ /* 0x000fec0000010000 */
[----:B---3--:R-:W-:Y:S04]  /*a4150*/  STL [R1+0x2e20], R64 ;  /* 0x002e204001007387 */ /* 0x008fe80000100800 */
[----:B------:R3:W-:Y:S04]  /*a4160*/  STL [R1+0x2e1c], R65 ;  /* 0x002e1c4101007387 */ /* 0x0007e80000100800 */
[----:B------:R-:W-:Y:S04]  /*a4170*/  STL [R1+0x2e18], R66 ;  /* 0x002e184201007387 */ /* 0x000fe80000100800 */
[----:B------:R4:W-:Y:S01]  /*a4180*/  STL [R1+0x2e14], R67 ;  /* 0x002e144301007387 */ /* 0x0009e20000100800 */
[----:B--2---:R-:W-:Y:S01]  /*a4190*/  IMAD.MOV.U32 R74, RZ, RZ, R124 ;  /* 0x000000ffff4a7224 */ /* 0x004fe200078e007c */
[----:B------:R-:W-:Y:S01]  /*a41a0*/  MOV R75, R126 ;  /* 0x0000007e004b7202 */ /* 0x000fe20000000f00 */
[----:B---3--:R-:W2:Y:S01]  /*a41b0*/  LDC.64 R64, c[0x0][0x228] ;  /* 0x00008a00ff407b82 */ /* 0x008ea20000000a00 */
[----:B------:R-:W3:Y:S04]  /*a41c0*/  LDL.LU R72, [R1+0x390] ;  /* 0x0003900001487983 */ /* 0x000ee80000300800 */
[----:B------:R-:W3:Y:S03]  /*a41d0*/  LDL.LU R73, [R1+0x398] ;  /* 0x0003980001497983 */ /* 0x000ee60000300800 */
[----:B----4-:R-:W4:Y:S01]  /*a41e0*/  LDC.64 R66, c[0x0][0x228] ;  /* 0x00008a00ff427b82 */ /* 0x010f220000000a00 */
[----:B------:R-:W1:Y:S07]  /*a41f0*/  LDS.128 R76, [R10] ;  /* 0x000000000a4c7984 */ /* 0x000e6e0000000c00 */
[----:B------:R-:W-:Y:S06]  /*a4200*/  BAR.SYNC.DEFER_BLOCKING 0x0 ;  /* 0x0000000000007b1d */ /* 0x000fec0000010000 */
[----:B------:R-:W2:Y:S04]  /*a4210*/  LDL.LU R80, [R1+0xb94] ;  /* 0x000b940001507983 */ /* 0x000ea80000300800 */
[----:B------:R-:W2:Y:S04]  /*a4220*/  LDL.LU R81, [R1+0xb9c] ;  /* 0x000b9c0001517983 */ /* 0x000ea80000300800 */
[----:B------:R-:W2:Y:S04]  /*a4230*/  LDL.LU R82, [R1+0x794] ;  /* 0x0007940001527983 */ /* 0x000ea80000300800 */
[----:B------:R-:W2:Y:S04]  /*a4240*/  LDL.LU R83, [R1+0x79c] ;  /* 0x00079c0001537983 */ /* 0x000ea80000300800 */
[----:B-1----:R-:W-:Y:S04]  /*a4250*/  STL [R1+0x2e24], R76 ;  /* 0x002e244c01007387 */ /* 0x002fe80000100800 */
[----:B------:R-:W-:Y:S04]  /*a4260*/  STL [R1+0x2d30], R77 ;  /* 0x002d304d01007387 */ /* 0x000fe80000100800 */
[----:B------:R-:W-:Y:S04]  /*a4270*/  STL [R1+0x2d2c], R78 ;  /* 0x002d2c4e01007387 */ /* 0x000fe80000100800 */
[----:B------:R-:W-:Y:S04]  /*a4280*/  STL [R1+0x2d28], R79 ;  /* 0x002d284f01007387 */ /* 0x000fe80000100800 */
        /* <DEDUP_REMOVED lines=8> */
[----:B-1----:R-:W1:Y:S03]  /*a4310*/  LDC.64 R72, c[0x0][0x228] ;  /* 0x00008a00ff487b82 */ /* 0x002e660000000a00 */
[----:B------:R-:W3:Y:S04]  /*a4320*/  LDL.LU R92, [R1+0x394] ;  /* 0x00039400015c7983 */ /* 0x000ee80000300800 */
[----:B------:R-:W3:Y:S04]  /*a4330*/  LDL.LU R93, [R1+0x39c] ;  /* 0x00039c00015d7983 */ /* 0x000ee80000300800 */
[----:B--2---:R-:W-:Y:S01]  /*a4340*/  STSM.16.M88.4 [R11], R80 ;  /* 0x000000500b007844 */ /* 0x004fe20000000200 */
[----:B------:R-:W-:Y:S06]  /*a4350*/  BAR.SYNC.DEFER_BLOCKING 0x0 ;  /* 0x0000000000007b1d */ /* 0x000fec0000010000 */
[----:B------:R-:W2:Y:S04]  /*a4360*/  LDL.LU R104, [R1+0xba0] ;  /* 0x000ba00001687983 */ /* 0x000ea80000300800 */
[----:B------:R-:W2:Y:S04]  /*a4370*/  LDL.LU R105, [R1+0xba8] ;  /* 0x000ba80001697983 */ /* 0x000ea80000300800 */
[----:B------:R-:W2:Y:S04]  /*a4380*/  LDL.LU R106, [R1+0x7a0] ;  /* 0x0007a000016a7983 */ /* 0x000ea80000300800 */
[----:B------:R-:W2:Y:S04]  /*a4390*/  LDL.LU R107, [R1+0x7a8] ;  /* 0x0007a800016b7983 */ /* 0x000ea80000300800 */
[----:B------:R-:W4:Y:S01]  /*a43a0*/  LDS.128 R88, [R10] ;  /* 0x000000000a587984 */ /* 0x000f220000000c00 */
[----:B------:R-:W-:Y:S06]  /*a43b0*/  BAR.SYNC.DEFER_BLOCKING 0x0 ;  /* 0x0000000000007b1d */ /* 0x000fec0000010000 */
[----:B----4-:R-:W-:Y:S04]  /*a43c0*/  STL [R1+0x2e40], R88 ;  /* 0x002e405801007387 */ /* 0x010fe80000100800 */
[----:B------:R-:W-:Y:S04]  /*a43d0*/  STL [R1+0x2e3c], R89 ;  /* 0x002e3c5901007387 */ /* 0x000fe80000100800 */
[----:B------:R-:W-:Y:S04]  /*a43e0*/  STL [R1+0x2e38], R90 ;  /* 0x002e385a01007387 */ /* 0x000fe80000100800 */
[----:B------:R4:W-:Y:S01]  /*a43f0*/  STL [R1+0x2e34], R91 ;  /* 0x002e345b01007387 */ /* 0x0009e20000100800 */
[----:B------:R-:W-:Y:S01]  /*a4400*/  IMAD.MOV.U32 R82, RZ, RZ, R128 ;  /* 0x000000ffff527224 */ /* 0x000fe200078e0080 */
[----:B------:R-:W-:Y:S01]  /*a4410*/  MOV R83, R130 ;  /* 0x0000008200537202 */ /* 0x000fe20000000f00 */
[----:B----4-:R-:W4:Y:S01]  /*a4420*/  LDC.64 R90, c[0x0][0x228] ;  /* 0x00008a00ff5a7b82 */ /* 0x010f220000000a00 */
[----:B---3--:R-:W-:Y:S07]  /*a4430*/  STSM.16.M88.4 [R11], R92 ;  /* 0x0000005c0b007844 */ /* 0x008fee0000000200 */
[----:B------:R-:W-:Y:S06]  /*a4440*/  BAR.SYNC.DEFER_BLOCKING 0x0 ;  /* 0x0000000000007b1d */ /* 0x000fec0000010000 */
[----:B------:R-:W3:Y:S02]  /*a4450*/  LDS.128 R84, [R10] ;  /* 0x000000000a547984 */ /* 0x000ee40000000c00 */
[----:B------:R-:W-:Y:S06]  /*a4460*/  BAR.SYNC.DEFER_BLOCKING 0x0 ;  /* 0x0000000000007b1d */ /* 0x000fec0000010000 */
[----:B---3--:R-:W-:Y:S04]  /*a4470*/  STL [R1+0x2e50], R84 ;  /* 0x002e505401007387 */ /* 0x008fe80000100800 */
[----:B------:R3:W-:Y:S04]  /*a4480*/  STL [R1+0x2e4c], R85 ;  /* 0x002e4c5501007387 */ /* 0x0007e80000100800 */
[----:B------:R-:W-:Y:S04]  /*a4490*/  STL [R1+0x2e48], R86 ;  /* 0x002e485601007387 */ /* 0x000fe80000100800 */
[----:B------:R1:W-:Y:S01]  /*a44a0*/  STL [R1+0x2e44], R87 ;  /* 0x002e445701007387 */ /* 0x0003e20000100800 */
[----:B---3--:R-:W3:Y:S03]  /*a44b0*/  LDC.64 R84, c[0x0][0x228] ;  /* 0x00008a00ff547b82 */ /* 0x008ee60000000a00 */
[----:B------:R-:W4:Y:S04]  /*a44c0*/  LDL.LU R80, [R1+0x3a0] ;  /* 0x0003a00001507983 */ /* 0x000f280000300800 */
[----:B------:R-:W4:Y:S01]  /*a44d0*/  LDL.LU R81, [R1+0x3a8] ;  /* 0x0003a80001517983 */ /* 0x000f220000300800 */
[----:B-1----:R-:W1:Y:S03]  /*a44e0*/  LDC.64 R86, c[0x0][0x228] ;  /* 0x00008a00ff567b82 */ /* 0x002e660000000a00 */
[----:B--2---:R-:W-:Y:S05]  /*a44f0*/  STSM.16.M88.4 [R11], R104 ;  /* 0x000000680b007844 */ /* 0x004fea0000000200 */
[----:B------:R-:W-:Y:S06]  /*a4500*/  BAR.SYNC.DEFER_BLOCKING 0x0 ;  /* 0x0000000000007b1d */ /* 0x000fec0000010000 */
[----:B------:R-:W2:Y:S04]  /*a4510*/  LDL.LU R100, [R1+0xba4] ;  /* 0x000ba40001647983 */ /* 0x000ea80000300800 */
[----:B------:R-:W2:Y:S04]  /*a4520*/  LDL.LU R101, [R1+0xbac] ;  /* 0x000bac0001657983 */ /* 0x000ea80000300800 */
[----:B------:R-:W2:Y:S04]  /*a4530*/  LDL.LU R102, [R1+0x7a4] ;  /* 0x0007a40001667983 */ /* 0x000ea80000300800 */
[----:B------:R-:W2:Y:S04]  /*a4540*/  LDL.LU R103, [R1+0x7ac] ;  /* 0x0007ac0001677983 */ /* 0x000ea80000300800 */
[----:B------:R-:W3:Y:S01]  /*a4550*/  LDS.128 R96, [R10] ;  /* 0x000000000a607984 */ /* 0x000ee20000000c00 */
[----:B------:R-:W-:Y:S06]  /*a4560*/  BAR.SYNC.DEFER_BLOCKING 0x0 ;  /* 0x0000000000007b1d */ /* 0x000fec0000010000 */
[----:B---3--:R-:W-:Y:S04]  /*a4570*/  STL [R1+0x2e54], R96 ;  /* 0x002e546001007387 */ /* 0x008fe80000100800 */
[----:B------:R-:W-:Y:S04]  /*a4580*/  STL [R1+0x2d20], R97 ;  /* 0x002d206101007387 */ /* 0x000fe80000100800 */
[----:B------:R-:W-:Y:S04]  /*a4590*/  STL [R1+0x2d1c], R98 ;  /* 0x002d1c6201007387 */ /* 0x000fe80000100800 */
[----:B------:R-:W-:Y:S04]  /*a45a0*/  STL [R1+0x2d18], R99 ;  /* 0x002d186301007387 */ /* 0x000fe80000100800 */
[----:B----4-:R-:W-:Y:S01]  /*a45b0*/  STSM.16.M88.4 [R11], R80 ;  /* 0x000000500b007844 */ /* 0x010fe20000000200 */
[----:B------:R-:W-:Y:S06]  /*a45c0*/  BAR.SYNC.DEFER_BLOCKING 0x0 ;  /* 0x0000000000007b1d */ /* 0x000fec0000010000 */
[----:B------:R-:W3:Y:S02]  /*a45d0*/  LDS.128 R92, [R10] ;  /* 0x000000000a5c7984 */ /* 0x000ee40000000c00 */
[----:B------:R-:W-:Y:S06]  /*a45e0*/  BAR.SYNC.DEFER_BLOCKING 0x0 ;  /* 0x0000000000007b1d */ /* 0x000fec0000010000 */
[----:B---3--:R-:W-:Y:S04]  /*a45f0*/  STL [R1+0x2e60], R92 ;  /* 0x002e605c01007387 */ /* 0x008fe80000100800 */
[----:B------:R3:W-:Y:S04]  /*a4600*/  STL [R1+0x2e5c], R93 ;  /* 0x002e5c5d01007387 */ /* 0x0007e80000100800 */
[----:B------:R-:W-:Y:S04]  /*a4610*/  STL [R1+0x2e58], R94 ;  /* 0x002e585e01007387 */ /* 0x000fe80000100800 */
[----:B------:R-:W-:Y:S01]  /*a4620*/  STL [R1+0x2d14], R95 ;  /* 0x002d145f01007387 */ /* 0x000fe20000100800 */
[----:B------:R-:W-:Y:S01]  /*a4630*/  IMAD.MOV.U32 R106, RZ, RZ, R129 ;  /* 0x000000ffff6a7224 */ /* 0x000fe200078e0081 */
[----:B------:R-:W-:Y:S01]  /*a4640*/  MOV R107, R131 ;  /* 0x00000083006b7202 */ /* 0x000fe20000000f00 */
[----:B------:R-:W-:Y:S01]  /*a4650*/  IMAD.MOV.U32 R82, RZ, RZ, R132 ;  /* 0x000000ffff527224 */ /* 0x000fe200078e0084 */
[----:B------:R-:W4:Y:S01]  /*a4660*/  LDL.LU R104, [R1+0x3a4] ;  /* 0x0003a40001687983 */ /* 0x000f220000300800 */
[----:B------:R-:W-:Y:S01]  /*a4670*/  MOV R83, R134 ;  /* 0x0000008600537202 */ /* 0x000fe20000000f00 */
[----:B---3--:R-:W3:Y:S02]  /*a4680*/  LDC.64 R92, c[0x0][0x228] ;  /* 0x00008a00ff5c7b82 */ /* 0x008ee40000000a00 */
[----:B------:R-:W4:Y:S04]  /*a4690*/  LDL.LU R105, [R1+0x3ac] ;  /* 0x0003ac0001697983 */ /* 0x000f280000300800 */
[----:B--2---:R-:W-:Y:S02]  /*a46a0*/  STSM.16.M88.4 [R11], R100 ;  /* 0x000000640b007844 */ /* 0x004fe40000000200 */
[----:B------:R-:W-:Y:S06]  /*a46b0*/  BAR.SYNC.DEFER_BLOCKING 0x0 ;  /* 0x0000000000007b1d */ /* 0x000fec0000010000 */
[----:B------:R-:W2:Y:S04]  /*a46c0*/  LDL.LU R108, [R1+0xbb0] ;  /* 0x000bb000016c7983 */ /* 0x000ea80000300800 */
[----:B------:R-:W2:Y:S04]  /*a46d0*/  LDL.LU R109, [R1+0xbb8] ;  /* 0x000bb800016d7983 */ /* 0x000ea80000300800 */
[----:B------:R-:W2:Y:S04]  /*a46e0*/  LDL.LU R110, [R1+0x7b0] ;  /* 0x0007b000016e7983 */ /* 0x000ea80000300800 */
[----:B------:R-:W2:Y:S04]  /*a46f0*/  LDL.LU R111, [R1+0x7b8] ;  /* 0x0007b800016f7983 */ /* 0x000ea80000300800 */
[----:B------:R-:W1:Y:S01]  /*a4700*/  LDS.128 R120, [R10] ;  /* 0x000000000a787984 */ /* 0x000e620000000c00 */
[----:B------:R-:W-:Y:S06]  /*a4710*/  BAR.SYNC.DEFER_BLOCKING 0x0 ;  /* 0x0000000000007b1d */ /* 0x000fec0000010000 */
[----:B-1----:R1:W-:Y:S04]  /*a4720*/  STL [R1+0x2e70], R120 ;  /* 0x002e707801007387 */ /* 0x0023e80000100800 */
[----:B------:R-:W-:Y:S04]  /*a4730*/  STL [R1+0x2e6c], R121 ;  /* 0x002e6c7901007387 */ /* 0x000fe80000100800 */
[----:B------:R-:W-:Y:S04]  /*a4740*/  STL [R1+0x2e68], R122 ;  /* 0x002e687a01007387 */ /* 0x000fe80000100800 */
[----:B------:R3:W-:Y:S04]  /*a4750*/  STL [R1+0x2e64], R123 ;  /* 0x002e647b01007387 */ /* 0x0007e80000100800 */
[----:B----4-:R-:W-:Y:S01]  /*a4760*/  STSM.16.M88.4 [R11], R104 ;  /* 0x000000680b007844 */ /* 0x010fe20000000200 */
[----:B-1----:R-:W-:Y:S01]  /*a4770*/  MOV R120, R12 ;  /* 0x0000000c00787202 */ /* 0x002fe20000000f00 */
[----:B---3--:R-:W1:Y:S08]  /*a4780*/  LDC.64 R122, c[0x0][0x228] ;  /* 0x00008a00ff7a7b82 */ /* 0x008e700000000a00 */
[----:B------:R-:W-:Y:S06]  /*a4790*/  BAR.SYNC.DEFER_BLOCKING 0x0 ;  /* 0x0000000000007b1d */ /* 0x000fec0000010000 */
[----:B------:R-:W3:Y:S02]  /*a47a0*/  LDS.128 R116, [R10] ;  /* 0x000000000a747984 */ /* 0x000ee40000000c00 */
[----:B------:R-:W-:Y:S06]  /*a47b0*/  BAR.SYNC.DEFER_BLOCKING 0x0 ;  /* 0x0000000000007b1d */ /* 0x000fec0000010000 */
[----:B---3--:R-:W-:Y:S04]  /*a47c0*/  STL [R1+0x2e80], R116 ;  /* 0x002e807401007387 */ /* 0x008fe80000100800 */
[----:B------:R-:W-:Y:S04]  /*a47d0*/  STL [R1+0x2e7c], R117 ;  /* 0x002e7c7501007387 */ /* 0x000fe80000100800 */
[----:B------:R-:W-:Y:S04]  /*a47e0*/  STL [R1+0x2e78], R118 ;  /* 0x002e787601007387 */ /* 0x000fe80000100800 */
[----:B------:R-:W-:Y:S04]  /*a47f0*/  STL [R1+0x2e74], R119 ;  /* 0x002e747701007387 */ /* 0x000fe80000100800 */
        /* <DEDUP_REMOVED lines=13> */
[----:B------:R-:W-:Y:S04]  /*a48d0*/  STL [R1+0x2d08], R131 ;  /* 0x002d088301007387 */ /* 0x000fe80000100800 */
[----:B---3--:R-:W-:Y:S01]  /*a48e0*/  STSM.16.M88.4 [R11], R80 ;  /* 0x000000500b007844 */ /* 0x008fe20000000200 */
        /* <DEDUP_REMOVED lines=10> */
[----:B------:R-:W-:Y:S01]  /*a4990*/  BAR.SYNC.DEFER_BLOCKING 0x0 ;  /* 0x0000000000007b1d */ /* 0x000fe20000010000 */
[----:B------:R-:W-:Y:S01]  /*a49a0*/  IMAD.MOV.U32 R106, RZ, RZ, R133 ;  /* 0x000000ffff6a7224 */ /* 0x000fe200078e0085 */
[----:B------:R-:W-:-:S04]  /*a49b0*/  MOV R107, R135 ;  /* 0x00000087006b7202 */ /* 0x000fc80000000f00 */
        /* <DEDUP_REMOVED lines=116> */
[----:B--2---:R2:W-:Y:S01]  /*a5100*/  STSM.16.M88.4 [R11], R108 ;  /* 0x0000006c0b007844 */ /* 0x0045e20000000200 */
[----:B------:R-:W-:Y:S01]  /*a5110*/  BAR.SYNC.DEFER_BLOCKING 0x0 ;  /* 0x0000000000007b1d */ /* 0x000fe20000010000 */
[----:B------:R-:W-:Y:S01]  /*a5120*/  IMAD.MOV.U32 R82, RZ, RZ, R144 ;  /* 0x000000ffff527224 */ /* 0x000fe200078e0090 */
[----:B------:R-:W-:-:S04]  /*a5130*/  MOV R83, R146 ;  /* 0x0000009200537202 */ /* 0x000fc80000000f00 */
[----:B------:R-:W4:Y:S04]  /*a5140*/  LDL.LU R100, [R1+0xbe4] ;  /* 0x000be40001647983 */ /* 0x000f280000300800 */
[----:B------:R-:W4:Y:S01]  /*a5150*/  LDL.LU R101, [R1+0xbec] ;  /* 0x000bec0001657983 */ /* 0x000f220000300800 */
[----:B------:R-:W-:Y:S01]  /*a5160*/  IMAD.MOV.U32 R106, RZ, RZ, R145 ;  /* 0x000000ffff6a7224 */ /* 0x000fe200078e0091 */
[----:B------:R-:W-:Y:S01]  /*a5170*/  MOV R107, R147 ;  /* 0x00000093006b7202 */ /* 0x000fe20000000f00 */
[----:B--2---:R-:W2:Y:S01]  /*a5180*/  LDC R108, c[0x0][0x22c] ;  /* 0x00008b00ff6c7b82 */ /* 0x004ea20000000800 */
[----:B------:R-:W4:Y:S04]  /*a5190*/  LDL.LU R102, [R1+0x7e4] ;  /* 0x0007e40001667983 */ /* 0x000f280000300800 */
[----:B------:R-:W4:Y:S01]  /*a51a0*/  LDL.LU R103, [R1+0x7ec] ;  /* 0x0007ec0001677983 */ /* 0x000f220000300800 */
[----:B------:R-:W-:-:S02]  /*a51b0*/  MOV R175, R19 ;  /* 0x0000001300af7202 */ /* 0x000fc40000000f00 */
[----:B------:R-:W1:Y:S01]  /*a51c0*/  LDC.64 R18, c[0x0][0x228] ;  /* 0x00008a00ff127b82 */ /* 0x000e620000000a00 */
[----:B------:R-:W2:Y:S07]  /*a51d0*/  LDS.128 R184, [R10] ;  /* 0x000000000ab87984 */ /* 0x000eae0000000c00 */
[----:B------:R-:W-:Y:S01]  /*a51e0*/  BAR.SYNC.DEFER_BLOCKING 0x0 ;  /* 0x0000000000007b1d */ /* 0x000fe20000010000 */
[----:B------:R-:W-:Y:S02]  /*a51f0*/  MOV R118, R22 ;  /* 0x0000001600767202 */ /* 0x000fe40000000f00 */
[----:B------:R-:W-:-:S02]  /*a5200*/  MOV R116, R24 ;  /* 0x0000001800747202 */ /* 0x000fc40000000f00 */
[----:B------:R-:W-:-:S03]  /*a5210*/  MOV R140, R34 ;  /* 0x00000022008c7202 */ /* 0x000fc60000000f00 */
[----:B------:R-:W1:Y:S01]  /*a5220*/  LDC.64 R110, c[0x0][0x228] ;  /* 0x00008a00ff6e7b82 */ /* 0x000e620000000a00 */
[----:B--2---:R-:W-:Y:S04]  /*a5230*/  STL [R1+0x2f28], R184 ;  /* 0x002f28b801007387 */ /* 0x004fe80000100800 */
[----:B------:R-:W-:Y:S04]  /*a5240*/  STL [R1+0x2f24], R185 ;  /* 0x002f24b901007387 */ /* 0x000fe80000100800 */
[----:B------:R-:W-:Y:S04]  /*a5250*/  STL [R1+0x2f20], R186 ;  /* 0x002f20ba01007387 */ /* 0x000fe80000100800 */
[----:B------:R-:W-:Y:S04]  /*a5260*/  STL [R1+0x2f1c], R187 ;  /* 0x002f1cbb01007387 */ /* 0x000fe80000100800 */
[----:B---3--:R-:W-:Y:S01]  /*a5270*/  STSM.16.M88.4 [R11], R80 ;  /* 0x000000500b007844 */ /* 0x008fe20000000200 */
[----:B------:R-:W-:Y:S06]  /*a5280*/  BAR.SYNC.DEFER_BLOCKING 0x0 ;  /* 0x0000000000007b1d */ /* 0x000fec0000010000 */
[----:B------:R-:W2:Y:S02]  /*a5290*/  LDS.128 R180, [R10] ;  /* 0x000000000ab47984 */ /* 0x000ea40000000c00 */
[----:B------:R-:W-:Y:S06]  /*a52a0*/  BAR.SYNC.DEFER_BLOCKING 0x0 ;  /* 0x0000000000007b1d */ /* 0x000fec0000010000 */
[----:B--2---:R-:W-:Y:S04]  /*a52b0*/  STL [R1+0x2f38], R180 ;  /* 0x002f38b401007387 */ /* 0x004fe80000100800 */
[----:B------:R-:W-:Y:S04]  /*a52c0*/  STL [R1+0x2f34], R181 ;  /* 0x002f34b501007387 */ /* 0x000fe80000100800 */
[----:B------:R-:W-:Y:S04]  /*a52d0*/  STL [R1+0x2f30], R182 ;  /* 0x002f30b601007387 */ /* 0x000fe80000100800 */
[----:B------:R-:W-:Y:S04]  /*a52e0*/  STL [R1+0x2f2c], R183 ;  /* 0x002f2cb701007387 */ /* 0x000fe80000100800 */
[----:B------:R-:W2:Y:S04]  /*a52f0*/  LDL.LU R104, [R1+0x3e4] ;  /* 0x0003e40001687983 */ /* 0x000ea80000300800 */
[----:B------:R-:W2:Y:S04]  /*a5300*/  LDL.LU R105, [R1+0x3ec] ;  /* 0x0003ec0001697983 */ /* 0x000ea80000300800 */
[----:B------:R-:W3:Y:S04]  /*a5310*/  LDL.LU R80, [R1+0xbf0] ;  /* 0x000bf00001507983 */ /* 0x000ee80000300800 */
[----:B------:R-:W3:Y:S04]  /*a5320*/  LDL.LU R81, [R1+0xbf8] ;  /* 0x000bf80001517983 */ /* 0x000ee80000300800 */
[----:B------:R-:W3:Y:S04]  /*a5330*/  LDL.LU R82, [R1+0x7f0] ;  /* 0x0007f00001527983 */ /* 0x000ee80000300800 */
[----:B------:R-:W3:Y:S04]  /*a5340*/  LDL.LU R83, [R1+0x7f8] ;  /* 0x0007f80001537983 */ /* 0x000ee80000300800 */
[----:B----4-:R-:W-:Y:S01]  /*a5350*/  STSM.16.M88.4 [R11], R100 ;  /* 0x000000640b007844 */ /* 0x010fe20000000200 */
[----:B------:R-:W-:Y:S06]  /*a5360*/  BAR.SYNC.DEFER_BLOCKING 0x0 ;  /* 0x0000000000007b1d */ /* 0x000fec0000010000 */
[----:B------:R-:W4:Y:S02]  /*a5370*/  LDS.128 R192, [R10] ;  /* 0x000000000ac07984 */ /* 0x000f240000000c00 */
[----:B------:R-:W-:Y:S06]  /*a5380*/  BAR.SYNC.DEFER_BLOCKING 0x0 ;  /* 0x0000000000007b1d */ /* 0x000fec0000010000 */
[----:B----4-:R-:W-:Y:S04]  /*a5390*/  STL [R1+0x2f48], R192 ;  /* 0x002f48c001007387 */ /* 0x010fe80000100800 */
[----:B------:R-:W-:Y:S04]  /*a53a0*/  STL [R1+0x2f44], R193 ;  /* 0x002f44c101007387 */ /* 0x000fe80000100800 */
[----:B------:R-:W-:Y:S04]  /*a53b0*/  STL [R1+0x2f40], R194 ;  /* 0x002f40c201007387 */ /* 0x000fe80000100800 */
[----:B------:R-:W-:Y:S04]  /*a53c0*/  STL [R1+0x2f3c], R195 ;  /* 0x002f3cc301007387 */ /* 0x000fe80000100800 */
[----:B--2---:R2:W-:Y:S01]  /*a53d0*/  STSM.16.M88.4 [R11], R104 ;  /* 0x000000680b007844 */ /* 0x0045e20000000200 */
[----:B------:R-:W-:Y:S01]  /*a53e0*/  BAR.SYNC.DEFER_BLOCKING 0x0 ;  /* 0x0000000000007b1d */ /* 0x000fe20000010000 */
[----:B-1----:R-:W-:Y:S01]  /*a53f0*/  IMAD.MOV.U32 R16, RZ, RZ, R19 ;  /* 0x000000ffff107224 */ /* 0x002fe200078e0013 */
[----:B------:R-:W-:-:S06]  /*a5400*/  MOV R119, R18 ;  /* 0x0000001200777202 */ /* 0x000fcc0000000f00 */
[----:B------:R-:W1:Y:S08]  /*a5410*/  LDC.64 R18, c[0x0][0x228] ;  /* 0x00008a00ff127b82 */ /* 0x000e700000000a00 */
[----:B--2---:R-:W2:Y:S01]  /*a5420*/  LDC R104, c[0x0][0x228] ;  /* 0x00008a00ff687b82 */ /* 0x004ea20000000800 */
[----:B------:R-:W-:Y:S02]  /*a5430*/  MOV R182, R38 ;  /* 0x0000002600b67202 */ /* 0x000fe40000000f00 */
[----:B------:R-:W-:Y:S01]  /*a5440*/  MOV R181, R40 ;  /* 0x0000002800b57202 */ /* 0x000fe20000000f00 */
[----:B------:R-:W-:-:S04]  /*a5450*/  IMAD.MOV.U32 R195, RZ, RZ, R48 ;  /* 0x000000ffffc37224 */ /* 0x000fc800078e0030 */
[----:B------:R-:W4:Y:S01]  /*a5460*/  LDC R105, c[0x0][0x228] ;  /* 0x00008a00ff697b82 */ /* 0x000f220000000800 */
[----:B------:R-:W1:Y:S07]  /*a5470*/  LDS.128 R188, [R10] ;  /* 0x000000000abc7984 */ /* 0x000e6e0000000c00 */
[----:B------:R-:W-:Y:S08]  /*a5480*/  BAR.SYNC.DEFER_BLOCKING 0x0 ;  /* 0x0000000000007b1d */ /* 0x000ff00000010000 */
[----:B------:R-:W4:Y:S08]  /*a5490*/  LDC R106, c[0x0][0x22c] ;  /* 0x00008b00ff6a7b82 */ /* 0x000f300000000800 */
[----:B------:R-:W4:Y:S01]  /*a54a0*/  LDC R107, c[0x0][0x22c] ;  /* 0x00008b00ff6b7b82 */ /* 0x000f220000000800 */
[----:B---3--:R3:W-:Y:S07]  /*a54b0*/  STSM.16.M88.4 [R11], R80 ;  /* 0x000000500b007844 */ /* 0x0087ee0000000200 */
[----:B------:R-:W-:Y:S06]  /*a54c0*/  BAR.SYNC.DEFER_BLOCKING 0x0 ;  /* 0x0000000000007b1d */ /* 0x000fec0000010000 */
[----:B-1----:R-:W-:Y:S04]  /*a54d0*/  STL.64 [R1+0x2f58], R188 ;  /* 0x002f58bc01007387 */ /* 0x002fe80000100a00 */
[----:B------:R-:W-:Y:S04]  /*a54e0*/  STL [R1+0x2f50], R190 ;  /* 0x002f50be01007387 */ /* 0x000fe80000100800 */
[----:B------:R-:W-:Y:S04]  /*a54f0*/  STL [R1+0x2f4c], R191 ;  /* 0x002f4cbf01007387 */ /* 0x000fe80000100800 */
[----:B---3--:R-:W3:Y:S04]  /*a5500*/  LDL.LU R80, [R1+0x3f0] ;  /* 0x0003f00001507983 */ /* 0x008ee80000300800 */
[----:B------:R-:W3:Y:S04]  /*a5510*/  LDL.LU R81, [R1+0x3f8] ;  /* 0x0003f80001517983 */ /* 0x000ee80000300800 */
[----:B------:R-:W1:Y:S04]  /*a5520*/  LDS.128 R144, [R10] ;  /* 0x000000000a907984 */ /* 0x000e680000000c00 */
[----:B-1----:R-:W-:Y:S04]  /*a5530*/  STL.64 [R1+0x2f68], R144 ;  /* 0x002f689001007387 */ /* 0x002fe80000100a00 */
[----:B------:R-:W-:Y:S04]  /*a5540*/  STL.64 [R1+0x2f60], R146 ;  /* 0x002f609201007387 */ /* 0x000fe80000100a00 */
[----:B------:R-:W2:Y:S04]  /*a5550*/  LDL.LU R100, [R1+0xbf4] ;  /* 0x000bf40001647983 */ /* 0x000ea80000300800 */
[----:B------:R-:W2:Y:S04]  /*a5560*/  LDL.LU R101, [R1+0xbfc] ;  /* 0x000bfc0001657983 */ /* 0x000ea80000300800 */
[----:B------:R-:W2:Y:S04]  /*a5570*/  LDL.LU R102, [R1+0x7f4] ;  /* 0x0007f40001667983 */ /* 0x000ea80000300800 */
[----:B------:R-:W2:Y:S01]  /*a5580*/  LDL.LU R103, [R1+0x7fc] ;  /* 0x0007fc0001677983 */ /* 0x000ea20000300800 */
[----:B------:R-:W-:Y:S01]  /*a5590*/  BAR.SYNC.DEFER_BLOCKING 0x0 ;  /* 0x0000000000007b1d */ /* 0x000fe20000010000 */
[----:B------:R-:W-:Y:S01]  /*a55a0*/  IMAD.MOV.U32 R82, RZ, RZ, R148 ;  /* 0x000000ffff527224 */ /* 0x000fe200078e0094 */
[----:B------:R-:W-:-:S04]  /*a55b0*/  MOV R83, R150 ;  /* 0x0000009600537202 */ /* 0x000fc80000000f00 */
[----:B------:R-:W4:Y:S04]  /*a55c0*/  LDL.LU R13, [R1+0xe10] ;  /* 0x000e1000010d7983 */ /* 0x000f280000300800 */
[----:B---3--:R1:W-:Y:S01]  /*a55d0*/  STSM.16.M88.4 [R11], R80 ;  /* 0x000000500b007844 */ /* 0x0083e20000000200 */
[----:B------:R-:W-:Y:S01]  /*a55e0*/  BAR.SYNC.DEFER_BLOCKING 0x0 ;  /* 0x0000000000007b1d */ /* 0x000fe20000010000 */
[----:B------:R-:W-:-:S07]  /*a55f0*/  MOV R252, R19 ;  /* 0x0000001300fc7202 */ /* 0x000fce0000000f00 */
[----:B-1----:R-:W1:Y:S01]  /*a5600*/  LDC.64 R80, c[0x0][0x228] ;  /* 0x00008a00ff507b82 */ /* 0x002e620000000a00 */
[----:B------:R-:W3:Y:S07]  /*a5610*/  LDS.128 R196, [R10] ;  /* 0x000000000ac47984 */ /* 0x000eee0000000c00 */
[----:B------:R-:W-:Y:S06]  /*a5620*/  BAR.SYNC.DEFER_BLOCKING 0x0 ;  /* 0x0000000000007b1d */ /* 0x000fec0000010000 */
[----:B--2---:R2:W-:Y:S04]  /*a5630*/  STSM.16.M88.4 [R11], R100 ;  /* 0x000000640b007844 */ /* 0x0045e80000000200 */
[----:B---3--:R-:W-:Y:S01]  /*a5640*/  STL.64 [R1+0x2f70], R198 ;  /* 0x002f70c601007387 */ /* 0x008fe20000100a00 */
[----:B------:R-:W-:Y:S06]  /*a5650*/  BAR.SYNC.DEFER_BLOCKING 0x0 ;  /* 0x0000000000007b1d */ /* 0x000fec0000010000 */
[----:B--2---:R-:W2:Y:S04]  /*a5660*/  LDL.LU R100, [R1+0x3f4] ;  /* 0x0003f40001647983 */ /* 0x004ea80000300800 */
[----:B------:R-:W2:Y:S04]  /*a5670*/  LDL.LU R101, [R1+0x3fc] ;  /* 0x0003fc0001657983 */ /* 0x000ea80000300800 */
[----:B------:R-:W3:Y:S04]  /*a5680*/  LDL.LU R20, [R1+0xe00] ;  /* 0x000e000001147983 */ /* 0x000ee80000300800 */
[----:B------:R-:W3:Y:S04]  /*a5690*/  LDL.LU R12, [R1+0x800] ;  /* 0x00080000010c7983 */ /* 0x000ee80000300800 */
[----:B------:R-:W3:Y:S01]  /*a56a0*/  LDS.128 R200, [R10] ;  /* 0x000000000ac87984 */ /* 0x000ee20000000c00 */
[----:B------:R-:W-:Y:S01]  /*a56b0*/  IMAD.MOV.U32 R102, RZ, RZ, R149 ;  /* 0x000000ffff667224 */ /* 0x000fe200078e0095 */
[----:B------:R-:W-:Y:S01]  /*a56c0*/  MOV R103, R151 ;  /* 0x0000009700677202 */ /* 0x000fe20000000f00 */
[----:B------:R-:W-:Y:S01]  /*a56d0*/  BAR.SYNC.DEFER_BLOCKING 0x0 ;  /* 0x0000000000007b1d */ /* 0x000fe20000010000 */
[----:B------:R-:W-:-:S07]  /*a56e0*/  IMAD.MOV.U32 R19, RZ, RZ, R23 ;  /* 0x000000ffff137224 */ /* 0x000fce00078e0017 */
[----:B------:R-:W4:Y:S01]  /*a56f0*/  LDC.64 R22, c[0x0][0x228] ;  /* 0x00008a00ff167b82 */ /* 0x000f220000000a00 */
[----:B-1----:R-:W-:Y:S01]  /*a5700*/  ISETP.LT.AND P4, PT, R9, R80, !P4 ;  /* 0x000000500900720c */ /* 0x002fe20006781270 */
[----:B------:R-:W-:Y:S01]  /*a5710*/  IMAD.MOV.U32 R14, RZ, RZ, R18 ;  /* 0x000000ffff0e7224 */ /* 0x000fe200078e0012 */
[----:B--2---:R1:W-:Y:S02]  /*a5720*/  STSM.16.M88.4 [R11], R100 ;  /* 0x000000640b007844 */ /* 0x0043e40000000200 */
[----:B-1----:R-:W-:-:S03]  /*a5730*/  IMAD R11, R6, R0, RZ ;  /* 0x00000000060b7224 */ /* 0x002fc600078e02ff */
[----:B------:R-:W1:Y:S01]  /*a5740*/  LDC R102, c[0x0][0x228] ;  /* 0x00008a00ff667b82 */ /* 0x000e620000000800 */
[----:B------:R-:W-:-:S07]  /*a5750*/  IMAD.WIDE R82, R11, 0x4, R2 ;  /* 0x000000040b527825 */ /* 0x000fce00078e0202 */
[----:B------:R-:W-:Y:S08]  /*a5760*/  BAR.SYNC.DEFER_BLOCKING 0x0 ;  /* 0x0000000000007b1d */ /* 0x000ff00000010000 */
[----:B------:R-:W2:Y:S01]  /*a5770*/  LDC R103, c[0x0][0x228] ;  /* 0x00008a00ff677b82 */ /* 0x000ea20000000800 */
[----:B----4-:R4:W-:Y:S04]  /*a5780*/  @P1 STG.E desc[UR60][R82.64], R13 ;  /* 0x0000000d52001986 */ /* 0x0109e8000c10193c */
[----:B----4-:R-:W4:Y:S01]  /*a5790*/  LDL.LU R13, [R1+0xc00] ;  /* 0x000c0000010d7983 */ /* 0x010f220000300800 */
[----:B------:R-:W-:Y:S01]  /*a57a0*/  IMAD.WIDE R82, R11, 0x4, R4 ;  /* 0x000000040b527825 */ /* 0x000fe200078e0204 */
[----:B------:R-:W-:-:S02]  /*a57b0*/  ISETP.LT.AND P1, PT, R7, R104, !P5 ;  /* 0x000000680700720c */ /* 0x000fc40006f21270 */
[----:B------:R-:W-:Y:S01]  /*a57c0*/  ISETP.LT.AND P5, PT, R9, R15, !P5 ;  /* 0x0000000f0900720c */ /* 0x000fe20006fa1270 */
[----:B------:R-:W-:Y:S01]  /*a57d0*/  IMAD.MOV.U32 R174, RZ, RZ, R23 ;  /* 0x000000ffffae7224 */ /* 0x000fe200078e0017 */
[----:B------:R-:W-:Y:S01]  /*a57e0*/  MOV R15, R22 ;  /* 0x00000016000f7202 */ /* 0x000fe20000000f00 */
[----:B---3--:R3:W-:Y:S01]  /*a57f0*/  @P4 STG.E desc[UR60][R82.64], R20 ;  /* 0x0000001452004986 */ /* 0x0087e2000c10193c */
[----:B------:R-:W-:Y:S01]  /*a5800*/  IADD3 R8, R11, R0, RZ ;  /* 0x000000000b087210 */ /* 0x000fe20007ffe0ff */
[----:B------:R-:W2:Y:S02]  /*a5810*/  LDC R104, c[0x0][0x228] ;  /* 0x00008a00ff687b82 */ /* 0x000ea40000000800 */
[----:B------:R-:W2:Y:S04]  /*a5820*/  LDL.LU R22, [R1+0xe14] ;  /* 0x000e140001167983 */ /* 0x000ea80000300800 */
[----:B---3--:R-:W3:Y:S01]  /*a5830*/  LDL.LU R20, [R1+0xe04] ;  /* 0x000e040001147983 */ /* 0x008ee20000300800 */
[----:B------:R-:W-:-:S05]  /*a5840*/  IMAD.WIDE R100, R8, 0x4, R2 ;  /* 0x0000000408647825 */ /* 0x000fca00078e0202 */
[----:B------:R1:W-:Y:S02]  /*a5850*/  @P1 STG.E desc[UR60][R100.64], R12 ;  /* 0x0000000c64001986 */ /* 0x0003e4000c10193c */
[----:B-1----:R-:W-:Y:S02]  /*a5860*/  ISETP.LT.AND P1, PT, R7, R102, !P2 ;  /* 0x000000660700720c */ /* 0x002fe40005721270 */
[----:B------:R-:W-:Y:S01]  /*a5870*/  ISETP.LT.AND P2, PT, R9, R14, !P2 ;  /* 0x0000000e0900720c */ /* 0x000fe20005741270 */
[C-C-:B------:R-:W-:Y:S01]  /*a5880*/  IMAD.WIDE R82, R8.reuse, 0x4, R4.reuse ;  /* 0x0000000408527825 */ /* 0x140fe200078e0204 */
[----:B------:R-:W3:Y:S01]  /*a5890*/  LDL.LU R14, [R1+0x804] ;  /* 0x00080400010e7983 */ /* 0x000ee20000300800 */
[----:B------:R-:W-:Y:S01]  /*a58a0*/  IADD3 R8, R8, R0, RZ ;  /* 0x0000000008087210 */ /* 0x000fe20007ffe0ff */
[----:B------:R-:W1:Y:S04]  /*a58b0*/  LDC R102, c[0x0][0x228] ;  /* 0x00008a00ff667b82 */ /* 0x000e680000000800 */
[----:B------:R-:W-:-:S04]  /*a58c0*/  IMAD.WIDE R100, R8, 0x4, R4 ;  /* 0x0000000408647825 */ /* 0x000fc800078e0204 */
[----:B------:R-:W-:-:S05]  /*a58d0*/  VIADD R11, R6, 0x3 ;  /* 0x00000003060b7836 */ /* 0x000fca0000000000 */
[----:B------:R-:W-:Y:S02]  /*a58e0*/  ISETP.GE.AND P4, PT, R11, R16, PT ;  /* 0x000000100b00720c */ /* 0x000fe40003f86270 */
[----:B------:R-:W1:Y:S01]  /*a58f0*/  LDC.64 R16, c[0x0][0x228] ;  /* 0x00008a00ff107b82 */ /* 0x000e620000000a00 */
[----:B------:R-:W-:Y:S01]  /*a5900*/  VIADD R11, R6, 0x4 ;  /* 0x00000004060b7836 */ /* 0x000fe20000000000 */
[----:B-1----:R-:W-:Y:S01]  /*a5910*/  MOV R12, R17 ;  /* 0x00000011000c7202 */ /* 0x002fe20000000f00 */
[----:B----4-:R1:W-:Y:S04]  /*a5920*/  @P5 STG.E desc[UR60][R82.64], R13 ;  /* 0x0000000d52005986 */ /* 0x0103e8000c10193c */
[----:B-1----:R-:W4:Y:S04]  /*a5930*/  LDL.LU R13, [R1+0xc04] ;  /* 0x000c0400010d7983 */ /* 0x002f280000300800 */
[----:B------:R-:W4:Y:S01]  /*a5940*/  LDL.LU R21, [R1+0xe18] ;  /* 0x000e180001157983 */ /* 0x000f220000300800 */
[----:B------:R-:W-:-:S05]  /*a5950*/  IMAD.WIDE R82, R8, 0x4, R2 ;  /* 0x0000000408527825 */ /* 0x000fca00078e0202 */
[----:B--2---:R1:W-:Y:S04]  /*a5960*/  @P1 STG.E desc[UR60][R82.64], R22 ;  /* 0x0000001652001986 */ /* 0x0043e8000c10193c */
[----:B---3--:R2:W-:Y:S01]  /*a5970*/  @P2 STG.E desc[UR60][R100.64], R20 ;  /* 0x0000001464002986 */ /* 0x0085e2000c10193c */
[----:B------:R-:W-:Y:S02]  /*a5980*/  ISETP.LT.AND P5, PT, R7, R103, !P4 ;  /* 0x000000670700720c */ /* 0x000fe400067a1270 */
[----:B------:R-:W-:Y:S01]  /*a5990*/  IADD3 R8, R8, R0, RZ ;  /* 0x0000000008087210 */ /* 0x000fe20007ffe0ff */
[----:B------:R-:W-:Y:S01]  /*a59a0*/  IMAD.MOV.U32 R117, RZ, RZ, R16 ;  /* 0x000000ffff757224 */ /* 0x000fe200078e0010 */
[----:B------:R-:W-:Y:S01]  /*a59b0*/  ISETP.GE.AND P1, PT, R11, R19, PT ;  /* 0x000000130b00720c */ /* 0x000fe20003f26270 */
[----:B-1----:R-:W1:Y:S01]  /*a59c0*/  LDC.64 R22, c[0x0][0x228] ;  /* 0x00008a00ff167b82 */ /* 0x002e620000000a00 */
[----:B--2---:R-:W2:Y:S01]  /*a59d0*/  LDL.LU R20, [R1+0xe08] ;  /* 0x000e080001147983 */ /* 0x004ea20000300800 */
[----:B------:R-:W-:-:S06]  /*a59e0*/  IMAD.WIDE R82, R8, 0x4, R2 ;  /* 0x0000000408527825 */ /* 0x000fcc00078e0202 */
[----:B------:R-:W3:Y:S01]  /*a59f0*/  LDC.64 R16, c[0x0][0x228] ;  /* 0x00008a00ff107b82 */ /* 0x000ee20000000a00 */
[----:B------:R-:W-:Y:S01]  /*a5a00*/  VIADD R11, R6, 0x5 ;  /* 0x00000005060b7836 */ /* 0x000fe20000000000 */
[----:B------:R3:W-:Y:S04]  /*a5a10*/  @P5 STG.E desc[UR60][R82.64], R14 ;  /* 0x0000000e52005986 */ /* 0x0007e8000c10193c */
[----:B------:R-:W-:Y:S02]  /*a5a20*/  ISETP.GE.AND P5, PT, R11, R12, PT ;  /* 0x0000000c0b00720c */ /* 0x000fe40003fa6270 */
[----:B------:R-:W2:Y:S01]  /*a5a30*/  LDL.LU R12, [R1+0x808] ;  /* 0x00080800010c7983 */ /* 0x000ea20000300800 */
[----:B------:R-:W4:Y:S01]  /*a5a40*/  LDC R103, c[0x0][0x228] ;  /* 0x00008a00ff677b82 */ /* 0x000f220000000800 */
[----:B------:R-:W-:-:S02]  /*a5a50*/  ISETP.LT.AND P4, PT, R9, R15, !P4 ;  /* 0x0000000f0900720c */ /* 0x000fc40006781270 */
[----:B-1----:R-:W-:Y:S01]  /*a5a60*/  MOV R15, R23 ;  /* 0x00000017000f7202 */ /* 0x002fe20000000f00 */
[----:B------:R-:W-:-:S04]  /*a5a70*/  IMAD.MOV.U32 R128, RZ, RZ, R22 ;  /* 0x000000ffff807224 */ /* 0x000fc800078e0016 */
[----:B------:R-:W1:Y:S01]  /*a5a80*/  LDC.64 R22, c[0x0][0x228] ;  /* 0x00008a00ff167b82 */ /* 0x000e620000000a00 */
[----:B---3--:R-:W-:Y:S02]  /*a5a90*/  IMAD.MOV.U32 R173, RZ, RZ, R17 ;  /* 0x000000ffffad7224 */ /* 0x008fe400078e0011 */
[----:B------:R-:W-:-:S05]  /*a5aa0*/  IMAD.MOV.U32 R17, RZ, RZ, R25 ;  /* 0x000000ffff117224 */ /* 0x000fca00078e0019 */
[----:B------:R-:W3:Y:S01]  /*a5ab0*/  LDC.64 R24, c[0x0][0x228] ;  /* 0x00008a00ff187b82 */ /* 0x000ee20000000a00 */
[----:B------:R-:W-:Y:S02]  /*a5ac0*/  ISETP.LT.AND P2, PT, R7, R104, !P1 ;  /* 0x000000680700720c */ /* 0x000fe40004f41270 */
[C---:B------:R-:W-:Y:S01]  /*a5ad0*/  IADD3 R11, R8.reuse, R0, RZ ;  /* 0x00000000080b7210 */ /* 0x040fe20007ffe0ff */
[----:B------:R-:W-:Y:S01]  /*a5ae0*/  IMAD.WIDE R82, R8, 0x4, R4 ;  /* 0x0000000408527825 */ /* 0x000fe200078e0204 */
[----:B------:R-:W-:-:S03]  /*a5af0*/  MOV R18, R16 ;  /* 0x0000001000127202 */ /* 0x000fc60000000f00 */
[----:B------:R-:W-:Y:S01]  /*a5b00*/  IMAD.WIDE R100, R11, 0x4, R2 ;  /* 0x000000040b647825 */ /* 0x000fe200078e0202 */
[----:B------:R-:W2:Y:S03]  /*a5b10*/  LDC R104, c[0x0][0x228] ;  /* 0x00008a00ff687b82 */ /* 0x000ea60000000800 */
[----:B------:R-:W-:Y:S02]  /*a5b20*/  VIADD R8, R6, 0x6 ;  /* 0x0000000606087836 */ /* 0x000fe40000000000 */
[----:B-1----:R-:W-:Y:S01]  /*a5b30*/  IMAD.MOV.U32 R14, RZ, RZ, R22 ;  /* 0x000000ffff0e7224 */ /* 0x002fe200078e0016 */
[----:B------:R-:W-:Y:S02]  /*a5b40*/  MOV R163, R23 ;  /* 0x0000001700a37202 */ /* 0x000fe40000000f00 */
[----:B------:R-:W1:Y:S01]  /*a5b50*/  LDC.64 R22, c[0x0][0x228] ;  /* 0x00008a00ff167b82 */ /* 0x000e620000000a00 */
[----:B---3--:R-:W-:Y:S01]  /*a5b60*/  IMAD.MOV.U32 R16, RZ, RZ, R24 ;  /* 0x000000ffff107224 */ /* 0x008fe200078e0018 */
[----:B------:R-:W-:Y:S01]  /*a5b70*/  ISETP.LT.AND P1, PT, R9, R18, !P1 ;  /* 0x000000120900720c */ /* 0x000fe20004f21270 */
[----:B----4-:R3:W-:Y:S01]  /*a5b80*/  @P4 STG.E desc[UR60][R82.64], R13 ;  /* 0x0000000d52004986 */ /* 0x0107e2000c10193c */
[----:B------:R-:W-:-:S02]  /*a5b90*/  ISETP.LT.AND P4, PT, R7, R103, !P5 ;  /* 0x000000670700720c */ /* 0x000fc40006f81270 */
[----:B------:R-:W-:Y:S01]  /*a5ba0*/  ISETP.LT.AND P5, PT, R9, R16, !P5 ;  /* 0x000000100900720c */ /* 0x000fe20006fa1270 */
[----:B------:R-:W-:Y:S01]  /*a5bb0*/  @P2 STG.E desc[UR60][R100.64], R21 ;  /* 0x0000001564002986 */ /* 0x000fe2000c10193c */
[----:B------:R-:W-:Y:S02]  /*a5bc0*/  ISETP.GE.AND P2, PT, R8, R17, PT ;  /* 0x000000110800720c */ /* 0x000fe40003f46270 */
[----:B------:R-:W-:Y:S01]  /*a5bd0*/  MOV R121, R25 ;  /* 0x0000001900797202 */ /* 0x000fe20000000f00 */
[----:B------:R-:W4:Y:S01]  /*a5be0*/  LDC.64 R16, c[0x0][0x228] ;  /* 0x00008a00ff107b82 */ /* 0x000f220000000a00 */
[----:B---3--:R-:W3:Y:S01]  /*a5bf0*/  LDL.LU R13, [R1+0xc08] ;  /* 0x000c0800010d7983 */ /* 0x008ee20000300800 */
[C---:B------:R-:W-:Y:S01]  /*a5c00*/  IMAD.WIDE R82, R11.reuse, 0x4, R4 ;  /* 0x000000040b527825 */ /* 0x040fe200078e0204 */
[----:B------:R-:W-:-:S05]  /*a5c10*/  IADD3 R8, R11, R0, RZ ;  /* 0x000000000b087210 */ /* 0x000fca0007ffe0ff */
[----:B------:R-:W4:Y:S01]  /*a5c20*/  LDC.64 R24, c[0x0][0x228] ;  /* 0x00008a00ff187b82 */ /* 0x000f220000000a00 */
[----:B-1----:R-:W-:-:S07]  /*a5c30*/  IMAD.MOV.U32 R162, RZ, RZ, R23 ;  /* 0x000000ffffa27224 */ /* 0x002fce00078e0017 */
[----:B------:R-:W1:Y:S01]  /*a5c40*/  LDC R103, c[0x0][0x228] ;  /* 0x00008a00ff677b82 */ /* 0x000e620000000800 */
[----:B--2---:R2:W-:Y:S01]  /*a5c50*/  @P1 STG.E desc[UR60][R82.64], R20 ;  /* 0x0000001452001986 */ /* 0x0045e2000c10193c */
[----:B----4-:R-:W-:Y:S02]  /*a5c60*/  MOV R126, R16 ;  /* 0x00000010007e7202 */ /* 0x010fe40000000f00 */
[----:B------:R-:W-:Y:S02]  /*a5c70*/  MOV R16, R22 ;  /* 0x0000001600107202 */ /* 0x000fe40000000f00 */
[----:B------:R-:W4:Y:S04]  /*a5c80*/  LDL.LU R22, [R1+0xe1c] ;  /* 0x000e1c0001167983 */ /* 0x000f280000300800 */
[----:B--2---:R-:W2:Y:S01]  /*a5c90*/  LDL.LU R20, [R1+0xe0c] ;  /* 0x000e0c0001147983 */ /* 0x004ea20000300800 */
[----:B------:R-:W-:-:S05]  /*a5ca0*/  IMAD.WIDE R100, R8, 0x4, R2 ;  /* 0x0000000408647825 */ /* 0x000fca00078e0202 */
[----:B------:R1:W-:Y:S01]  /*a5cb0*/  @P4 STG.E desc[UR60][R100.64], R12 ;  /* 0x0000000c64004986 */ /* 0x0003e2000c10193c */
[----:B------:R-:W-:Y:S02]  /*a5cc0*/  ISETP.LT.AND P4, PT, R7, R102, !P2 ;  /* 0x000000660700720c */ /* 0x000fe40005781270 */
[----:B------:R-:W-:Y:S01]  /*a5cd0*/  ISETP.LT.AND P2, PT, R9, R14, !P2 ;  /* 0x0000000e0900720c */ /* 0x000fe20005741270 */
[C-C-:B------:R-:W-:Y:S01]  /*a5ce0*/  IMAD.WIDE R82, R8.reuse, 0x4, R4.reuse ;  /* 0x0000000408527825 */ /* 0x140fe200078e0204 */
[----:B------:R-:W2:Y:S01]  /*a5cf0*/  LDL.LU R14, [R1+0x80c] ;  /* 0x00080c00010e7983 */ /* 0x000ea20000300800 */
[----:B------:R-:W-:Y:S01]  /*a5d00*/  IADD3 R8, R8, R0, RZ ;  /* 0x0000000008087210 */ /* 0x000fe20007ffe0ff */
[----:B------:R-:W2:Y:S04]  /*a5d10*/  LDC R102, c[0x0][0x228] ;  /* 0x00008a00ff667b82 */ /* 0x000ea80000000800 */
[----:B-1----:R-:W-:-:S04]  /*a5d20*/  IMAD.WIDE R100, R8, 0x4, R4 ;  /* 0x0000000408647825 */ /* 0x002fc800078e0204 */
[----:B------:R-:W-:-:S05]  /*a5d30*/  VIADD R11, R6, 0x7 ;  /* 0x00000007060b7836 */ /* 0x000fca0000000000 */
[----:B------:R-:W-:Y:S01]  /*a5d40*/  ISETP.GE.AND P1, PT, R11, R15, PT ;  /* 0x0000000f0b00720c */ /* 0x000fe20003f26270 */
[----:B------:R-:W-:Y:S02]  /*a5d50*/  IMAD.MOV.U32 R19, RZ, RZ, R17 ;  /* 0x000000ffff137224 */ /* 0x000fe400078e0011 */
[----:B------:R-:W-:Y:S01]  /*a5d60*/  VIADD R11, R6, 0x8 ;  /* 0x00000008060b7836 */ /* 0x000fe20000000000 */
[----:B------:R-:W-:Y:S01]  /*a5d70*/  MOV R12, R25 ;  /* 0x00000019000c7202 */ /* 0x000fe20000000f00 */
[----:B---3--:R1:W-:Y:S04]  /*a5d80*/  @P5 STG.E desc[UR60][R82.64], R13 ;  /* 0x0000000d52005986 */ /* 0x0083e8000c10193c */
[----:B-1----:R-:W3:Y:S01]  /*a5d90*/  LDL.LU R13, [R1+0xc0c] ;  /* 0x000c0c00010d7983 */ /* 0x002ee20000300800 */
[----:B------:R-:W-:-:S03]  /*a5da0*/  IMAD.WIDE R82, R8, 0x4, R2 ;  /* 0x0000000408527825 */ /* 0x000fc600078e0202 */
[----:B------:R-:W3:Y:S04]  /*a5db0*/  LDL.LU R21, [R1+0xe20] ;  /* 0x000e200001157983 */ /* 0x000ee80000300800 */
[----:B----4-:R1:W-:Y:S04]  /*a5dc0*/  @P4 STG.E desc[UR60][R82.64], R22 ;  /* 0x0000001652004986 */ /* 0x0103e8000c10193c */
[----:B--2---:R2:W-:Y:S01]  /*a5dd0*/  @P2 STG.E desc[UR60][R100.64], R20 ;  /* 0x0000001464002986 */ /* 0x0045e2000c10193c */
[----:B------:R-:W-:Y:S02]  /*a5de0*/  ISETP.LT.AND P5, PT, R7, R104, !P1 ;  /* 0x000000680700720c */ /* 0x000fe40004fa1270 */
[----:B------:R-:W-:Y:S01]  /*a5df0*/  IADD3 R8, R8, R0, RZ ;  /* 0x0000000008087210 */ /* 0x000fe20007ffe0ff */
[----:B------:R-:W-:Y:S01]  /*a5e00*/  IMAD.MOV.U32 R125, RZ, RZ, R24 ;  /* 0x000000ffff7d7224 */ /* 0x000fe200078e0018 */
[----:B------:R-:W-:Y:S01]  /*a5e10*/  ISETP.GE.AND P4, PT, R11, R19, PT ;  /* 0x000000130b00720c */ /* 0x000fe20003f86270 */
[----:B-1----:R-:W1:Y:S01]  /*a5e20*/  LDC.64 R22, c[0x0][0x228] ;  /* 0x00008a00ff167b82 */ /* 0x002e620000000a00 */
[----:B--2---:R-:W2:Y:S01]  /*a5e30*/  LDL.LU R20, [R1+0xc10] ;  /* 0x000c100001147983 */ /* 0x004ea20000300800 */
[----:B------:R-:W-:-:S06]  /*a5e40*/  IMAD.WIDE R82, R8, 0x4, R2 ;  /* 0x0000000408527825 */ /* 0x000fcc00078e0202 */
[----:B------:R-:W4:Y:S01]  /*a5e50*/  LDC.64 R24, c[0x0][0x228] ;  /* 0x00008a00ff187b82 */ /* 0x000f220000000a00 */
[----:B------:R-:W-:Y:S01]  /*a5e60*/  VIADD R11, R6, 0x9 ;  /* 0x00000009060b7836 */ /* 0x000fe20000000000 */
[----:B------:R4:W-:Y:S04]  /*a5e70*/  @P5 STG.E desc[UR60][R82.64], R14 ;  /* 0x0000000e52005986 */ /* 0x0009e8000c10193c */
[----:B------:R-:W-:Y:S02]  /*a5e80*/  ISETP.GE.AND P5, PT, R11, R12, PT ;  /* 0x0000000c0b00720c */ /* 0x000fe40003fa6270 */
[----:B------:R-:W2:Y:S01]  /*a5e90*/  LDL.LU R12, [R1+0x810] ;  /* 0x00081000010c7983 */ /* 0x000ea20000300800 */
[----:B------:R-:W-:Y:S01]  /*a5ea0*/  ISETP.LT.AND P1, PT, R9, R16, !P1 ;  /* 0x000000100900720c */ /* 0x000fe20004f21270 */
[----:B------:R-:W3:Y:S01]  /*a5eb0*/  LDC R104, c[0x0][0x228] ;  /* 0x00008a00ff687b82 */ /* 0x000ee20000000800 */
[----:B-1----:R-:W-:Y:S01]  /*a5ec0*/  MOV R16, R23 ;  /* 0x0000001700107202 */ /* 0x002fe20000000f00 */
[----:B------:R-:W-:-:S06]  /*a5ed0*/  IMAD.MOV.U32 R155, RZ, RZ, R22 ;  /* 0x000000ffff9b7224 */ /* 0x000fcc00078e0016 */
[----:B------:R-:W1:Y:S01]  /*a5ee0*/  LDC.64 R22, c[0x0][0x228] ;  /* 0x00008a00ff167b82 */ /* 0x000e620000000a00 */
[----:B----4-:R-:W-:Y:S01]  /*a5ef0*/  MOV R18, R24 ;  /* 0x0000001800127202 */ /* 0x010fe20000000f00 */
[----:B------:R-:W-:-:S06]  /*a5f00*/  IMAD.MOV.U32 R161, RZ, RZ, R25 ;  /* 0x000000ffffa17224 */ /* 0x000fcc00078e0019 */
[----:B------:R-:W4:Y:S01]  /*a5f10*/  LDC.64 R24, c[0x0][0x228] ;  /* 0x00008a00ff187b82 */ /* 0x000f220000000a00 */
[----:B-1----:R-:W-:Y:S01]  /*a5f20*/  IMAD.MOV.U32 R14, RZ, RZ, R22 ;  /* 0x000000ffff0e7224 */ /* 0x002fe200078e0016 */
[----:B------:R-:W-:-:S06]  /*a5f30*/  MOV R131, R23 ;  /* 0x0000001700837202 */ /* 0x000fcc0000000f00 */
[----:B------:R-:W1:Y:S01]  /*a5f40*/  LDC.64 R22, c[0x0][0x228] ;  /* 0x00008a00ff167b82 */ /* 0x000e620000000a00 */
[----:B------:R-:W-:-:S04]  /*a5f50*/  IMAD.WIDE R82, R8, 0x4, R4 ;  /* 0x0000000408527825 */ /* 0x000fc800078e0204 */
[----:B----4-:R-:W-:Y:S01]  /*a5f60*/  IMAD.MOV.U32 R17, RZ, RZ, R25 ;  /* 0x000000ffff117224 */ /* 0x010fe200078e0019 */
[----:B------:R-:W-:Y:S02]  /*a5f70*/  MOV R124, R24 ;  /* 0x00000018007c7202 */ /* 0x000fe40000000f00 */
[----:B------:R-:W4:Y:S01]  /*a5f80*/  LDC.64 R24, c[0x0][0x228] ;  /* 0x00008a00ff187b82 */ /* 0x000f220000000a00 */
[----:B------:R-:W-:Y:S02]  /*a5f90*/  ISETP.LT.AND P2, PT, R7, R103, !P4 ;  /* 0x000000670700720c */ /* 0x000fe40006741270 */
[----:B------:R-:W-:Y:S02]  /*a5fa0*/  ISETP.LT.AND P4, PT, R9, R18, !P4 ;  /* 0x000000120900720c */ /* 0x000fe40006781270 */
[----:B------:R-:W-:-:S03]  /*a5fb0*/  IADD3 R11, R8, R0, RZ ;  /* 0x00000000080b7210 */ /* 0x000fc60007ffe0ff */
[----:B------:R-:W2:Y:S01]  /*a5fc0*/  LDC R103, c[0x0][0x228] ;  /* 0x00008a00ff677b82 */ /* 0x000ea20000000800 */
[----:B-1----:R-:W-:Y:S01]  /*a5fd0*/  IMAD.MOV.U32 R19, RZ, RZ, R23 ;  /* 0x000000ffff137224 */ /* 0x002fe200078e0017 */
[----:B------:R-:W-:-:S06]  /*a5fe0*/  MOV R154, R22 ;  /* 0x00000016009a7202 */ /* 0x000fcc0000000f00 */
[----:B------:R-:W1:Y:S01]  /*a5ff0*/  LDC.64 R22, c[0x0][0x228] ;  /* 0x00008a00ff167b82 */ /* 0x000e620000000a00 */
[----:B------:R-:W-:-:S04]  /*a6000*/  IMAD.WIDE R100, R11, 0x4, R2 ;  /* 0x000000040b647825 */ /* 0x000fc800078e0202 */
[----:B----4-:R-:W-:Y:S01]  /*a6010*/  IMAD.MOV.U32 R15, RZ, RZ, R24 ;  /* 0x000000ffff0f7224 */ /* 0x010fe200078e0018 */
[----:B---3--:R3:W-:Y:S04]  /*a6020*/  @P1 STG.E desc[UR60][R82.64], R13 ;  /* 0x0000000d52001986 */ /* 0x0087e8000c10193c */
[----:B---3--:R-:W3:Y:S01]  /*a6030*/  LDL.LU R13, [R1+0x410] ;  /* 0x00041000010d7983 */ /* 0x008ee20000300800 */
[----:B------:R-:W-:Y:S01]  /*a6040*/  IMAD.WIDE R82, R11, 0x4, R4 ;  /* 0x000000040b527825 */ /* 0x000fe200078e0204 */
[----:B------:R-:W-:Y:S02]  /*a6050*/  ISETP.LT.AND P1, PT, R7, R104, !P5 ;  /* 0x000000680700720c */ /* 0x000fe40006f21270 */
[----:B------:R-:W-:Y:S01]  /*a6060*/  ISETP.LT.AND P5, PT, R9, R15, !P5 ;  /* 0x0000000f0900720c */ /* 0x000fe20006fa1270 */
[----:B------:R-:W-:Y:S01]  /*a6070*/  @P2 STG.E desc[UR60][R100.64], R21 ;  /* 0x0000001564002986 */ /* 0x000fe2000c10193c */
[----:B-1----:R-:W-:Y:S01]  /*a6080*/  MOV R15, R22 ;  /* 0x00000016000f7202 */ /* 0x002fe20000000f00 */
[----:B------:R-:W-:Y:S01]  /*a6090*/  VIADD R8, R6, 0xa ;  /* 0x0000000a06087836 */ /* 0x000fe20000000000 */
[----:B------:R-:W-:Y:S01]  /*a60a0*/  MOV R127, R25 ;  /* 0x00000019007f7202 */ /* 0x000fe20000000f00 */
[----:B------:R-:W4:Y:S01]  /*a60b0*/  LDL.LU R22, [R1+0xe24] ;  /* 0x000e240001167983 */ /* 0x000f220000300800 */
[----:B------:R-:W1:Y:S03]  /*a60c0*/  LDC.64 R24, c[0x0][0x228] ;  /* 0x00008a00ff187b82 */ /* 0x000e660000000a00 */
[----:B--2---:R2:W-:Y:S01]  /*a60d0*/  @P4 STG.E desc[UR60][R82.64], R20 ;  /* 0x0000001452004986 */ /* 0x0045e2000c10193c */
[----:B------:R-:W-:-:S04]  /*a60e0*/  IMAD.MOV.U32 R130, RZ, RZ, R23 ;  /* 0x000000ffff827224 */ /* 0x000fc800078e0017 */
[----:B------:R-:W1:Y:S01]  /*a60f0*/  LDC R104, c[0x0][0x228] ;  /* 0x00008a00ff687b82 */ /* 0x000e620000000800 */
[----:B--2---:R-:W2:Y:S01]  /*a6100*/  LDL.LU R20, [R1+0xc14] ;  /* 0x000c140001147983 */ /* 0x004ea20000300800 */
[----:B------:R-:W-:Y:S02]  /*a6110*/  ISETP.GE.AND P2, PT, R8, R17, PT ;  /* 0x000000110800720c */ /* 0x000fe40003f46270 */
[----:B------:R-:W-:-:S05]  /*a6120*/  IADD3 R8, R11, R0, RZ ;  /* 0x000000000b087210 */ /* 0x000fca0007ffe0ff */
        /* <DEDUP_REMOVED lines=10> */
[----:B------:R-:W-:Y:S02]  /*a61d0*/  ISETP.GE.AND P4, PT, R11, R16, PT ;  /* 0x000000100b00720c */ /* 0x000fe40003f86270 */
[----:B------:R-:W1:Y:S01]  /*a61e0*/  LDC.64 R16, c[0x0][0x228] ;  /* 0x00008a00ff107b82 */ /* 0x000e620000000a00 */
[----:B------:R-:W-:Y:S01]  /*a61f0*/  VIADD R11, R6, 0xc ;  /* 0x0000000c060b7836 */ /* 0x000fe20000000000 */
[----:B---3--:R3:W-:Y:S04]  /*a6200*/  @P5 STG.E desc[UR60][R82.64], R13 ;  /* 0x0000000d52005986 */ /* 0x0087e8000c10193c */
[----:B---3--:R-:W3:Y:S04]  /*a6210*/  LDL.LU R13, [R1+0x414] ;  /* 0x00041400010d7983 */ /* 0x008ee80000300800 */
[----:B------:R-:W3:Y:S01]  /*a6220*/  LDL.LU R21, [R1+0xe28] ;  /* 0x000e280001157983 */ /* 0x000ee20000300800 */
[----:B------:R-:W-:-:S05]  /*a6230*/  IMAD.WIDE R82, R8, 0x4, R2 ;  /* 0x0000000408527825 */ /* 0x000fca00078e0202 */
[----:B----4-:R4:W-:Y:S04]  /*a6240*/  @P1 STG.E desc[UR60][R82.64], R22 ;  /* 0x0000001652001986 */ /* 0x0109e8000c10193c */
[----:B--2---:R2:W-:Y:S01]  /*a6250*/  @P2 STG.E desc[UR60][R100.64], R20 ;  /* 0x0000001464002986 */ /* 0x0045e2000c10193c */
[----:B------:R-:W-:Y:S02]  /*a6260*/  ISETP.LT.AND P5, PT, R7, R103, !P4 ;  /* 0x000000670700720c */ /* 0x000fe400067a1270 */
[----:B------:R-:W-:Y:S01]  /*a6270*/  IADD3 R8, R8, R0, RZ ;  /* 0x0000000008087210 */ /* 0x000fe20007ffe0ff */
[----:B-1----:R-:W-:Y:S01]  /*a6280*/  IMAD.MOV.U32 R153, RZ, RZ, R16 ;  /* 0x000000ffff997224 */ /* 0x002fe200078e0010 */
[----:B------:R-:W-:Y:S01]  /*a6290*/  ISETP.GE.AND P1, PT, R11, R19, PT ;  /* 0x000000130b00720c */ /* 0x000fe20003f26270 */
[----:B----4-:R-:W1:Y:S01]  /*a62a0*/  LDC.64 R22, c[0x0][0x228] ;  /* 0x00008a00ff167b82 */ /* 0x010e620000000a00 */
[----:B--2---:R-:W2:Y:S01]  /*a62b0*/  LDL.LU R20, [R1+0xc18] ;  /* 0x000c180001147983 */ /* 0x004ea20000300800 */
[----:B------:R-:W-:Y:S01]  /*a62c0*/  IMAD.WIDE R82, R8, 0x4, R2 ;  /* 0x0000000408527825 */ /* 0x000fe200078e0202 */
[----:B------:R-:W-:-:S05]  /*a62d0*/  MOV R12, R17 ;  /* 0x00000011000c7202 */ /* 0x000fca0000000f00 */
[----:B------:R-:W4:Y:S01]  /*a62e0*/  LDC R103, c[0x0][0x228] ;  /* 0x00008a00ff677b82 */ /* 0x000f220000000800 */
[----:B------:R-:W-:Y:S01]  /*a62f0*/  VIADD R11, R6, 0xd ;  /* 0x0000000d060b7836 */ /* 0x000fe20000000000 */
[----:B------:R1:W-:Y:S04]  /*a6300*/  @P5 STG.E desc[UR60][R82.64], R14 ;  /* 0x0000000e52005986 */ /* 0x0003e8000c10193c */
[----:B------:R-:W-:Y:S02]  /*a6310*/  ISETP.GE.AND P5, PT, R11, R12, PT ;  /* 0x0000000c0b00720c */ /* 0x000fe40003fa6270 */
[----:B------:R-:W4:Y:S01]  /*a6320*/  LDC.64 R16, c[0x0][0x228] ;  /* 0x00008a00ff107b82 */ /* 0x000f220000000a00 */
[----:B------:R-:W2:Y:S01]  /*a6330*/  LDL.LU R12, [R1+0x818] ;  /* 0x00081800010c7983 */ /* 0x000ea20000300800 */
[----:B------:R-:W-:-:S02]  /*a6340*/  MOV R152, R24 ;  /* 0x0000001800987202 */ /* 0x000fc40000000f00 */
[----:B------:R-:W-:Y:S02]  /*a6350*/  ISETP.LT.AND P4, PT, R9, R15, !P4 ;  /* 0x0000000f0900720c */ /* 0x000fe40006781270 */
[----:B-1----:R-:W-:Y:S01]  /*a6360*/  MOV R15, R23 ;  /* 0x00000017000f7202 */ /* 0x002fe20000000f00 */
[----:B------:R-:W-:Y:S02]  /*a6370*/  IMAD.MOV.U32 R135, RZ, RZ, R22 ;  /* 0x000000ffff877224 */ /* 0x000fe400078e0016 */
[----:B------:R-:W1:Y:S01]  /*a6380*/  LDC.64 R22, c[0x0][0x228] ;  /* 0x00008a00ff167b82 */ /* 0x000e620000000a00 */
[----:B----4-:R-:W-:Y:S02]  /*a6390*/  IMAD.MOV.U32 R129, RZ, RZ, R17 ;  /* 0x000000ffff817224 */ /* 0x010fe400078e0011 */
[----:B------:R-:W-:-:S05]  /*a63a0*/  IMAD.MOV.U32 R17, RZ, RZ, R25 ;  /* 0x000000ffff117224 */ /* 0x000fca00078e0019 */
[----:B------:R-:W4:Y:S01]  /*a63b0*/  LDC.64 R24, c[0x0][0x228] ;  /* 0x00008a00ff187b82 */ /* 0x000f220000000a00 */
[----:B------:R-:W-:Y:S02]  /*a63c0*/  ISETP.LT.AND P2, PT, R7, R104, !P1 ;  /* 0x000000680700720c */ /* 0x000fe40004f41270 */
[C---:B------:R-:W-:Y:S01]  /*a63d0*/  IADD3 R11, R8.reuse, R0, RZ ;  /* 0x00000000080b7210 */ /* 0x040fe20007ffe0ff */
[----:B------:R-:W-:Y:S01]  /*a63e0*/  IMAD.WIDE R82, R8, 0x4, R4 ;  /* 0x0000000408527825 */ /* 0x000fe200078e0204 */
[----:B------:R-:W-:-:S03]  /*a63f0*/  MOV R18, R16 ;  /* 0x0000001000127202 */ /* 0x000fc60000000f00 */
[----:B------:R-:W-:Y:S01]  /*a6400*/  IMAD.WIDE R100, R11, 0x4, R2 ;  /* 0x000000040b647825 */ /* 0x000fe200078e0202 */
[----:B-1----:R-:W-:Y:S01]  /*a6410*/  MOV R99, R23 ;  /* 0x0000001700637202 */ /* 0x002fe20000000f00 */
[----:B------:R-:W1:Y:S02]  /*a6420*/  LDC R104, c[0x0][0x228] ;  /* 0x00008a00ff687b82 */ /* 0x000e640000000800 */
[----:B------:R-:W-:Y:S02]  /*a6430*/  VIADD R8, R6, 0xf ;  /* 0x0000000f06087836 */ /* 0x000fe40000000000 */
[----:B------:R-:W-:-:S04]  /*a6440*/  IMAD.MOV.U32 R14, RZ, RZ, R22 ;  /* 0x000000ffff0e7224 */ /* 0x000fc800078e0016 */
[----:B------:R-:W1:Y:S01]  /*a6450*/  LDC.64 R22, c[0x0][0x228] ;  /* 0x00008a00ff167b82 */ /* 0x000e620000000a00 */
[----:B----4-:R-:W-:Y:S01]  /*a6460*/  IMAD.MOV.U32 R16, RZ, RZ, R24 ;  /* 0x000000ffff107224 */ /* 0x010fe200078e0018 */
[----:B------:R-:W-:Y:S01]  /*a6470*/  ISETP.LT.AND P1, PT, R9, R18, !P1 ;  /* 0x000000120900720c */ /* 0x000fe20004f21270 */
[----:B---3--:R3:W-:Y:S01]  /*a6480*/  @P4 STG.E desc[UR60][R82.64], R13 ;  /* 0x0000000d52004986 */ /* 0x0087e2000c10193c */
[----:B------:R-:W-:Y:S02]  /*a6490*/  ISETP.LT.AND P4, PT, R7, R103, !P5 ;  /* 0x000000670700720c */ /* 0x000fe40006f81270 */
        /* <DEDUP_REMOVED lines=25> */
[----:B------:R-:W-:Y:S02]  /*a6630*/  VIADD R11, R6, 0x10 ;  /* 0x00000010060b7836 */ /* 0x000fe40000000000 */
[----:B------:R-:W-:-:S03]  /*a6640*/  IMAD.MOV.U32 R19, RZ, RZ, R17 ;  /* 0x000000ffff137224 */ /* 0x000fc600078e0011 */
[----:B------:R-:W-:Y:S01]  /*a6650*/  ISETP.GE.AND P1, PT, R11, R15, PT ;  /* 0x0000000f0b00720c */ /* 0x000fe20003f26270 */
        /* <DEDUP_REMOVED lines=11> */
[----:B-1----:R-:W1:Y:S01]  /*a6710*/  LDC.64 R22, c[0x0][0x228] ;  /* 0x00008a00ff167b82 */ /* 0x002e620000000a00 */
[----:B--2---:R-:W2:Y:S01]  /*a6720*/  LDL.LU R20, [R1+0xc20] ;  /* 0x000c200001147983 */ /* 0x004ea20000300800 */
[----:B------:R-:W-:Y:S01]  /*a6730*/  ISETP.GE.AND P4, PT, R11, R19, PT ;  /* 0x000000130b00720c */ /* 0x000fe20003f86270 */
[----:B------:R-:W-:-:S05]  /*a6740*/  IMAD.WIDE R82, R8, 0x4, R2 ;  /* 0x0000000408527825 */ /* 0x000fca00078e0202 */
[----:B------:R-:W4:Y:S01]  /*a6750*/  LDC.64 R24, c[0x0][0x228] ;  /* 0x00008a00ff187b82 */ /* 0x000f220000000a00 */
[----:B------:R-:W-:Y:S01]  /*a6760*/  VIADD R11, R6, 0x12 ;  /* 0x00000012060b7836 */ /* 0x000fe20000000000 */
[----:B------:R4:W-:Y:S04]  /*a6770*/  @P5 STG.E desc[UR60][R82.64], R14 ;  /* 0x0000000e52005986 */ /* 0x0009e8000c10193c */
[----:B------:R-:W-:Y:S02]  /*a6780*/  ISETP.GE.AND P5, PT, R11, R12, PT ;  /* 0x0000000c0b00720c */ /* 0x000fe40003fa6270 */
[----:B------:R-:W3:Y:S01]  /*a6790*/  LDC R104, c[0x0][0x228] ;  /* 0x00008a00ff687b82 */ /* 0x000ee20000000800 */
[----:B------:R-:W2:Y:S01]  /*a67a0*/  LDL.LU R12, [R1+0x420] ;  /* 0x00042000010c7983 */ /* 0x000ea20000300800 */
[----:B------:R-:W-:-:S02]  /*a67b0*/  ISETP.LT.AND P2, PT, R9, R16, !P2 ;  /* 0x000000100900720c */ /* 0x000fc40005741270 */
[----:B-1----:R-:W-:Y:S01]  /*a67c0*/  MOV R16, R23 ;  /* 0x0000001700107202 */ /* 0x002fe20000000f00 */
[----:B------:R-:W-:-:S03]  /*a67d0*/  IMAD.MOV.U32 R160, RZ, RZ, R22 ;  /* 0x000000ffffa07224 */ /* 0x000fc600078e0016 */
        /* <DEDUP_REMOVED lines=122> */
[----:B------:R-:W-:Y:S02]  /*a6f80*/  IMAD.MOV.U32 R166, RZ, RZ, R24 ;  /* 0x000000ffffa67224 */ /* 0x000fe400078e0018 */
[----:B------:R-:W1:Y:S01]  /*a6f90*/  LDC.64 R24, c[0x0][0x228] ;  /* 0x00008a00ff187b82 */ /* 0x000e620000000a00 */
[----:B---3--:R3:W-:Y:S04]  /*a6fa0*/  @P2 STG.E desc[UR60][R82.64], R13 ;  /* 0x0000000d52002986 */ /* 0x0087e8000c10193c */
[----:B---3--:R-:W3:Y:S01]  /*a6fb0*/  LDL.LU R13, [R1+0x82c] ;  /* 0x00082c00010d7983 */ /* 0x008ee20000300800 */
[----:B------:R-:W-:-:S03]  /*a6fc0*/  IMAD.WIDE R82, R8, 0x4, R2 ;  /* 0x0000000408527825 */ /* 0x000fc600078e0202 */
[----:B------:R-:W3:Y:S04]  /*a6fd0*/  LDL.LU R21, [R1+0xc30] ;  /* 0x000c300001157983 */ /* 0x000ee80000300800 */
[----:B----4-:R4:W-:Y:S04]  /*a6fe0*/  @P6 STG.E desc[UR60][R82.64], R22 ;  /* 0x0000001652006986 */ /* 0x0109e8000c10193c */
[----:B--2---:R2:W-:Y:S01]  /*a6ff0*/  @P4 STG.E desc[UR60][R100.64], R20 ;  /* 0x0000001464004986 */ /* 0x0045e2000c10193c */
[----:B------:R-:W-:Y:S01]  /*a7000*/  ISETP.LT.AND P2, PT, R7, R104, !P5 ;  /* 0x000000680700720c */ /* 0x000fe20006f41270 */
[----:B----4-:R-:W4:Y:S02]  /*a7010*/  LDC.64 R22, c[0x0][0x228] ;  /* 0x00008a00ff167b82 */ /* 0x010f240000000a00 */
[----:B--2---:R-:W2:Y:S01]  /*a7020*/  LDL.LU R20, [R1+0x830] ;  /* 0x0008300001147983 */ /* 0x004ea20000300800 */
[----:B------:R-:W-:-:S02]  /*a7030*/  IADD3 R8, R8, R0, RZ ;  /* 0x0000000008087210 */ /* 0x000fc40007ffe0ff */
[----:B------:R-:W-:Y:S01]  /*a7040*/  ISETP.GE.AND P6, PT, R11, R19, PT ;  /* 0x000000130b00720c */ /* 0x000fe20003fc6270 */
[----:B------:R-:W-:Y:S01]  /*a7050*/  VIADD R11, R6, 0x1a ;  /* 0x0000001a060b7836 */ /* 0x000fe20000000000 */
[----:B-1----:R-:W-:Y:S01]  /*a7060*/  MOV R18, R24 ;  /* 0x0000001800127202 */ /* 0x002fe20000000f00 */
[----:B------:R-:W-:Y:S01]  /*a7070*/  IMAD.WIDE R82, R8, 0x4, R2 ;  /* 0x0000000408527825 */ /* 0x000fe200078e0202 */
[----:B------:R-:W1:Y:S04]  /*a7080*/  LDC R104, c[0x0][0x228] ;  /* 0x00008a00ff687b82 */ /* 0x000e680000000800 */
[----:B------:R1:W-:Y:S01]  /*a7090*/  @P2 STG.E desc[UR60][R82.64], R14 ;  /* 0x0000000e52002986 */ /* 0x0003e2000c10193c */
[----:B------:R-:W-:-:S03]  /*a70a0*/  ISETP.GE.AND P2, PT, R11, R12, PT ;  /* 0x0000000c0b00720c */ /* 0x000fc60003f46270 */
[----:B------:R-:W2:Y:S01]  /*a70b0*/  LDL.LU R12, [R1+0x30] ;  /* 0x00003000010c7983 */ /* 0x000ea20000300800 */
[----:B------:R-:W-:Y:S02]  /*a70c0*/  ISETP.LT.AND P5, PT, R9, R16, !P5 ;  /* 0x000000100900720c */ /* 0x000fe40006fa1270 */
[----:B----4-:R-:W-:Y:S01]  /*a70d0*/  MOV R16, R23 ;  /* 0x0000001700107202 */ /* 0x010fe20000000f00 */
[----:B------:R-:W-:Y:S02]  /*a70e0*/  IMAD.MOV.U32 R164, RZ, RZ, R22 ;  /* 0x000000ffffa47224 */ /* 0x000fe400078e0016 */
[----:B------:R-:W1:Y:S01]  /*a70f0*/  LDC.64 R22, c[0x0][0x228] ;  /* 0x00008a00ff167b82 */ /* 0x000e620000000a00 */
[----:B------:R-:W-:-:S07]  /*a7100*/  IMAD.MOV.U32 R61, RZ, RZ, R25 ;  /* 0x000000ffff3d7224 */ /* 0x000fce00078e0019 */
[----:B------:R-:W4:Y:S01]  /*a7110*/  LDC.64 R24, c[0x0][0x228] ;  /* 0x00008a00ff187b82 */ /* 0x000f220000000a00 */
[----:B-1----:R-:W-:Y:S01]  /*a7120*/  IMAD.MOV.U32 R14, RZ, RZ, R22 ;  /* 0x000000ffff0e7224 */ /* 0x002fe200078e0016 */
[----:B------:R-:W-:-:S06]  /*a7130*/  MOV R47, R23 ;  /* 0x00000017002f7202 */ /* 0x000fcc0000000f00 */
[----:B------:R-:W1:Y:S01]  /*a7140*/  LDC.64 R22, c[0x0][0x228] ;  /* 0x00008a00ff167b82 */ /* 0x000e620000000a00 */
[----:B----4-:R-:W-:Y:S01]  /*a7150*/  IMAD.MOV.U32 R17, RZ, RZ, R25 ;  /* 0x000000ffff117224 */ /* 0x010fe200078e0019 */
[----:B------:R-:W-:-:S06]  /*a7160*/  MOV R165, R24 ;  /* 0x0000001800a57202 */ /* 0x000fcc0000000f00 */
[----:B------:R-:W4:Y:S01]  /*a7170*/  LDC.64 R24, c[0x0][0x228] ;  /* 0x00008a00ff187b82 */ /* 0x000f220000000a00 */
[----:B------:R-:W-:Y:S01]  /*a7180*/  ISETP.LT.AND P4, PT, R7, R103, !P1 ;  /* 0x000000670700720c */ /* 0x000fe20004f81270 */
[C---:B------:R-:W-:Y:S01]  /*a7190*/  IMAD.WIDE R82, R8.reuse, 0x4, R4 ;  /* 0x0000000408527825 */ /* 0x040fe200078e0204 */
        /* <DEDUP_REMOVED lines=8> */
[----:B---3--:R3:W-:Y:S01]  /*a7220*/  @P5 STG.E desc[UR60][R82.64], R13 ;  /* 0x0000000d52005986 */ /* 0x0087e2000c10193c */
[----:B------:R-:W-:-:S03]  /*a7230*/  ISETP.LT.AND P5, PT, R7, R104, !P6 ;  /* 0x000000680700720c */ /* 0x000fc600077a1270 */
[----:B------:R-:W-:Y:S01]  /*a7240*/  ISETP.LT.AND P6, PT, R9, R15, !P6 ;  /* 0x0000000f0900720c */ /* 0x000fe200077c1270 */
[----:B------:R-:W-:Y:S01]  /*a7250*/  @P4 STG.E desc[UR60][R100.64], R21 ;  /* 0x0000001564004986 */ /* 0x000fe2000c10193c */
[----:B-1----:R-:W-:Y:S01]  /*a7260*/  MOV R15, R22 ;  /* 0x00000016000f7202 */ /* 0x002fe20000000f00 */
[----:B------:R-:W-:Y:S01]  /*a7270*/  VIADD R8, R6, 0x1b ;  /* 0x0000001b06087836 */ /* 0x000fe20000000000 */
[----:B------:R-:W1:Y:S01]  /*a7280*/  LDC R104, c[0x0][0x228] ;  /* 0x00008a00ff687b82 */ /* 0x000e620000000800 */
[----:B---3--:R-:W3:Y:S01]  /*a7290*/  LDL.LU R13, [R1+0x20] ;  /* 0x00002000010d7983 */ /* 0x008ee20000300800 */
[----:B------:R-:W-:-:S03]  /*a72a0*/  IMAD.WIDE R82, R11, 0x4, R4 ;  /* 0x000000040b527825 */ /* 0x000fc600078e0204 */
[----:B------:R-:W4:Y:S04]  /*a72b0*/  LDL.LU R22, [R1+0xc34] ;  /* 0x000c340001167983 */ /* 0x000f280000300800 */
[----:B--2---:R2:W-:Y:S04]  /*a72c0*/  @P1 STG.E desc[UR60][R82.64], R20 ;  /* 0x0000001452001986 */ /* 0x0045e8000c10193c */
        /* <DEDUP_REMOVED lines=17> */
[----:B---3--:R-:W3:Y:S01]  /*a73e0*/  LDL.LU R13, [R1+0x24] ;  /* 0x00002400010d7983 */ /* 0x008ee20000300800 */
[----:B------:R-:W-:-:S03]  /*a73f0*/  IMAD.WIDE R82, R8, 0x4, R2 ;  /* 0x0000000408527825 */ /* 0x000fc600078e0202 */
[----:B------:R-:W3:Y:S04]  /*a7400*/  LDL.LU R21, [R1+0xc38] ;  /* 0x000c380001157983 */ /* 0x000ee80000300800 */
[----:B----4-:R-:W-:Y:S04]  /*a7410*/  @P5 STG.E desc[UR60][R82.64], R22 ;  /* 0x0000001652005986 */ /* 0x010fe8000c10193c */
[----:B--2---:R2:W-:Y:S04]  /*a7420*/  @P2 STG.E desc[UR60][R100.64], R20 ;  /* 0x0000001464002986 */ /* 0x0045e8000c10193c */
[----:B--2---:R-:W2:Y:S01]  /*a7430*/  LDL.LU R20, [R1+0x838] ;  /* 0x0008380001147983 */ /* 0x004ea20000300800 */
[----:B------:R-:W-:-:S02]  /*a7440*/  ISETP.LT.AND P6, PT, R7, R103, !P4 ;  /* 0x000000670700720c */ /* 0x000fc400067c1270 */
[----:B------:R-:W-:Y:S01]  /*a7450*/  IADD3 R8, R8, R0, RZ ;  /* 0x0000000008087210 */ /* 0x000fe20007ffe0ff */
[----:B-1----:R-:W-:Y:S01]  /*a7460*/  IMAD.MOV.U32 R138, RZ, RZ, R16 ;  /* 0x000000ffff8a7224 */ /* 0x002fe200078e0010 */
[----:B------:R-:W-:Y:S01]  /*a7470*/  ISETP.GE.AND P5, PT, R11, R19, PT ;  /* 0x000000130b00720c */ /* 0x000fe20003fa6270 */
[----:B------:R-:W-:Y:S01]  /*a7480*/  VIADD R11, R6, 0x1e ;  /* 0x0000001e060b7836 */ /* 0x000fe20000000000 */
[----:B------:R-:W-:Y:S01]  /*a7490*/  MOV R12, R17 ;  /* 0x00000011000c7202 */ /* 0x000fe20000000f00 */
[----:B------:R-:W-:Y:S01]  /*a74a0*/  IMAD.WIDE R82, R8, 0x4, R2 ;  /* 0x0000000408527825 */ /* 0x000fe200078e0202 */
[----:B------:R-:W1:Y:S05]  /*a74b0*/  LDC.64 R16, c[0x0][0x228] ;  /* 0x00008a00ff107b82 */ /* 0x000e6a0000000a00 */
[----:B------:R4:W-:Y:S01]  /*a74c0*/  @P6 STG.E desc[UR60][R82.64], R14 ;  /* 0x0000000e52006986 */ /* 0x0009e2000c10193c */
[----:B------:R-:W-:-:S02]  /*a74d0*/  ISETP.GE.AND P6, PT, R11, R12, PT ;  /* 0x0000000c0b00720c */ /* 0x000fc40003fc6270 */
[----:B------:R-:W-:Y:S01]  /*a74e0*/  ISETP.LT.AND P2, PT, R7, R104, !P1 ;  /* 0x000000680700720c */ /* 0x000fe20004f41270 */
[----:B------:R-:W2:Y:S01]  /*a74f0*/  LDL.LU R12, [R1+0x38] ;  /* 0x00003800010c7983 */ /* 0x000ea20000300800 */
[----:B------:R-:W-:Y:S02]  /*a7500*/  ISETP.LT.AND P4, PT, R9, R15, !P4 ;  /* 0x0000000f0900720c */ /* 0x000fe40006781270 */
[----:B------:R-:W-:Y:S01]  /*a7510*/  MOV R43, R25 ;  /* 0x00000019002b7202 */ /* 0x000fe20000000f00 */
[----:B------:R-:W-:Y:S01]  /*a7520*/  IMAD.MOV.U32 R46, RZ, RZ, R23 ;  /* 0x000000ffff2e7224 */ /* 0x000fe200078e0017 */
[C---:B------:R-:W-:Y:S01]  /*a7530*/  IADD3 R11, R8.reuse, R0, RZ ;  /* 0x00000000080b7210 */ /* 0x040fe20007ffe0ff */
[----:B------:R-:W1:Y:S01]  /*a7540*/  LDC.64 R24, c[0x0][0x228] ;  /* 0x00008a00ff187b82 */ /* 0x000e620000000a00 */
[----:B----4-:R-:W-:-:S07]  /*a7550*/  IMAD.WIDE R82, R8, 0x4, R4 ;  /* 0x0000000408527825 */ /* 0x010fce00078e0204 */
[----:B------:R-:W4:Y:S01]  /*a7560*/  LDC R103, c[0x0][0x228] ;  /* 0x00008a00ff677b82 */ /* 0x000f220000000800 */
[----:B-1----:R-:W-:-:S04]  /*a7570*/  MOV R18, R16 ;  /* 0x0000001000127202 */ /* 0x002fc80000000f00 */
[----:B------:R-:W-:Y:S01]  /*a7580*/  ISETP.LT.AND P1, PT, R9, R18, !P1 ;  /* 0x000000120900720c */ /* 0x000fe20004f21270 */
[----:B------:R-:W-:Y:S02]  /*a7590*/  IMAD.WIDE R100, R11, 0x4, R2 ;  /* 0x000000040b647825 */ /* 0x000fe400078e0202 */
[----:B------:R-:W1:Y:S02]  /*a75a0*/  LDC.64 R22, c[0x0][0x228] ;  /* 0x00008a00ff167b82 */ /* 0x000e640000000a00 */
[----:B------:R-:W-:Y:S02]  /*a75b0*/  IMAD.MOV.U32 R45, RZ, RZ, R17 ;  /* 0x000000ffff2d7224 */ /* 0x000fe400078e0011 */
[----:B------:R-:W-:Y:S01]  /*a75c0*/  IMAD.MOV.U32 R17, RZ, RZ, R25 ;  /* 0x000000ffff117224 */ /* 0x000fe200078e0019 */
[----:B------:R-:W-:-:S03]  /*a75d0*/  MOV R137, R24 ;  /* 0x0000001800897202 */ /* 0x000fc60000000f00 */
[----:B------:R-:W4:Y:S08]  /*a75e0*/  LDC R104, c[0x0][0x228] ;  /* 0x00008a00ff687b82 */ /* 0x000f300000000800 */
[----:B------:R-:W4:Y:S01]  /*a75f0*/  LDC.64 R24, c[0x0][0x228] ;  /* 0x00008a00ff187b82 */ /* 0x000f220000000a00 */
[----:B-1----:R-:W-:Y:S01]  /*a7600*/  MOV R15, R23 ;  /* 0x00000017000f7202 */ /* 0x002fe20000000f00 */
[----:B------:R-:W-:-:S06]  /*a7610*/  IMAD.MOV.U32 R136, RZ, RZ, R22 ;  /* 0x000000ffff887224 */ /* 0x000fcc00078e0016 */
[----:B------:R-:W1:Y:S01]  /*a7620*/  LDC.64 R22, c[0x0][0x228] ;  /* 0x00008a00ff167b82 */ /* 0x000e620000000a00 */
[----:B------:R-:W-:Y:S02]  /*a7630*/  VIADD R8, R6, 0x1f ;  /* 0x0000001f06087836 */ /* 0x000fe40000000000 */
[----:B----4-:R-:W-:Y:S02]  /*a7640*/  IMAD.MOV.U32 R16, RZ, RZ, R24 ;  /* 0x000000ffff107224 */ /* 0x010fe400078e0018 */
[----:B-1----:R-:W-:Y:S01]  /*a7650*/  IMAD.MOV.U32 R14, RZ, RZ, R22 ;  /* 0x000000ffff0e7224 */ /* 0x002fe200078e0016 */
[----:B------:R-:W-:Y:S02]  /*a7660*/  MOV R31, R23 ;  /* 0x00000017001f7202 */ /* 0x000fe40000000f00 */
[----:B------:R-:W1:Y:S01]  /*a7670*/  LDC.64 R22, c[0x0][0x228] ;  /* 0x00008a00ff167b82 */ /* 0x000e620000000a00 */
[----:B---3--:R3:W-:Y:S04]  /*a7680*/  @P4 STG.E desc[UR60][R82.64], R13 ;  /* 0x0000000d52004986 */ /* 0x0087e8000c10193c */
[----:B------:R4:W-:Y:S04]  /*a7690*/  @P2 STG.E desc[UR60][R100.64], R21 ;  /* 0x0000001564002986 */ /* 0x0009e8000c10193c */
[----:B---3--:R-:W3:Y:S01]  /*a76a0*/  LDL.LU R13, [R1+0x28] ;  /* 0x00002800010d7983 */ /* 0x008ee20000300800 */
[----:B------:R-:W-:-:S03]  /*a76b0*/  IMAD.WIDE R82, R11, 0x4, R4 ;  /* 0x000000040b527825 */ /* 0x000fc600078e0204 */
[----:B----4-:R-:W4:Y:S04]  /*a76c0*/  LDL.LU R21, [R1+0xc3c] ;  /* 0x000c3c0001157983 */ /* 0x010f280000300800 */
[----:B--2---:R2:W-:Y:S04]  /*a76d0*/  @P1 STG.E desc[UR60][R82.64], R20 ;  /* 0x0000001452001986 */ /* 0x0045e8000c10193c */
[----:B--2---:R-:W2:Y:S01]  /*a76e0*/  LDL.LU R20, [R1+0x83c] ;  /* 0x00083c0001147983 */ /* 0x004ea20000300800 */
[----:B------:R-:W-:Y:S02]  /*a76f0*/  ISETP.LT.AND P4, PT, R7, R103, !P5 ;  /* 0x000000670700720c */ /* 0x000fe40006f81270 */
[----:B------:R-:W-:Y:S01]  /*a7700*/  ISETP.GE.AND P2, PT, R8, R17, PT ;  /* 0x000000110800720c */ /* 0x000fe20003f46270 */
[----:B-1----:R-:W-:Y:S01]  /*a7710*/  IMAD.MOV.U32 R30, RZ, RZ, R23 ;  /* 0x000000ffff1e7224 */ /* 0x002fe200078e0017 */
[----:B------:R-:W-:Y:S01]  /*a7720*/  ISETP.LT.AND P5, PT, R9, R16, !P5 ;  /* 0x000000100900720c */ /* 0x000fe20006fa1270 */
[----:B------:R-:W1:Y:S08]  /*a7730*/  LDC R103, c[0x0][0x228] ;  /* 0x00008a00ff677b82 */ /* 0x000e700000000800 */
[----:B------:R-:W1:Y:S01]  /*a7740*/  LDC.64 R16, c[0x0][0x228] ;  /* 0x00008a00ff107b82 */ /* 0x000e620000000a00 */
[----:B------:R-:W-:Y:S01]  /*a7750*/  IADD3 R8, R11, R0, RZ ;  /* 0x000000000b087210 */ /* 0x000fe20007ffe0ff */
[----:B-1----:R-:W-:Y:S01]  /*a7760*/  IMAD.MOV.U32 R19, RZ, RZ, R17 ;  /* 0x000000ffff137224 */ /* 0x002fe200078e0011 */
[----:B------:R-:W-:-:S05]  /*a7770*/  MOV R17, R22 ;  /* 0x0000001600117202 */ /* 0x000fca0000000f00 */
[----:B------:R-:W1:Y:S01]  /*a7780*/  LDC.64 R22, c[0x0][0x228] ;  /* 0x00008a00ff167b82 */ /* 0x000e620000000a00 */
[----:B------:R-:W-:-:S05]  /*a7790*/  IMAD.WIDE R100, R8, 0x4, R2 ;  /* 0x0000000408647825 */ /* 0x000fca00078e0202 */
[----:B------:R1:W-:Y:S02]  /*a77a0*/  @P4 STG.E desc[UR60][R100.64], R12 ;  /* 0x0000000c64004986 */ /* 0x0003e4000c10193c */
[----:B-1----:R-:W-:Y:S01]  /*a77b0*/  MOV R12, R23 ;  /* 0x00000017000c7202 */ /* 0x002fe20000000f00 */
[----:B------:R-:W-:Y:S02]  /*a77c0*/  IMAD.MOV.U32 R171, RZ, RZ, R22 ;  /* 0x000000ffffab7224 */ /* 0x000fe400078e0016 */
[----:B------:R-:W1:Y:S01]  /*a77d0*/  LDC.64 R22, c[0x0][0x228] ;  /* 0x00008a00ff167b82 */ /* 0x000e620000000a00 */
[----:B------:R-:W-:Y:S02]  /*a77e0*/  ISETP.LT.AND P4, PT, R7, R102, !P6 ;  /* 0x000000660700720c */ /* 0x000fe40007781270 */
[----:B------:R-:W-:Y:S02]  /*a77f0*/  ISETP.LT.AND P6, PT, R9, R14, !P6 ;  /* 0x0000000e0900720c */ /* 0x000fe400077c1270 */
[----:B------:R-:W2:Y:S01]  /*a7800*/  LDL.LU R14, [R1+0x3c] ;  /* 0x00003c00010e7983 */ /* 0x000ea20000300800 */
[----:B------:R-:W-:Y:S01]  /*a7810*/  MOV R172, R16 ;  /* 0x0000001000ac7202 */ /* 0x000fe20000000f00 */
[----:B------:R-:W-:Y:S01]  /*a7820*/  IMAD.WIDE R82, R8, 0x4, R4 ;  /* 0x0000000408527825 */ /* 0x000fe200078e0204 */
[----:B-1----:R-:W-:-:S03]  /*a7830*/  MOV R18, R22 ;  /* 0x0000001600127202 */ /* 0x002fc60000000f00 */
[----:B------:R-:W-:Y:S01]  /*a7840*/  IMAD.MOV.U32 R29, RZ, RZ, R23 ;  /* 0x000000ffff1d7224 */ /* 0x000fe200078e0017 */
[----:B------:R-:W-:Y:S01]  /*a7850*/  MOV R27, R25 ;  /* 0x00000019001b7202 */ /* 0x000fe20000000f00 */
[----:B------:R-:W1:Y:S01]  /*a7860*/  LDC.64 R22, c[0x0][0x228] ;  /* 0x00008a00ff167b82 */ /* 0x000e620000000a00 */
[----:B------:R-:W-:Y:S01]  /*a7870*/  IADD3 R8, R8, R0, RZ ;  /* 0x0000000008087210 */ /* 0x000fe20007ffe0ff */
[----:B------:R-:W-:-:S06]  /*a7880*/  VIADD R11, R6, 0x20 ;  /* 0x00000020060b7836 */ /* 0x000fcc0000000000 */
[----:B------:R-:W2:Y:S08]  /*a7890*/  LDC.64 R24, c[0x0][0x228] ;  /* 0x00008a00ff187b82 */ /* 0x000eb00000000a00 */
[----:B------:R-:W2:Y:S01]  /*a78a0*/  LDC R102, c[0x0][0x228] ;  /* 0x00008a00ff667b82 */ /* 0x000ea20000000800 */
[----:B-1----:R-:W-:Y:S01]  /*a78b0*/  IMAD.MOV.U32 R16, RZ, RZ, R23 ;  /* 0x000000ffff107224 */ /* 0x002fe200078e0017 */
[----:B------:R-:W-:Y:S01]  /*a78c0*/  MOV R170, R22 ;  /* 0x0000001600aa7202 */ /* 0x000fe20000000f00 */
[----:B------:R-:W2:Y:S04]  /*a78d0*/  LDL.LU R23, [R1+0x2c] ;  /* 0x00002c0001177983 */ /* 0x000ea80000300800 */
[----:B------:R-:W2:Y:S01]  /*a78e0*/  LDL.LU R22, [R1+0x430] ;  /* 0x0004300001167983 */ /* 0x000ea20000300800 */
[----:B------:R-:W-:-:S03]  /*a78f0*/  IMAD.WIDE R100, R8, 0x4, R4 ;  /* 0x0000000408647825 */ /* 0x000fc600078e0204 */
[----:B---3--:R1:W-:Y:S02]  /*a7900*/  @P5 STG.E desc[UR60][R82.64], R13 ;  /* 0x0000000d52005986 */ /* 0x0083e4000c10193c */
[----:B-1----:R-:W-:-:S05]  /*a7910*/  IMAD.WIDE R82, R8, 0x4, R2 ;  /* 0x0000000408527825 */ /* 0x002fca00078e0202 */
[----:B----4-:R1:W-:Y:S04]  /*a7920*/  @P4 STG.E desc[UR60][R82.64], R21 ;  /* 0x0000001552004986 */ /* 0x0103e8000c10193c */
[----:B--2---:R2:W-:Y:S04]  /*a7930*/  @P6 STG.E desc[UR60][R100.64], R20 ;  /* 0x0000001464006986 */ /* 0x0045e8000c10193c */
[----:B-1----:R-:W3:Y:S04]  /*a7940*/  LDL.LU R21, [R1+0x10] ;  /* 0x0000100001157983 */ /* 0x002ee80000300800 */
[----:B--2---:R-:W2:Y:S04]  /*a7950*/  LDL.LU R20, [R1] ;  /* 0x0000000001147983 */ /* 0x004ea80000300800 */
[----:B------:R-:W4:Y:S01]  /*a7960*/  LDL.LU R114, [R1+0x434] ;  /* 0x0004340001727983 */ /* 0x000f220000300800 */
[----:B------:R-:W-:-:S02]  /*a7970*/  ISETP.LT.AND P5, PT, R7, R104, !P2 ;  /* 0x000000680700720c */ /* 0x000fc400057a1270 */
[----:B------:R-:W-:Y:S01]  /*a7980*/  ISETP.GE.AND P1, PT, R11, R15, PT ;  /* 0x0000000f0b00720c */ /* 0x000fe20003f26270 */
[----:B------:R-:W-:Y:S01]  /*a7990*/  VIADD R11, R6, 0x21 ;  /* 0x00000021060b7836 */ /* 0x000fe20000000000 */
[----:B------:R-:W-:Y:S01]  /*a79a0*/  IADD3 R8, R8, R0, RZ ;  /* 0x0000000008087210 */ /* 0x000fe20007ffe0ff */
[----:B------:R-:W1:Y:S03]  /*a79b0*/  LDC R104, c[0x0][0x228] ;  /* 0x00008a00ff687b82 */ /* 0x000e660000000800 */
[----:B------:R-:W-:Y:S01]  /*a79c0*/  ISETP.GE.AND P4, PT, R11, R19, PT ;  /* 0x000000130b00720c */ /* 0x000fe20003f86270 */
[----:B------:R-:W-:Y:S01]  /*a79d0*/  IMAD.WIDE R82, R8, 0x4, R2 ;  /* 0x0000000408527825 */ /* 0x000fe200078e0202 */
[----:B------:R-:W-:-:S03]  /*a79e0*/  ISETP.LT.AND P2, PT, R9, R17, !P2 ;  /* 0x000000110900720c */ /* 0x000fc60005741270 */
[----:B------:R-:W-:Y:S01]  /*a79f0*/  VIADD R11, R6, 0x22 ;  /* 0x00000022060b7836 */ /* 0x000fe20000000000 */
[----:B------:R-:W-:Y:S02]  /*a7a00*/  ISETP.LT.AND P6, PT, R7, R103, !P1 ;  /* 0x000000670700720c */ /* 0x000fe40004fc1270 */
[----:B------:R-:W-:Y:S01]  /*a7a10*/  ISETP.LT.AND P1, PT, R9, R18, !P1 ;  /* 0x000000120900720c */ /* 0x000fe20004f21270 */
[----:B------:R-:W-:Y:S01]  /*a7a20*/  IMAD.MOV.U32 R13, RZ, RZ, R24 ;  /* 0x000000ffff0d7224 */ /* 0x000fe200078e0018 */
[----:B------:R-:W-:Y:S01]  /*a7a30*/  MOV R15, R25 ;  /* 0x00000019000f7202 */ /* 0x000fe20000000f00 */
[----:B------:R-:W4:Y:S08]  /*a7a40*/  LDC R103, c[0x0][0x228] ;  /* 0x00008a00ff677b82 */ /* 0x000f300000000800 */
[----:B------:R-:W1:Y:S01]  /*a7a50*/  LDC.64 R24, c[0x0][0x228] ;  /* 0x00008a00ff187b82 */ /* 0x000e620000000a00 */
[----:B------:R1:W-:Y:S01]  /*a7a60*/  @P5 STG.E desc[UR60][R82.64], R14 ;  /* 0x0000000e52005986 */ /* 0x0003e2000c10193c */
[----:B------:R-:W-:-:S02]  /*a7a70*/  ISETP.GE.AND P5, PT, R11, R12, PT ;  /* 0x0000000c0b00720c */ /* 0x000fc40003fa6270 */
[----:B------:R-:W-:-:S05]  /*a7a80*/  IADD3 R11, R8, R0, RZ ;  /* 0x00000000080b7210 */ /* 0x000fca0007ffe0ff */
[----:B------:R-:W-:-:S04]  /*a7a90*/  IMAD.WIDE R100, R11, 0x4, R2 ;  /* 0x000000040b647825 */ /* 0x000fc800078e0202 */
[----:B-1----:R-:W-:-:S04]  /*a7aa0*/  IMAD.WIDE R82, R8, 0x4, R4 ;  /* 0x0000000408527825 */ /* 0x002fc800078e0204 */
[----:B------:R-:W-:Y:S01]  /*a7ab0*/  VIADD R8, R6, 0x23 ;  /* 0x0000002306087836 */ /* 0x000fe20000000000 */
[----:B------:R-:W-:Y:S04]  /*a7ac0*/  @P2 STG.E desc[UR60][R82.64], R23 ;  /* 0x0000001752002986 */ /* 0x000fe8000c10193c */
[----:B------:R1:W-:Y:S02]  /*a7ad0*/  @P6 STG.E desc[UR60][R100.64], R22 ;  /* 0x0000001664006986 */ /* 0x0003e4000c10193c */
[----:B-1----:R-:W1:Y:S01]  /*a7ae0*/  LDC.64 R22, c[0x0][0x228] ;  /* 0x00008a00ff167b82 */ /* 0x002e620000000a00 */
[----:B------:R-:W-:Y:S02]  /*a7af0*/  ISETP.LT.AND P2, PT, R7, R104, !P4 ;  /* 0x000000680700720c */ /* 0x000fe40006741270 */
[----:B------:R-:W-:-:S02]  /*a7b00*/  ISETP.GE.AND P6, PT, R8, R16, PT ;  /* 0x000000100800720c */ /* 0x000fc40003fc6270 */
[C---:B------:R-:W-:Y:S01]  /*a7b10*/  IADD3 R8, R11.reuse, R0, RZ ;  /* 0x000000000b087210 */ /* 0x040fe20007ffe0ff */
[----:B------:R-:W-:Y:S01]  /*a7b20*/  IMAD.WIDE R82, R11, 0x4, R4 ;  /* 0x000000040b527825 */ /* 0x000fe200078e0204 */
[----:B------:R-:W-:Y:S01]  /*a7b30*/  MOV R17, R25 ;  /* 0x0000001900117202 */ /* 0x000fe20000000f00 */
[----:B------:R-:W4:Y:S02]  /*a7b40*/  LDC R104, c[0x0][0x228] ;  /* 0x00008a00ff687b82 */ /* 0x000f240000000800 */
[----:B------:R-:W-:-:S04]  /*a7b50*/  IMAD.WIDE R100, R8, 0x4, R2 ;  /* 0x0000000408647825 */ /* 0x000fc800078e0202 */
[----:B-1----:R-:W-:Y:S01]  /*a7b60*/  IMAD.MOV.U32 R18, RZ, RZ, R23 ;  /* 0x000000ffff127224 */ /* 0x002fe200078e0017 */
[----:B------:R-:W-:Y:S02]  /*a7b70*/  MOV R168, R22 ;  /* 0x0000001600a87202 */ /* 0x000fe40000000f00 */
[----:B------:R-:W1:Y:S01]  /*a7b80*/  LDC.64 R22, c[0x0][0x228] ;  /* 0x00008a00ff167b82 */ /* 0x000e620000000a00 */
[----:B------:R-:W-:Y:S01]  /*a7b90*/  ISETP.LT.AND P4, PT, R9, R13, !P4 ;  /* 0x0000000d0900720c */ /* 0x000fe20006781270 */
[----:B------:R-:W-:Y:S01]  /*a7ba0*/  VIADD R11, R6, 0x24 ;  /* 0x00000024060b7836 */ /* 0x000fe20000000000 */
[----:B-1----:R-:W-:Y:S02]  /*a7bb0*/  MOV R16, R22 ;  /* 0x0000001600107202 */ /* 0x002fe40000000f00 */
[----:B------:R-:W4:Y:S04]  /*a7bc0*/  LDL.LU R22, [R1+0x14] ;  /* 0x0000140001167983 */ /* 0x000f280000300800 */
[----:B---3--:R-:W-:Y:S04]  /*a7bd0*/  @P1 STG.E desc[UR60][R82.64], R21 ;  /* 0x0000001552001986 */ /* 0x008fe8000c10193c */
[----:B--2---:R1:W-:Y:S02]  /*a7be0*/  @P2 STG.E desc[UR60][R100.64], R20 ;  /* 0x0000001464002986 */ /* 0x0043e4000c10193c */
[----:B-1----:R-:W1:Y:S01]  /*a7bf0*/  LDC.64 R20, c[0x0][0x228] ;  /* 0x00008a00ff147b82 */ /* 0x002e620000000a00 */
[----:B------:R-:W-:Y:S01]  /*a7c00*/  ISETP.LT.AND P2, PT, R7, R102, !P5 ;  /* 0x000000660700720c */ /* 0x000fe20006f41270 */
[C---:B------:R-:W-:Y:S01]  /*a7c10*/  IMAD.WIDE R82, R8.reuse, 0x4, R4 ;  /* 0x0000000408527825 */ /* 0x040fe200078e0204 */
[----:B------:R-:W-:-:S02]  /*a7c20*/  IADD3 R8, R8, R0, RZ ;  /* 0x0000000008087210 */ /* 0x000fc40007ffe0ff */
[----:B------:R-:W-:Y:S02]  /*a7c30*/  ISETP.GE.AND P1, PT, R11, R17, PT ;  /* 0x000000110b00720c */ /* 0x000fe40003f26270 */
[----:B------:R2:W-:Y:S01]  /*a7c40*/  @P4 STG.E desc[UR60][R82.64], R240 ;  /* 0x000000f052004986 */ /* 0x0005e2000c10193c */
[----:B------:R-:W-:Y:S01]  /*a7c50*/  VIADD R11, R6, 0x25 ;  /* 0x00000025060b7836 */ /* 0x000fe20000000000 */
[----:B------:R-:W3:Y:S01]  /*a7c60*/  LDC R102, c[0x0][0x228] ;  /* 0x00008a00ff667b82 */ /* 0x000ee20000000800 */
[----:B-1----:R-:W-:Y:S02]  /*a7c70*/  IMAD.MOV.U32 R179, RZ, RZ, R20 ;  /* 0x000000ffffb37224 */ /* 0x002fe400078e0014 */
[----:B------:R-:W3:Y:S01]  /*a7c80*/  LDL.LU R20, [R1+0x4] ;  /* 0x0000040001147983 */ /* 0x000ee20000300800 */
[----:B--2---:R-:W-:-:S03]  /*a7c90*/  IMAD.WIDE R82, R8, 0x4, R2 ;  /* 0x0000000408527825 */ /* 0x004fc600078e0202 */
[----:B------:R-:W2:Y:S04]  /*a7ca0*/  LDL.LU R112, [R1+0x438] ;  /* 0x0004380001707983 */ /* 0x000ea80000300800 */
[----:B----4-:R1:W-:Y:S01]  /*a7cb0*/  @P2 STG.E desc[UR60][R82.64], R114 ;  /* 0x0000007252002986 */ /* 0x0103e2000c10193c */
[----:B------:R-:W-:-:S03]  /*a7cc0*/  ISETP.GE.AND P2, PT, R11, R18, PT ;  /* 0x000000120b00720c */ /* 0x000fc60003f46270 */
[----:B------:R-:W4:Y:S01]  /*a7cd0*/  LDL.LU R18, [R1+0x18] ;  /* 0x0000180001127983 */ /* 0x000f220000300800 */
[----:B------:R-:W-:Y:S02]  /*a7ce0*/  IMAD.MOV.U32 R169, RZ, RZ, R24 ;  /* 0x000000ffffa97224 */ /* 0x000fe400078e0018 */
[----:B------:R-:W1:Y:S02]  /*a7cf0*/  LDC.64 R24, c[0x0][0x228] ;  /* 0x00008a00ff187b82 */ /* 0x000e640000000a00 */
[----:B-1----:R-:W-:Y:S01]  /*a7d00*/  IMAD.MOV.U32 R12, RZ, RZ, R24 ;  /* 0x000000ffff0c7224 */ /* 0x002fe200078e0018 */
[----:B------:R-:W-:-:S04]  /*a7d10*/  MOV R24, R32 ;  /* 0x0000002000187202 */ /* 0x000fc80000000f00 */
[----:B------:R-:W-:Y:S01]  /*a7d20*/  ISETP.LT.AND P5, PT, R9, R12, !P5 ;  /* 0x0000000c0900720c */ /* 0x000fe20006fa1270 */
[----:B------:R-:W-:Y:S02]  /*a7d30*/  IMAD.MOV.U32 R12, RZ, RZ, R33 ;  /* 0x000000ffff0c7224 */ /* 0x000fe400078e0021 */
[----:B------:R-:W1:Y:S01]  /*a7d40*/  LDC.64 R32, c[0x0][0x228] ;  /* 0x00008a00ff207b82 */ /* 0x000e620000000a00 */
[----:B------:R-:W-:Y:S02]  /*a7d50*/  MOV R17, R21 ;  /* 0x0000001500117202 */ /* 0x000fe40000000f00 */
[----:B------:R-:W-:Y:S01]  /*a7d60*/  ISETP.LT.AND P4, PT, R7, R103, !P6 ;  /* 0x000000670700720c */ /* 0x000fe20007781270 */
[C---:B------:R-:W-:Y:S01]  /*a7d70*/  IMAD.WIDE R100, R8.reuse, 0x4, R4 ;  /* 0x0000000408647825 */ /* 0x040fe200078e0204 */
[----:B------:R-:W-:-:S03]  /*a7d80*/  IADD3 R8, R8, R0, RZ ;  /* 0x0000000008087210 */ /* 0x000fc60007ffe0ff */
[----:B------:R-:W3:Y:S01]  /*a7d90*/  LDC R103, c[0x0][0x228] ;  /* 0x00008a00ff677b82 */ /* 0x000ee20000000800 */
[----:B------:R-:W-:Y:S01]  /*a7da0*/  ISETP.LT.AND P6, PT, R9, R16, !P6 ;  /* 0x000000100900720c */ /* 0x000fe200077c1270 */
[----:B------:R-:W-:-:S04]  /*a7db0*/  IMAD.WIDE R82, R8, 0x4, R2 ;  /* 0x0000000408527825 */ /* 0x000fc800078e0202 */
[----:B-1----:R-:W-:Y:S01]  /*a7dc0*/  IMAD.MOV.U32 R21, RZ, RZ, R33 ;  /* 0x000000ffff157224 */ /* 0x002fe200078e0021 */
[----:B------:R-:W-:Y:S02]  /*a7dd0*/  MOV R178, R32 ;  /* 0x0000002000b27202 */ /* 0x000fe40000000f00 */
[----:B------:R-:W1:Y:S01]  /*a7de0*/  LDC.64 R32, c[0x0][0x228] ;  /* 0x00008a00ff207b82 */ /* 0x000e620000000a00 */
[----:B------:R-:W-:Y:S02]  /*a7df0*/  VIADD R11, R6, 0x26 ;  /* 0x00000026060b7836 */ /* 0x000fe40000000000 */
[----:B-1----:R-:W-:Y:S01]  /*a7e00*/  IMAD.MOV.U32 R19, RZ, RZ, R32 ;  /* 0x000000ffff137224 */ /* 0x002fe200078e0020 */
[----:B------:R-:W-:Y:S01]  /*a7e10*/  @P5 STG.E desc[UR60][R100.64], R22 ;  /* 0x0000001664005986 */ /* 0x000fe2000c10193c */
[----:B------:R-:W-:Y:S02]  /*a7e20*/  ISETP.LT.AND P5, PT, R7, R104, !P1 ;  /* 0x000000680700720c */ /* 0x000fe40004fa1270 */
[----:B------:R-:W-:Y:S01]  /*a7e30*/  ISETP.LT.AND P1, PT, R9, R24, !P1 ;  /* 0x000000180900720c */ /* 0x000fe20004f21270 */
[----:B------:R-:W-:Y:S01]  /*a7e40*/  IMAD.MOV.U32 R13, RZ, RZ, R23 ;  /* 0x000000ffff0d7224 */ /* 0x000fe200078e0017 */
[----:B---3--:R1:W-:Y:S01]  /*a7e50*/  @P4 STG.E desc[UR60][R82.64], R20 ;  /* 0x0000001452004986 */ /* 0x0083e2000c10193c */
[----:B------:R-:W-:Y:S01]  /*a7e60*/  ISETP.GE.AND P4, PT, R11, R17, PT ;  /* 0x000000110b00720c */ /* 0x000fe20003f86270 */
[----:B------:R-:W3:Y:S01]  /*a7e70*/  LDC R104, c[0x0][0x228] ;  /* 0x00008a00ff687b82 */ /* 0x000ee20000000800 */
[C---:B------:R-:W-:Y:S01]  /*a7e80*/  IADD3 R11, R8.reuse, R0, RZ ;  /* 0x00000000080b7210 */ /* 0x040fe20007ffe0ff */
[----:B-1----:R-:W-:Y:S01]  /*a7e90*/  IMAD.WIDE R82, R8, 0x4, R4 ;  /* 0x0000000408527825 */ /* 0x002fe200078e0204 */
[----:B------:R-:W3:Y:S03]  /*a7ea0*/  LDL.LU R20, [R1+0x8] ;  /* 0x0000080001147983 */ /* 0x000ee60000300800 */
[----:B------:R-:W-:Y:S01]  /*a7eb0*/  IMAD.WIDE R100, R11, 0x4, R2 ;  /* 0x000000040b647825 */ /* 0x000fe200078e0202 */
[----:B------:R1:W-:Y:S01]  /*a7ec0*/  @P6 STG.E desc[UR60][R82.64], R241 ;  /* 0x000000f152006986 */ /* 0x0003e2000c10193c */
[----:B------:R-:W-:-:S02]  /*a7ed0*/  ISETP.LT.AND P6, PT, R7, R103, !P2 ;  /* 0x000000670700720c */ /* 0x000fc400057c1270 */
[----:B------:R-:W-:Y:S01]  /*a7ee0*/  ISETP.LT.AND P2, PT, R9, R19, !P2 ;  /* 0x000000130900720c */ /* 0x000fe20005741270 */
[----:B--2---:R-:W-:Y:S01]  /*a7ef0*/  @P5 STG.E desc[UR60][R100.64], R112 ;  /* 0x0000007064005986 */ /* 0x004fe2000c10193c */
[----:B------:R-:W-:Y:S01]  /*a7f00*/  MOV R23, R33 ;  /* 0x0000002100177202 */ /* 0x000fe20000000f00 */
[----:B------:R-:W-:Y:S01]  /*a7f10*/  VIADD R8, R6, 0x27 ;  /* 0x0000002706087836 */ /* 0x000fe20000000000 */
[----:B------:R-:W2:Y:S01]  /*a7f20*/  LDC.64 R32, c[0x0][0x228] ;  /* 0x00008a00ff207b82 */ /* 0x000ea20000000a00 */
[----:B------:R-:W3:Y:S01]  /*a7f30*/  LDL.LU R113, [R1+0x43c] ;  /* 0x00043c0001717983 */ /* 0x000ee20000300800 */
[----:B-1----:R-:W-:-:S03]  /*a7f40*/  IMAD.WIDE R82, R11, 0x4, R4 ;  /* 0x000000040b527825 */ /* 0x002fc600078e0204 */
[----:B------:R-:W3:Y:S01]  /*a7f50*/  LDL.LU R114, [R1+0x1c] ;  /* 0x00001c0001727983 */ /* 0x000ee20000300800 */
[----:B------:R-:W-:Y:S02]  /*a7f60*/  MOV R14, R25 ;  /* 0x00000019000e7202 */ /* 0x000fe40000000f00 */
[----:B------:R-:W1:Y:S01]  /*a7f70*/  LDC R103, c[0x0][0x228] ;  /* 0x00008a00ff677b82 */ /* 0x000e620000000800 */
[----:B----4-:R4:W-:Y:S01]  /*a7f80*/  @P1 STG.E desc[UR60][R82.64], R18 ;  /* 0x0000001252001986 */ /* 0x0109e2000c10193c */
[----:B------:R-:W-:-:S06]  /*a7f90*/  ISETP.GE.AND P5, PT, R8, R21, PT ;  /* 0x000000150800720c */ /* 0x000fcc0003fa6270 */
[----:B------:R-:W1:Y:S08]  /*a7fa0*/  LDC.64 R24, c[0x0][0x228] ;  /* 0x00008a00ff187b82 */ /* 0x000e700000000a00 */
[----:B----4-:R-:W4:Y:S08]  /*a7fb0*/  LDC.64 R18, c[0x0][0x228] ;  /* 0x00008a00ff127b82 */ /* 0x010f300000000a00 */
[----:B------:R-:W3:Y:S01]  /*a7fc0*/  LDC.64 R240, c[0x0][0x228] ;  /* 0x00008a00fff07b82 */ /* 0x000ee20000000a00 */
[----:B----4-:R-:W-:-:S02]  /*a7fd0*/  IMAD.MOV.U32 R143, RZ, RZ, R18 ;  /* 0x000000ffff8f7224 */ /* 0x010fc400078e0012 */
[----:B------:R-:W4:Y:S04]  /*a7fe0*/  LDL.LU R18, [R1+0xc] ;  /* 0x00000c0001127983 */ /* 0x000f280000300800 */
[----:B------:R-:W4:Y:S01]  /*a7ff0*/  LDL.LU R112, [R1+0x40] ;  /* 0x0000400001707983 */ /* 0x000f220000300800 */
[----:B--2---:R-:W-:Y:S01]  /*a8000*/  MOV R16, R33 ;  /* 0x0000002100107202 */ /* 0x004fe20000000f00 */
[----:B------:R-:W-:Y:S02]  /*a8010*/  IMAD.MOV.U32 R177, RZ, RZ, R32 ;  /* 0x000000ffffb17224 */ /* 0x000fe400078e0020 */
[----:B------:R-:W2:Y:S01]  /*a8020*/  LDC.64 R32, c[0x0][0x228] ;  /* 0x00008a00ff207b82 */ /* 0x000ea20000000a00 */
[----:B------:R-:W-:-:S05]  /*a8030*/  IADD3 R8, R11, R0, RZ ;  /* 0x000000000b087210 */ /* 0x000fca0007ffe0ff */
[----:B------:R-:W-:-:S04]  /*a8040*/  IMAD.WIDE R100, R8, 0x4, R2 ;  /* 0x0000000408647825 */ /* 0x000fc800078e0202 */
[----:B------:R-:W-:-:S04]  /*a8050*/  IMAD.WIDE R82, R8, 0x4, R4 ;  /* 0x0000000408527825 */ /* 0x000fc800078e0204 */
[----:B--2---:R-:W-:Y:S01]  /*a8060*/  IMAD.MOV.U32 R17, RZ, RZ, R32 ;  /* 0x000000ffff117224 */ /* 0x004fe200078e0020 */
[----:B------:R-:W-:Y:S02]  /*a8070*/  MOV R22, R33 ;  /* 0x0000002100167202 */ /* 0x000fe40000000f00 */
[----:B------:R-:W2:Y:S01]  /*a8080*/  LDC.64 R32, c[0x0][0x228] ;  /* 0x00008a00ff207b82 */ /* 0x000ea20000000a00 */
[----:B------:R-:W-:Y:S01]  /*a8090*/  IADD3 R8, R8, R0, RZ ;  /* 0x0000000008087210 */ /* 0x000fe20007ffe0ff */
[----:B------:R-:W-:Y:S02]  /*a80a0*/  VIADD R11, R6, 0x28 ;  /* 0x00000028060b7836 */ /* 0x000fe40000000000 */
[----:B-1----:R-:W-:-:S03]  /*a80b0*/  IMAD.MOV.U32 R28, RZ, RZ, R25 ;  /* 0x000000ffff1c7224 */ /* 0x002fc600078e0019 */
[----:B------:R-:W-:Y:S01]  /*a80c0*/  ISETP.GE.AND P1, PT, R11, R16, PT ;  /* 0x000000100b00720c */ /* 0x000fe20003f26270 */
[----:B------:R-:W-:Y:S01]  /*a80d0*/  VIADD R11, R6, 0x29 ;  /* 0x00000029060b7836 */ /* 0x000fe20000000000 */
[----:B------:R-:W-:Y:S02]  /*a80e0*/  MOV R176, R24 ;  /* 0x0000001800b07202 */ /* 0x000fe40000000f00 */
[----:B------:R-:W-:Y:S02]  /*a80f0*/  MOV R16, R19 ;  /* 0x0000001300107202 */ /* 0x000fe40000000f00 */
[----:B--2---:R-:W-:Y:S01]  /*a8100*/  MOV R24, R32 ;  /* 0x0000002000187202 */ /* 0x004fe20000000f00 */
[----:B------:R-:W-:Y:S02]  /*a8110*/  IMAD.MOV.U32 R21, RZ, RZ, R33 ;  /* 0x000000ffff157224 */ /* 0x000fe400078e0021 */
[----:B------:R-:W1:Y:S01]  /*a8120*/  LDC.64 R32, c[0x0][0x228] ;  /* 0x00008a00ff207b82 */ /* 0x000e620000000a00 */
[----:B---3--:R2:W-:Y:S01]  /*a8130*/  @P6 STG.E desc[UR60][R100.64], R20 ;  /* 0x0000001464006986 */ /* 0x0085e2000c10193c */
[----:B------:R-:W-:-:S02]  /*a8140*/  ISETP.LT.AND P6, PT, R7, R102, !P4 ;  /* 0x000000660700720c */ /* 0x000fc400067c1270 */
[----:B------:R-:W-:Y:S01]  /*a8150*/  ISETP.LT.AND P4, PT, R9, R17, !P4 ;  /* 0x000000110900720c */ /* 0x000fe20006781270 */
[----:B------:R3:W-:Y:S01]  /*a8160*/  @P2 STG.E desc[UR60][R82.64], R242 ;  /* 0x000000f252002986 */ /* 0x0007e2000c10193c */
[----:B------:R-:W-:Y:S02]  /*a8170*/  ISETP.LT.AND P2, PT, R7, R104, !P5 ;  /* 0x000000680700720c */ /* 0x000fe40006f41270 */
[----:B------:R-:W4:Y:S01]  /*a8180*/  LDC R102, c[0x0][0x228] ;  /* 0x00008a00ff667b82 */ /* 0x000f220000000800 */
[----:B--2---:R-:W-:-:S04]  /*a8190*/  IMAD.WIDE R100, R8, 0x4, R4 ;  /* 0x0000000408647825 */ /* 0x004fc800078e0204 */
[C---:B---3--:R-:W-:Y:S01]  /*a81a0*/  IMAD.WIDE R82, R8.reuse, 0x4, R2 ;  /* 0x0000000408527825 */ /* 0x048fe200078e0202 */
[----:B------:R-:W-:Y:S02]  /*a81b0*/  IADD3 R8, R8, R0, RZ ;  /* 0x0000000008087210 */ /* 0x000fe40007ffe0ff */
[----:B------:R-:W2:Y:S02]  /*a81c0*/  LDC R104, c[0x0][0x228] ;  /* 0x00008a00ff687b82 */ /* 0x000ea40000000800 */
[----:B------:R3:W-:Y:S01]  /*a81d0*/  @P6 STG.E desc[UR60][R82.64], R113 ;  /* 0x0000007152006986 */ /* 0x0007e2000c10193c */
[----:B------:R-:W-:Y:S01]  /*a81e0*/  ISETP.GE.AND P6, PT, R11, R28, PT ;  /* 0x0000001c0b00720c */ /* 0x000fe20003fc6270 */
[----:B------:R-:W-:Y:S02]  /*a81f0*/  VIADD R11, R6, 0x2a ;  /* 0x0000002a060b7836 */ /* 0x000fe40000000000 */
[----:B------:R3:W-:Y:S01]  /*a8200*/  @P4 STG.E desc[UR60][R100.64], R114 ;  /* 0x0000007264004986 */ /* 0x0007e2000c10193c */
[----:B------:R-:W-:-:S02]  /*a8210*/  ISETP.LT.AND P5, PT, R9, R24, !P5 ;  /* 0x000000180900720c */ /* 0x000fc40006fa1270 */
[----:B------:R-:W-:Y:S01]  /*a8220*/  ISETP.LT.AND P4, PT, R7, R103, !P1 ;  /* 0x000000670700720c */ /* 0x000fe20004f81270 */
[----:B-1----:R-:W-:Y:S01]  /*a8230*/  IMAD.MOV.U32 R20, RZ, RZ, R33 ;  /* 0x000000ffff147224 */ /* 0x002fe200078e0021 */
[----:B------:R-:W-:Y:S01]  /*a8240*/  MOV R26, R32 ;  /* 0x00000020001a7202 */ /* 0x000fe20000000f00 */
[----:B------:R-:W1:Y:S01]  /*a8250*/  LDC R103, c[0x0][0x228] ;  /* 0x00008a00ff677b82 */ /* 0x000e620000000800 */
[----:B---3--:R-:W-:Y:S01]  /*a8260*/  IMAD.WIDE R82, R8, 0x4, R2 ;  /* 0x0000000408527825 */ /* 0x008fe200078e0202 */
[----:B------:R-:W3:Y:S06]  /*a8270*/  LDL.LU R114, [R1+0x44] ;  /* 0x0000440001727983 */ /* 0x000eec0000300800 */
[----:B------:R-:W2:Y:S01]  /*a8280*/  LDC.64 R32, c[0x0][0x228] ;  /* 0x00008a00ff207b82 */ /* 0x000ea20000000a00 */
[----:B----4-:R4:W-:Y:S01]  /*a8290*/  @P2 STG.E desc[UR60][R82.64], R18 ;  /* 0x0000001252002986 */ /* 0x0109e2000c10193c */
[----:B------:R-:W-:-:S02]  /*a82a0*/  ISETP.GE.AND P2, PT, R11, R16, PT ;  /* 0x000000100b00720c */ /* 0x000fc40003f46270 */
[----:B------:R-:W-:-:S05]  /*a82b0*/  IADD3 R11, R8, R0, RZ ;  /* 0x00000000080b7210 */ /* 0x000fca0007ffe0ff */
[----:B------:R-:W-:-:S04]  /*a82c0*/  IMAD.WIDE R100, R11, 0x4, R2 ;  /* 0x000000040b647825 */ /* 0x000fc800078e0202 */
[----:B----4-:R-:W-:-:S05]  /*a82d0*/  IMAD.WIDE R82, R8, 0x4, R4 ;  /* 0x0000000408527825 */ /* 0x010fca00078e0204 */
[----:B------:R-:W-:Y:S04]  /*a82e0*/  @P5 STG.E desc[UR60][R82.64], R243 ;  /* 0x000000f352005986 */ /* 0x000fe8000c10193c */
[----:B------:R4:W-:Y:S04]  /*a82f0*/  @P4 STG.E desc[UR60][R100.64], R112 ;  /* 0x0000007064004986 */ /* 0x0009e8000c10193c */
[----:B----4-:R-:W4:Y:S01]  /*a8300*/  LDL.LU R112, [R1+0x48] ;  /* 0x0000480001707983 */ /* 0x010f220000300800 */
[----:B--2---:R-:W-:Y:S01]  /*a8310*/  IMAD.MOV.U32 R25, RZ, RZ, R33 ;  /* 0x000000ffff197224 */ /* 0x004fe200078e0021 */
[----:B------:R-:W-:-:S02]  /*a8320*/  MOV R142, R32 ;  /* 0x00000020008e7202 */ /* 0x000fc40000000f00 */
[----:B------:R-:W2:Y:S02]  /*a8330*/  LDC.64 R32, c[0x0][0x228] ;  /* 0x00008a00ff207b82 */ /* 0x000ea40000000a00 */
[----:B--2---:R-:W-:Y:S01]  /*a8340*/  IMAD.MOV.U32 R17, RZ, RZ, R32 ;  /* 0x000000ffff117224 */ /* 0x004fe200078e0020 */
[----:B------:R-:W-:-:S05]  /*a8350*/  MOV R19, R33 ;  /* 0x0000002100137202 */ /* 0x000fca0000000f00 */
[----:B------:R-:W2:Y:S02]  /*a8360*/  LDC.64 R32, c[0x0][0x228] ;  /* 0x00008a00ff207b82 */ /* 0x000ea40000000a00 */
[----:B--2---:R-:W-:Y:S01]  /*a8370*/  MOV R24, R33 ;  /* 0x0000002100187202 */ /* 0x004fe20000000f00 */
[----:B------:R-:W-:-:S05]  /*a8380*/  IMAD.MOV.U32 R141, RZ, RZ, R32 ;  /* 0x000000ffff8d7224 */ /* 0x000fca00078e0020 */
[----:B------:R-:W2:Y:S01]  /*a8390*/  LDC.64 R32, c[0x0][0x228] ;  /* 0x00008a00ff207b82 */ /* 0x000ea20000000a00 */
[----:B------:R-:W-:Y:S01]  /*a83a0*/  VIADD R8, R6, 0x2b ;  /* 0x0000002b06087836 */ /* 0x000fe20000000000 */
[----:B------:R-:W-:Y:S02]  /*a83b0*/  ISETP.LT.AND P1, PT, R9, R26, !P1 ;  /* 0x0000001a0900720c */ /* 0x000fe40004f21270 */
[----:B--2---:R-:W-:Y:S01]  /*a83c0*/  MOV R18, R33 ;  /* 0x0000002100127202 */ /* 0x004fe20000000f00 */
[----:B------:R-:W-:-:S03]  /*a83d0*/  IMAD.MOV.U32 R33, RZ, RZ, R35 ;  /* 0x000000ffff217224 */ /* 0x000fc600078e0023 */
[----:B------:R-:W2:Y:S01]  /*a83e0*/  LDC.64 R34, c[0x0][0x228] ;  /* 0x00008a00ff227b82 */ /* 0x000ea20000000a00 */
[----:B------:R-:W-:Y:S02]  /*a83f0*/  ISETP.LT.AND P5, PT, R7, R104, !P6 ;  /* 0x000000680700720c */ /* 0x000fe400077a1270 */
[----:B------:R-:W-:Y:S02]  /*a8400*/  ISETP.GE.AND P4, PT, R8, R25, PT ;  /* 0x000000190800720c */ /* 0x000fe40003f86270 */
[----:B------:R-:W-:Y:S02]  /*a8410*/  IADD3 R8, R11, R0, RZ ;  /* 0x000000000b087210 */ /* 0x000fe40007ffe0ff */
[----:B------:R-:W-:Y:S01]  /*a8420*/  ISETP.LT.AND P6, PT, R9, R17, !P6 ;  /* 0x000000110900720c */ /* 0x000fe200077c1270 */
[----:B------:R-:W-:Y:S01]  /*a8430*/  IMAD.WIDE R82, R11, 0x4, R4 ;  /* 0x000000040b527825 */ /* 0x000fe200078e0204 */
[----:B------:R-:W3:Y:S03]  /*a8440*/  LDC R104, c[0x0][0x228] ;  /* 0x00008a00ff687b82 */ /* 0x000ee60000000800 */
[----:B------:R-:W-:Y:S01]  /*a8450*/  IMAD.WIDE R100, R8, 0x4, R2 ;  /* 0x0000000408647825 */ /* 0x000fe200078e0202 */
[----:B------:R1:W-:Y:S03]  /*a8460*/  @P1 STG.E desc[UR60][R82.64], R248 ;  /* 0x000000f852001986 */ /* 0x0003e6000c10193c */
[----:B------:R-:W-:Y:S01]  /*a8470*/  IMAD.MOV.U32 R16, RZ, RZ, R32 ;  /* 0x000000ffff107224 */ /* 0x000fe200078e0020 */
[----:B--2---:R-:W-:Y:S01]  /*a8480*/  MOV R26, R34 ;  /* 0x00000022001a7202 */ /* 0x004fe20000000f00 */
[----:B------:R-:W-:-:S02]  /*a8490*/  IMAD.MOV.U32 R17, RZ, RZ, R35 ;  /* 0x000000ffff117224 */ /* 0x000fc400078e0023 */
[----:B------:R-:W2:Y:S01]  /*a84a0*/  LDC.64 R34, c[0x0][0x228] ;  /* 0x00008a00ff227b82 */ /* 0x000ea20000000a00 */
[----:B------:R3:W-:Y:S01]  /*a84b0*/  @P5 STG.E desc[UR60][R100.64], R236 ;  /* 0x000000ec64005986 */ /* 0x0007e2000c10193c */
[C---:B-1----:R-:W-:Y:S01]  /*a84c0*/  IMAD.WIDE R82, R8.reuse, 0x4, R4 ;  /* 0x0000000408527825 */ /* 0x042fe200078e0204 */
[----:B------:R-:W-:Y:S02]  /*a84d0*/  ISETP.LT.AND P5, PT, R7, R102, !P2 ;  /* 0x000000660700720c */ /* 0x000fe400057a1270 */
[----:B------:R-:W-:Y:S01]  /*a84e0*/  IADD3 R8, R8, R0, RZ ;  /* 0x0000000008087210 */ /* 0x000fe20007ffe0ff */
[C---:B------:R-:W-:Y:S01]  /*a84f0*/  VIADD R11, R6.reuse, 0x2c ;  /* 0x0000002c060b7836 */ /* 0x040fe20000000000 */
[----:B------:R-:W-:Y:S01]  /*a8500*/  ISETP.LT.AND P2, PT, R9, R16, !P2 ;  /* 0x000000100900720c */ /* 0x000fe20005741270 */
[----:B------:R1:W-:Y:S01]  /*a8510*/  @P6 STG.E desc[UR60][R82.64], R228 ;  /* 0x000000e452006986 */ /* 0x0003e2000c10193c */
[----:B------:R-:W-:Y:S01]  /*a8520*/  ISETP.LT.AND P6, PT, R7, R103, !P4 ;  /* 0x000000670700720c */ /* 0x000fe200067c1270 */
[----:B------:R-:W4:Y:S01]  /*a8530*/  LDC R102, c[0x0][0x228] ;  /* 0x00008a00ff667b82 */ /* 0x000f220000000800 */
[----:B------:R-:W-:Y:S01]  /*a8540*/  ISETP.GE.AND P1, PT, R11, R24, PT ;  /* 0x000000180b00720c */ /* 0x000fe20003f26270 */
[----:B------:R-:W-:-:S02]  /*a8550*/  VIADD R11, R6, 0x2d ;  /* 0x0000002d060b7836 */ /* 0x000fc40000000000 */
[----:B---3--:R-:W-:-:S04]  /*a8560*/  IMAD.WIDE R100, R8, 0x4, R4 ;  /* 0x0000000408647825 */ /* 0x008fc800078e0204 */
[C---:B-1----:R-:W-:Y:S01]  /*a8570*/  IMAD.WIDE R82, R8.reuse, 0x4, R2 ;  /* 0x0000000408527825 */ /* 0x042fe200078e0202 */
[----:B------:R-:W-:Y:S01]  /*a8580*/  IADD3 R8, R8, R0, RZ ;  /* 0x0000000008087210 */ /* 0x000fe20007ffe0ff */
[----:B------:R-:W1:Y:S01]  /*a8590*/  LDC R103, c[0x0][0x228] ;  /* 0x00008a00ff677b82 */ /* 0x000e620000000800 */
[----:B------:R-:W-:Y:S02]  /*a85a0*/  ISETP.LT.AND P4, PT, R9, R26, !P4 ;  /* 0x0000001a0900720c */ /* 0x000fe40006781270 */
[----:B--2---:R-:W-:Y:S01]  /*a85b0*/  MOV R24, R35 ;  /* 0x0000002300187202 */ /* 0x004fe20000000f00 */
[----:B------:R2:W-:Y:S01]  /*a85c0*/  @P5 STG.E desc[UR60][R82.64], R114 ;  /* 0x0000007252005986 */ /* 0x0005e2000c10193c */
[----:B------:R-:W-:Y:S01]  /*a85d0*/  ISETP.GE.AND P5, PT, R11, R33, PT ;  /* 0x000000210b00720c */ /* 0x000fe20003fa6270 */
[----:B------:R-:W-:Y:S02]  /*a85e0*/  VIADD R11, R6, 0x2e ;  /* 0x0000002e060b7836 */ /* 0x000fe40000000000 */
[----:B------:R3:W-:Y:S01]  /*a85f0*/  @P2 STG.E desc[UR60][R100.64], R249 ;  /* 0x000000f964002986 */ /* 0x0007e2000c10193c */
[----:B------:R-:W-:Y:S01]  /*a8600*/  ISETP.LT.AND P2, PT, R7, R104, !P1 ;  /* 0x000000680700720c */ /* 0x000fe20004f41270 */
[----:B------:R-:W-:-:S02]  /*a8610*/  IMAD.MOV.U32 R187, RZ, RZ, R34 ;  /* 0x000000ffffbb7224 */ /* 0x000fc400078e0022 */
[C---:B--2---:R-:W-:Y:S01]  /*a8620*/  IMAD.WIDE R82, R8.reuse, 0x4, R2 ;  /* 0x0000000408527825 */ /* 0x044fe200078e0202 */
[----:B------:R-:W2:Y:S01]  /*a8630*/  LDL.LU R114, [R1+0x4c] ;  /* 0x00004c0001727983 */ /* 0x000ea20000300800 */
[----:B------:R-:W1:Y:S03]  /*a8640*/  LDC R104, c[0x0][0x228] ;  /* 0x00008a00ff687b82 */ /* 0x000e660000000800 */
[----:B------:R3:W-:Y:S01]  /*a8650*/  @P6 STG.E desc[UR60][R82.64], R237 ;  /* 0x000000ed52006986 */ /* 0x0007e2000c10193c */
[----:B------:R-:W-:Y:S02]  /*a8660*/  ISETP.GE.AND P6, PT, R11, R24, PT ;  /* 0x000000180b00720c */ /* 0x000fe40003fc6270 */
[----:B------:R-:W-:-:S05]  /*a8670*/  IADD3 R11, R8, R0, RZ ;  /* 0x00000000080b7210 */ /* 0x000fca0007ffe0ff */
[----:B---3--:R-:W-:-:S04]  /*a8680*/  IMAD.WIDE R100, R11, 0x4, R2 ;  /* 0x000000040b647825 */ /* 0x008fc800078e0202 */
[----:B------:R-:W-:Y:S01]  /*a8690*/  IMAD.WIDE R82, R8, 0x4, R4 ;  /* 0x0000000408527825 */ /* 0x000fe200078e0204 */
[----:B------:R-:W-:Y:S01]  /*a86a0*/  MOV R34, R36 ;  /* 0x0000002400227202 */ /* 0x000fe20000000f00 */
[----:B------:R-:W3:Y:S03]  /*a86b0*/  LDC.64 R236, c[0x0][0x228] ;  /* 0x00008a00ffec7b82 */ /* 0x000ee60000000a00 */
[----:B------:R4:W-:Y:S01]  /*a86c0*/  @P4 STG.E desc[UR60][R82.64], R229 ;  /* 0x000000e552004986 */ /* 0x0009e2000c10193c */
[----:B------:R-:W-:-:S04]  /*a86d0*/  IMAD.MOV.U32 R16, RZ, RZ, R37 ;  /* 0x000000ffff107224 */ /* 0x000fc800078e0025 */
[----:B------:R-:W1:Y:S01]  /*a86e0*/  LDC.64 R36, c[0x0][0x228] ;  /* 0x00008a00ff247b82 */ /* 0x000e620000000a00 */
[----:B------:R-:W-:-:S07]  /*a86f0*/  ISETP.LT.AND P1, PT, R9, R34, !P1 ;  /* 0x000000220900720c */ /* 0x000fce0004f21270 */
[----:B------:R-:W3:Y:S01]  /*a8700*/  LDC.64 R34, c[0x0][0x228] ;  /* 0x00008a00ff227b82 */ /* 0x000ee20000000a00 */
[----:B------:R-:W-:-:S07]  /*a8710*/  VIADD R8, R6, 0x2f ;  /* 0x0000002f06087836 */ /* 0x000fce0000000000 */
[----:B----4-:R-:W4:Y:S01]  /*a8720*/  LDC.64 R228, c[0x0][0x228] ;  /* 0x00008a00ffe47b82 */ /* 0x010f220000000a00 */
[----:B------:R1:W-:Y:S04]  /*a8730*/  @P2 STG.E desc[UR60][R100.64], R112 ;  /* 0x0000007064002986 */ /* 0x0003e8000c10193c */
[----:B-1----:R-:W4:Y:S01]  /*a8740*/  LDL.LU R112, [R1+0x400] ;  /* 0x0004000001707983 */ /* 0x002f220000300800 */
[----:B------:R-:W-:Y:S01]  /*a8750*/  IMAD.MOV.U32 R32, RZ, RZ, R37 ;  /* 0x000000ffff207224 */ /* 0x000fe200078e0025 */
[----:B------:R-:W-:Y:S02]  /*a8760*/  MOV R186, R36 ;  /* 0x0000002400ba7202 */ /* 0x000fe40000000f00 */
[----:B------:R-:W1:Y:S02]  /*a8770*/  LDC.64 R36, c[0x0][0x228] ;  /* 0x00008a00ff247b82 */ /* 0x000e640000000a00 */
[----:B-1----:R-:W-:Y:S01]  /*a8780*/  IMAD.MOV.U32 R25, RZ, RZ, R36 ;  /* 0x000000ffff197224 */ /* 0x002fe200078e0024 */
[----:B------:R-:W-:-:S05]  /*a8790*/  MOV R28, R37 ;  /* 0x00000025001c7202 */ /* 0x000fca0000000f00 */
[----:B------:R-:W1:Y:S02]  /*a87a0*/  LDC.64 R36, c[0x0][0x228] ;  /* 0x00008a00ff247b82 */ /* 0x000e640000000a00 */
[----:B-1----:R-:W-:Y:S01]  /*a87b0*/  MOV R33, R37 ;  /* 0x0000002500217202 */ /* 0x002fe20000000f00 */
[----:B------:R-:W-:-:S05]  /*a87c0*/  IMAD.MOV.U32 R185, RZ, RZ, R36 ;  /* 0x000000ffffb97224 */ /* 0x000fca00078e0024 */
[----:B------:R-:W1:Y:S01]  /*a87d0*/  LDC.64 R36, c[0x0][0x228] ;  /* 0x00008a00ff247b82 */ /* 0x000e620000000a00 */
[----:B---3--:R-:W-:Y:S02]  /*a87e0*/  MOV R184, R34 ;  /* 0x0000002200b87202 */ /* 0x008fe40000000f00 */
[----:B------:R-:W-:Y:S02]  /*a87f0*/  ISETP.LT.AND P4, PT, R7, R103, !P5 ;  /* 0x000000670700720c */ /* 0x000fe40006f81270 */
[----:B-1----:R-:W-:Y:S01]  /*a8800*/  MOV R26, R37 ;  /* 0x00000025001a7202 */ /* 0x002fe20000000f00 */
[----:B------:R-:W-:Y:S01]  /*a8810*/  IMAD.MOV.U32 R37, RZ, RZ, R35 ;  /* 0x000000ffff257224 */ /* 0x000fe200078e0023 */
[----:B------:R-:W-:Y:S01]  /*a8820*/  ISETP.GE.AND P2, PT, R8, R32, PT ;  /* 0x000000200800720c */ /* 0x000fe20003f46270 */
[----:B------:R-:W1:Y:S01]  /*a8830*/  LDC.64 R34, c[0x0][0x228] ;  /* 0x00008a00ff227b82 */ /* 0x000e620000000a00 */
[----:B------:R-:W-:Y:S02]  /*a8840*/  IADD3 R8, R11, R0, RZ ;  /* 0x000000000b087210 */ /* 0x000fe40007ffe0ff */
[----:B------:R-:W-:Y:S01]  /*a8850*/  ISETP.LT.AND P5, PT, R9, R25, !P5 ;  /* 0x000000190900720c */ /* 0x000fe20006fa1270 */
[----:B------:R-:W-:-:S04]  /*a8860*/  IMAD.WIDE R82, R11, 0x4, R4 ;  /* 0x000000040b527825 */ /* 0x000fc800078e0204 */
[C---:B------:R-:W-:Y:S01]  /*a8870*/  IMAD.WIDE R100, R8.reuse, 0x4, R2 ;  /* 0x0000000408647825 */ /* 0x040fe200078e0202 */
[----:B------:R-:W3:Y:S01]  /*a8880*/  LDC R103, c[0x0][0x228] ;  /* 0x00008a00ff677b82 */ /* 0x000ee20000000800 */
[----:B------:R1:W-:Y:S02]  /*a8890*/  @P1 STG.E desc[UR60][R82.64], R250 ;  /* 0x000000fa52001986 */ /* 0x0003e4000c10193c */
[----:B------:R-:W-:Y:S02]  /*a88a0*/  IMAD.MOV.U32 R24, RZ, RZ, R36 ;  /* 0x000000ffff187224 */ /* 0x000fe400078e0024 */
[----:B------:R1:W-:Y:S01]  /*a88b0*/  @P4 STG.E desc[UR60][R100.64], R238 ;  /* 0x000000ee64004986 */ /* 0x0003e2000c10193c */
[----:B------:R-:W-:Y:S02]  /*a88c0*/  ISETP.LT.AND P4, PT, R7, R102, !P6 ;  /* 0x000000660700720c */ /* 0x000fe40007781270 */
[----:B-1----:R-:W-:Y:S01]  /*a88d0*/  MOV R32, R34 ;  /* 0x0000002200207202 */ /* 0x002fe20000000f00 */
[----:B------:R-:W-:Y:S01]  /*a88e0*/  IMAD.MOV.U32 R25, RZ, RZ, R35 ;  /* 0x000000ffff197224 */ /* 0x000fe200078e0023 */
[----:B------:R-:W1:Y:S08]  /*a88f0*/  LDC R102, c[0x0][0x228] ;  /* 0x00008a00ff667b82 */ /* 0x000e700000000800 */
[----:B------:R-:W3:Y:S01]  /*a8900*/  LDC.64 R34, c[0x0][0x228] ;  /* 0x00008a00ff227b82 */ /* 0x000ee20000000a00 */
[C---:B------:R-:W-:Y:S01]  /*a8910*/  IMAD.WIDE R82, R8.reuse, 0x4, R4 ;  /* 0x0000000408527825 */ /* 0x040fe200078e0204 */
[----:B------:R-:W-:-:S02]  /*a8920*/  IADD3 R8, R8, R0, RZ ;  /* 0x0000000008087210 */ /* 0x000fc40007ffe0ff */
[----:B------:R-:W-:Y:S01]  /*a8930*/  ISETP.LT.AND P6, PT, R9, R24, !P6 ;  /* 0x000000180900720c */ /* 0x000fe200077c1270 */
[----:B------:R-:W-:Y:S01]  /*a8940*/  VIADD R11, R6, 0x30 ;  /* 0x00000030060b7836 */ /* 0x000fe20000000000 */
[----:B------:R2:W-:Y:S01]  /*a8950*/  @P5 STG.E desc[UR60][R82.64], R230 ;  /* 0x000000e652005986 */ /* 0x0005e2000c10193c */
[----:B------:R-:W-:Y:S01]  /*a8960*/  ISETP.LT.AND P5, PT, R7, R104, !P2 ;  /* 0x000000680700720c */ /* 0x000fe200057a1270 */
[----:B------:R-:W-:Y:S02]  /*a8970*/  IMAD.WIDE R100, R8, 0x4, R4 ;  /* 0x0000000408647825 */ /* 0x000fe400078e0204 */
[----:B------:R-:W-:Y:S01]  /*a8980*/  ISETP.GE.AND P1, PT, R11, R33, PT ;  /* 0x000000210b00720c */ /* 0x000fe20003f26270 */
[----:B------:R-:W1:Y:S01]  /*a8990*/  LDC R104, c[0x0][0x228] ;  /* 0x00008a00ff687b82 */ /* 0x000e620000000800 */
[----:B------:R-:W-:Y:S02]  /*a89a0*/  VIADD R11, R6, 0x31 ;  /* 0x00000031060b7836 */ /* 0x000fe40000000000 */
[C---:B--2---:R-:W-:Y:S01]  /*a89b0*/  IMAD.WIDE R82, R8.reuse, 0x4, R2 ;  /* 0x0000000408527825 */ /* 0x044fe200078e0202 */
[----:B------:R-:W-:-:S02]  /*a89c0*/  IADD3 R8, R8, R0, RZ ;  /* 0x0000000008087210 */ /* 0x000fc40007ffe0ff */
[----:B------:R-:W-:Y:S02]  /*a89d0*/  ISETP.LT.AND P2, PT, R9, R32, !P2 ;  /* 0x000000200900720c */ /* 0x000fe40005741270 */
[----:B---3--:R-:W-:Y:S01]  /*a89e0*/  MOV R33, R35 ;  /* 0x0000002300217202 */ /* 0x008fe20000000f00 */
[----:B------:R2:W-:Y:S01]  /*a89f0*/  @P4 STG.E desc[UR60][R82.64], R114 ;  /* 0x0000007252004986 */ /* 0x0005e2000c10193c */
[----:B------:R-:W-:Y:S02]  /*a8a00*/  ISETP.GE.AND P4, PT, R11, R37, PT ;  /* 0x000000250b00720c */ /* 0x000fe40003f86270 */
[----:B------:R-:W-:Y:S01]  /*a8a10*/  IADD3 R11, R6, 0x32, RZ ;  /* 0x00000032060b7810 */ /* 0x000fe20007ffe0ff */
[----:B------:R3:W-:Y:S01]  /*a8a20*/  @P6 STG.E desc[UR60][R100.64], R251 ;  /* 0x000000fb64006986 */ /* 0x0007e2000c10193c */
[----:B------:R-:W-:Y:S01]  /*a8a30*/  ISETP.LT.AND P6, PT, R7, R103, !P1 ;  /* 0x000000670700720c */ /* 0x000fe20004fc1270 */
[----:B------:R-:W-:Y:S01]  /*a8a40*/  IMAD.MOV.U32 R183, RZ, RZ, R34 ;  /* 0x000000ffffb77224 */ /* 0x000fe200078e0022 */
[----:B------:R-:W1:Y:S01]  /*a8a50*/  LDC R103, c[0x0][0x228] ;  /* 0x00008a00ff677b82 */ /* 0x000e620000000800 */
[----:B--2---:R-:W2:Y:S01]  /*a8a60*/  LDL.LU R114, [R1+0x404] ;  /* 0x0004040001727983 */ /* 0x004ea20000300800 */
[----:B------:R-:W-:-:S06]  /*a8a70*/  IMAD.WIDE R82, R8, 0x4, R2 ;  /* 0x0000000408527825 */ /* 0x000fcc00078e0202 */
[----:B------:R-:W1:Y:S01]  /*a8a80*/  LDC.64 R34, c[0x0][0x228] ;  /* 0x00008a00ff227b82 */ /* 0x000e620000000a00 */
[----:B------:R4:W-:Y:S01]  /*a8a90*/  @P5 STG.E desc[UR60][R82.64], R239 ;  /* 0x000000ef52005986 */ /* 0x0009e2000c10193c */
[----:B------:R-:W-:Y:S01]  /*a8aa0*/  ISETP.GE.AND P5, PT, R11, R33, PT ;  /* 0x000000210b00720c */ /* 0x000fe20003fa6270 */
[----:B------:R-:W-:-:S04]  /*a8ab0*/  IMAD.IADD R11, R8, 0x1, R0 ;  /* 0x00000001080b7824 */ /* 0x000fc800078e0200 */
[----:B---3--:R-:W-:-:S04]  /*a8ac0*/  IMAD.WIDE R100, R11, 0x4, R2 ;  /* 0x000000040b647825 */ /* 0x008fc800078e0202 */
[----:B----4-:R-:W-:-:S05]  /*a8ad0*/  IMAD.WIDE R82, R8, 0x4, R4 ;  /* 0x0000000408527825 */ /* 0x010fca00078e0204 */
[----:B------:R-:W-:Y:S04]  /*a8ae0*/  @P2 STG.E desc[UR60][R82.64], R231 ;  /* 0x000000e752002986 */ /* 0x000fe8000c10193c */
[----:B------:R3:W-:Y:S04]  /*a8af0*/  @P6 STG.E desc[UR60][R100.64], R112 ;  /* 0x0000007064006986 */ /* 0x0007e8000c10193c */
[----:B---3--:R-:W3:Y:S01]  /*a8b00*/  LDL.LU R112, [R1+0x408] ;  /* 0x0004080001707983 */ /* 0x008ee20000300800 */
[----:B-1----:R-:W-:Y:S02]  /*a8b10*/  IMAD.MOV.U32 R24, RZ, RZ, R35 ;  /* 0x000000ffff187224 */ /* 0x002fe400078e0023 */
[----:B------:R-:W-:-:S02]  /*a8b20*/  IMAD.MOV.U32 R35, RZ, RZ, R39 ;  /* 0x000000ffff237224 */ /* 0x000fc400078e0027 */
[----:B------:R-:W1:Y:S01]  /*a8b30*/  LDC.64 R38, c[0x0][0x228] ;  /* 0x00008a00ff267b82 */ /* 0x000e620000000a00 */
[----:B------:R-:W-:Y:S01]  /*a8b40*/  IMAD.MOV.U32 R32, RZ, RZ, R41 ;  /* 0x000000ffff207224 */ /* 0x000fe200078e0029 */
[----:B------:R-:W-:-:S06]  /*a8b50*/  MOV R36, R34 ;  /* 0x0000002200247202 */ /* 0x000fcc0000000f00 */
[----:B------:R-:W4:Y:S01]  /*a8b60*/  LDC.64 R40, c[0x0][0x228] ;  /* 0x00008a00ff287b82 */ /* 0x000f220000000a00 */
[----:B------:R-:W-:Y:S02]  /*a8b70*/  IADD3 R8, R6, 0x33, RZ ;  /* 0x0000003306087810 */ /* 0x000fe40007ffe0ff */
[----:B------:R-:W-:Y:S02]  /*a8b80*/  ISETP.LT.AND P2, PT, R7, R104, !P4 ;  /* 0x000000680700720c */ /* 0x000fe40006741270 */
[----:B------:R-:W-:Y:S02]  /*a8b90*/  ISETP.LT.AND P1, PT, R9, R36, !P1 ;  /* 0x000000240900720c */ /* 0x000fe40004f21270 */
[----:B------:R-:W-:Y:S01]  /*a8ba0*/  ISETP.GE.AND P6, PT, R8, R35, PT ;  /* 0x000000230800720c */ /* 0x000fe20003fc6270 */
[----:B------:R-:W4:Y:S01]  /*a8bb0*/  LDC.64 R36, c[0x0][0x228] ;  /* 0x00008a00ff247b82 */ /* 0x000f220000000a00 */
[----:B-1----:R-:W-:-:S07]  /*a8bc0*/  IMAD.MOV.U32 R34, RZ, RZ, R38 ;  /* 0x000000ffff227224 */ /* 0x002fce00078e0026 */
[----:B------:R-:W1:Y:S01]  /*a8bd0*/  LDC R104, c[0x0][0x228] ;  /* 0x00008a00ff687b82 */ /* 0x000e620000000800 */
[----:B------:R-:W-:-:S07]  /*a8be0*/  ISETP.LT.AND P4, PT, R9, R34, !P4 ;  /* 0x000000220900720c */ /* 0x000fce0006781270 */
[----:B------:R-:W1:Y:S01]  /*a8bf0*/  LDC.64 R34, c[0x0][0x228] ;  /* 0x00008a00ff227b82 */ /* 0x000e620000000a00 */
[C---:B------:R-:W-:Y:S02]  /*a8c00*/  IMAD.IADD R8, R11.reuse, 0x1, R0 ;  /* 0x000000010b087824 */ /* 0x040fe400078e0200 */
[----:B------:R-:W-:-:S04]  /*a8c10*/  IMAD.WIDE R82, R11, 0x4, R4 ;  /* 0x000000040b527825 */ /* 0x000fc800078e0204 */
[----:B------:R-:W-:Y:S01]  /*a8c20*/  IMAD.WIDE R100, R8, 0x4, R2 ;  /* 0x0000000408647825 */ /* 0x000fe200078e0202 */
[----:B------:R4:W-:Y:S02]  /*a8c30*/  @P1 STG.E desc[UR60][R82.64], R244 ;  /* 0x000000f452001986 */ /* 0x0009e4000c10193c */
[----:B----4-:R-:W-:Y:S02]  /*a8c40*/  MOV R33, R40 ;  /* 0x0000002800217202 */ /* 0x010fe40000000f00 */
[----:B------:R4:W-:Y:S01]  /*a8c50*/  @P2 STG.E desc[UR60][R100.64], R232 ;  /* 0x000000e864002986 */ /* 0x0009e2000c10193c */
[----:B------:R-:W-:Y:S02]  /*a8c60*/  ISETP.LT.AND P2, PT, R7, R102, !P5 ;  /* 0x000000660700720c */ /* 0x000fe40006f41270 */
[----:B------:R-:W-:Y:S01]  /*a8c70*/  IADD3 R11, R6, 0x34, RZ ;  /* 0x00000034060b7810 */ /* 0x000fe20007ffe0ff */
[----:B------:R-:W-:Y:S02]  /*a8c80*/  IMAD.MOV.U32 R38, RZ, RZ, R41 ;  /* 0x000000ffff267224 */ /* 0x000fe400078e0029 */
[C---:B------:R-:W-:Y:S01]  /*a8c90*/  IMAD.WIDE R82, R8.reuse, 0x4, R4 ;  /* 0x0000000408527825 */ /* 0x040fe200078e0204 */
[----:B------:R-:W-:Y:S01]  /*a8ca0*/  IADD3 R8, R8, R0, RZ ;  /* 0x0000000008087210 */ /* 0x000fe20007ffe0ff */
[----:B------:R-:W3:Y:S01]  /*a8cb0*/  LDC R102, c[0x0][0x228] ;  /* 0x00008a00ff667b82 */ /* 0x000ee20000000800 */
[----:B------:R-:W-:-:S02]  /*a8cc0*/  ISETP.LT.AND P5, PT, R9, R33, !P5 ;  /* 0x000000210900720c */ /* 0x000fc40006fa1270 */
[----:B------:R1:W-:Y:S01]  /*a8cd0*/  @P4 STG.E desc[UR60][R82.64], R224 ;  /* 0x000000e052004986 */ /* 0x0003e2000c10193c */
[----:B------:R-:W-:Y:S01]  /*a8ce0*/  ISETP.LT.AND P4, PT, R7, R103, !P6 ;  /* 0x000000670700720c */ /* 0x000fe20007781270 */
[----:B----4-:R-:W-:Y:S01]  /*a8cf0*/  IMAD.WIDE R100, R8, 0x4, R4 ;  /* 0x0000000408647825 */ /* 0x010fe200078e0204 */
[----:B------:R-:W-:Y:S02]  /*a8d00*/  ISETP.GE.AND P1, PT, R11, R32, PT ;  /* 0x000000200b00720c */ /* 0x000fe40003f26270 */
[----:B-1----:R-:W-:Y:S01]  /*a8d10*/  MOV R40, R35 ;  /* 0x0000002300287202 */ /* 0x002fe20000000f00 */
[----:B------:R-:W-:Y:S02]  /*a8d20*/  VIADD R11, R6, 0x35 ;  /* 0x00000035060b7836 */ /* 0x000fe40000000000 */
[----:B------:R-:W-:Y:S01]  /*a8d30*/  IMAD.MOV.U32 R180, RZ, RZ, R34 ;  /* 0x000000ffffb47224 */ /* 0x000fe200078e0022 */
[----:B------:R-:W1:Y:S01]  /*a8d40*/  LDC R103, c[0x0][0x228] ;  /* 0x00008a00ff677b82 */ /* 0x000e620000000800 */
[C---:B------:R-:W-:Y:S01]  /*a8d50*/  IMAD.WIDE R82, R8.reuse, 0x4, R2 ;  /* 0x0000000408527825 */ /* 0x040fe200078e0202 */
[----:B------:R-:W-:-:S03]  /*a8d60*/  IADD3 R8, R8, R0, RZ ;  /* 0x0000000008087210 */ /* 0x000fc60007ffe0ff */
[----:B------:R-:W-:Y:S01]  /*a8d70*/  IMAD.MOV.U32 R34, RZ, RZ, R36 ;  /* 0x000000ffff227224 */ /* 0x000fe200078e0024 */
[----:B------:R-:W-:Y:S02]  /*a8d80*/  MOV R32, R49 ;  /* 0x0000003100207202 */ /* 0x000fe40000000f00 */
[----:B------:R-:W4:Y:S02]  /*a8d90*/  LDC.64 R48, c[0x0][0x228] ;  /* 0x00008a00ff307b82 */ /* 0x000f240000000a00 */
[----:B------:R-:W-:Y:S01]  /*a8da0*/  ISETP.LT.AND P6, PT, R9, R34, !P6 ;  /* 0x000000220900720c */ /* 0x000fe200077c1270 */
[----:B--2---:R2:W-:Y:S01]  /*a8db0*/  @P2 STG.E desc[UR60][R82.64], R114 ;  /* 0x0000007252002986 */ /* 0x0045e2000c10193c */
[----:B------:R-:W-:Y:S01]  /*a8dc0*/  ISETP.GE.AND P2, PT, R11, R40, PT ;  /* 0x000000280b00720c */ /* 0x000fe20003f46270 */
[----:B------:R-:W-:Y:S02]  /*a8dd0*/  VIADD R11, R6, 0x36 ;  /* 0x00000036060b7836 */ /* 0x000fe40000000000 */
[----:B------:R1:W-:Y:S01]  /*a8de0*/  @P5 STG.E desc[UR60][R100.64], R245 ;  /* 0x000000f564005986 */ /* 0x0003e2000c10193c */
[----:B------:R-:W-:Y:S01]  /*a8df0*/  ISETP.LT.AND P5, PT, R7, R104, !P1 ;  /* 0x000000680700720c */ /* 0x000fe20004fa1270 */
[----:B----4-:R-:W-:Y:S01]  /*a8e00*/  IMAD.MOV.U32 R36, RZ, RZ, R49 ;  /* 0x000000ffff247224 */ /* 0x010fe200078e0031 */
[----:B------:R-:W-:Y:S01]  /*a8e10*/  MOV R42, R48 ;  /* 0x00000030002a7202 */ /* 0x000fe20000000f00 */
[----:B------:R-:W4:Y:S01]  /*a8e20*/  LDC R104, c[0x0][0x228] ;  /* 0x00008a00ff687b82 */ /* 0x000f220000000800 */
[----:B--2---:R-:W-:-:S07]  /*a8e30*/  IMAD.WIDE R82, R8, 0x4, R2 ;  /* 0x0000000408527825 */ /* 0x004fce00078e0202 */
[----:B------:R-:W2:Y:S01]  /*a8e40*/  LDC.64 R48, c[0x0][0x228] ;  /* 0x00008a00ff307b82 */ /* 0x000ea20000000a00 */
[----:B------:R1:W-:Y:S01]  /*a8e50*/  @P4 STG.E desc[UR60][R82.64], R233 ;  /* 0x000000e952004986 */ /* 0x0003e2000c10193c */
[----:B------:R-:W-:Y:S02]  /*a8e60*/  ISETP.GE.AND P4, PT, R11, R32, PT ;  /* 0x000000200b00720c */ /* 0x000fe40003f86270 */
[----:B------:R-:W-:-:S04]  /*a8e70*/  IADD3 R11, R8, R0, RZ ;  /* 0x00000000080b7210 */ /* 0x000fc80007ffe0ff */
[----:B-1----:R-:W1:Y:S01]  /*a8e80*/  LDC.64 R244, c[0x0][0x228] ;  /* 0x00008a00fff47b82 */ /* 0x002e620000000a00 */
[----:B------:R-:W-:-:S04]  /*a8e90*/  IMAD.WIDE R100, R11, 0x4, R2 ;  /* 0x000000040b647825 */ /* 0x000fc800078e0202 */
[----:B------:R-:W-:Y:S01]  /*a8ea0*/  IMAD.WIDE R82, R8, 0x4, R4 ;  /* 0x0000000408527825 */ /* 0x000fe200078e0204 */
[----:B------:R-:W-:Y:S02]  /*a8eb0*/  ISETP.LT.AND P1, PT, R9, R42, !P1 ;  /* 0x0000002a0900720c */ /* 0x000fe40004f21270 */
[----:B------:R-:W1:Y:S02]  /*a8ec0*/  LDC.64 R232, c[0x0][0x228] ;  /* 0x00008a00ffe87b82 */ /* 0x000e640000000a00 */
[----:B------:R3:W-:Y:S01]  /*a8ed0*/  @P6 STG.E desc[UR60][R82.64], R225 ;  /* 0x000000e152006986 */ /* 0x0007e2000c10193c */
[----:B--2---:R-:W-:Y:S01]  /*a8ee0*/  IMAD.MOV.U32 R41, RZ, RZ, R49 ;  /* 0x000000ffff297224 */ /* 0x004fe200078e0031 */
[----:B------:R-:W-:-:S04]  /*a8ef0*/  MOV R194, R48 ;  /* 0x0000003000c27202 */ /* 0x000fc80000000f00 */
[----:B------:R-:W2:Y:S01]  /*a8f00*/  LDC.64 R48, c[0x0][0x228] ;  /* 0x00008a00ff307b82 */ /* 0x000ea20000000a00 */
[----:B------:R-:W-:-:S07]  /*a8f10*/  VIADD R8, R6, 0x37 ;  /* 0x0000003706087836 */ /* 0x000fce0000000000 */
[----:B---3--:R-:W3:Y:S01]  /*a8f20*/  LDC.64 R224, c[0x0][0x228] ;  /* 0x00008a00ffe07b82 */ /* 0x008ee20000000a00 */
[----:B------:R4:W-:Y:S04]  /*a8f30*/  @P5 STG.E desc[UR60][R100.64], R112 ;  /* 0x0000007064005986 */ /* 0x0009e8000c10193c */
[----:B----4-:R-:W4:Y:S01]  /*a8f40*/  LDL.LU R112, [R1+0x40c] ;  /* 0x00040c0001707983 */ /* 0x010f220000300800 */
[----:B------:R-:W-:Y:S01]  /*a8f50*/  ISETP.LT.AND P6, PT, R7, R103, !P2 ;  /* 0x000000670700720c */ /* 0x000fe200057c1270 */
[----:B--2---:R-:W-:Y:S01]  /*a8f60*/  IMAD.MOV.U32 R33, RZ, RZ, R48 ;  /* 0x000000ffff217224 */ /* 0x004fe200078e0030 */
[----:B------:R-:W-:Y:S01]  /*a8f70*/  ISETP.GE.AND P5, PT, R8, R41, PT ;  /* 0x000000290800720c */ /* 0x000fe20003fa6270 */
[C---:B------:R-:W-:Y:S01]  /*a8f80*/  IMAD.WIDE R82, R11.reuse, 0x4, R4 ;  /* 0x000000040b527825 */ /* 0x040fe200078e0204 */
[----:B------:R-:W-:Y:S01]  /*a8f90*/  IADD3 R8, R11, R0, RZ ;  /* 0x000000000b087210 */ /* 0x000fe20007ffe0ff */
[----:B------:R-:W2:Y:S01]  /*a8fa0*/  LDL.LU R114, [R1+0x460] ;  /* 0x0004600001727983 */ /* 0x000ea20000300800 */
[----:B------:R-:W-:Y:S01]  /*a8fb0*/  ISETP.LT.AND P2, PT, R9, R33, !P2 ;  /* 0x000000210900720c */ /* 0x000fe20005741270 */
[----:B------:R-:W1:Y:S02]  /*a8fc0*/  LDC R103, c[0x0][0x228] ;  /* 0x00008a00ff677b82 */ /* 0x000e640000000800 */
[----:B------:R-:W-:Y:S01]  /*a8fd0*/  IMAD.WIDE R100, R8, 0x4, R2 ;  /* 0x0000000408647825 */ /* 0x000fe200078e0202 */
[----:B------:R3:W-:Y:S04]  /*a8fe0*/  @P1 STG.E desc[UR60][R82.64], R246 ;  /* 0x000000f652001986 */ /* 0x0007e8000c10193c */
[----:B------:R-:W-:Y:S01]  /*a8ff0*/  @P6 STG.E desc[UR60][R100.64], R234 ;  /* 0x000000ea64006986 */ /* 0x000fe2000c10193c */
[----:B------:R-:W-:-:S02]  /*a9000*/  ISETP.LT.AND P6, PT, R7, R102, !P4 ;  /* 0x000000660700720c */ /* 0x000fc400067c1270 */
[----:B------:R-:W-:Y:S01]  /*a9010*/  MOV R35, R49 ;  /* 0x0000003100237202 */ /* 0x000fe20000000f00 */
[----:B------:R-:W-:Y:S01]  /*a9020*/  VIADD R11, R6, 0x38 ;  /* 0x00000038060b7836 */ /* 0x000fe20000000000 */
[----:B------:R-:W1:Y:S01]  /*a9030*/  LDC.64 R48, c[0x0][0x228] ;  /* 0x00008a00ff307b82 */ /* 0x000e620000000a00 */
[C---:B---3--:R-:W-:Y:S01]  /*a9040*/  IMAD.WIDE R82, R8.reuse, 0x4, R4 ;  /* 0x0000000408527825 */ /* 0x048fe200078e0204 */
[----:B------:R-:W-:-:S04]  /*a9050*/  IADD3 R8, R8, R0, RZ ;  /* 0x0000000008087210 */ /* 0x000fc80007ffe0ff */
[----:B------:R3:W-:Y:S02]  /*a9060*/  @P2 STG.E desc[UR60][R82.64], R226 ;  /* 0x000000e252002986 */ /* 0x0007e4000c10193c */
[----:B------:R-:W2:Y:S01]  /*a9070*/  LDC R102, c[0x0][0x228] ;  /* 0x00008a00ff667b82 */ /* 0x000ea20000000800 */
[----:B---3--:R-:W-:Y:S01]  /*a9080*/  IMAD.WIDE R82, R8, 0x4, R2 ;  /* 0x0000000408527825 */ /* 0x008fe200078e0202 */
[----:B-1----:R-:W-:-:S03]  /*a9090*/  MOV R40, R49 ;  /* 0x0000003100287202 */ /* 0x002fc60000000f00 */
[----:B------:R-:W-:-:S03]  /*a90a0*/  IMAD.MOV.U32 R193, RZ, RZ, R48 ;  /* 0x000000ffffc17224 */ /* 0x000fc600078e0030 */
[----:B------:R-:W1:Y:S02]  /*a90b0*/  LDC.64 R48, c[0x0][0x228] ;  /* 0x00008a00ff307b82 */ /* 0x000e640000000a00 */
[----:B-1----:R-:W-:Y:S01]  /*a90c0*/  IMAD.MOV.U32 R32, RZ, RZ, R48 ;  /* 0x000000ffff207224 */ /* 0x002fe200078e0030 */
[----:B------:R-:W-:-:S05]  /*a90d0*/  MOV R34, R49 ;  /* 0x0000003100227202 */ /* 0x000fca0000000f00 */
[----:B------:R-:W1:Y:S02]  /*a90e0*/  LDC.64 R48, c[0x0][0x228] ;  /* 0x00008a00ff307b82 */ /* 0x000e640000000a00 */
[----:B-1----:R-:W-:Y:S01]  /*a90f0*/  IMAD.MOV.U32 R50, RZ, RZ, R49 ;  /* 0x000000ffff327224 */ /* 0x002fe200078e0031 */
[----:B------:R-:W-:-:S05]  /*a9100*/  MOV R192, R48 ;  /* 0x0000003000c07202 */ /* 0x000fca0000000f00 */
[----:B------:R-:W1:Y:S01]  /*a9110*/  LDC.64 R48, c[0x0][0x228] ;  /* 0x00008a00ff307b82 */ /* 0x000e620000000a00 */
[----:B----4-:R3:W-:Y:S04]  /*a9120*/  @P6 STG.E desc[UR60][R82.64], R112 ;  /* 0x0000007052006986 */ /* 0x0107e8000c10193c */
[----:B---3--:R-:W3:Y:S04]  /*a9130*/  LDL.LU R112, [R1+0x450] ;  /* 0x0004500001707983 */ /* 0x008ee80000300800 */
[----:B------:R-:W4:Y:S01]  /*a9140*/  LDL.LU R113, [R1+0x440] ;  /* 0x0004400001717983 */ /* 0x000f220000300800 */
[----:B-1----:R-:W-:Y:S01]  /*a9150*/  MOV R42, R48 ;  /* 0x00000030002a7202 */ /* 0x002fe20000000f00 */
[----:B------:R-:W-:-:S02]  /*a9160*/  IMAD.MOV.U32 R33, RZ, RZ, R49 ;  /* 0x000000ffff217224 */ /* 0x000fc400078e0031 */
[----:B------:R-:W1:Y:S01]  /*a9170*/  LDC.64 R48, c[0x0][0x228] ;  /* 0x00008a00ff307b82 */ /* 0x000e620000000a00 */
[----:B------:R-:W-:Y:S01]  /*a9180*/  ISETP.GE.AND P1, PT, R11, R40, PT ;  /* 0x000000280b00720c */ /* 0x000fe20003f26270 */
[----:B------:R-:W-:Y:S01]  /*a9190*/  IMAD.WIDE R100, R8, 0x4, R4 ;  /* 0x0000000408647825 */ /* 0x000fe200078e0204 */
[----:B------:R-:W-:Y:S01]  /*a91a0*/  ISETP.LT.AND P4, PT, R9, R32, !P4 ;  /* 0x000000200900720c */ /* 0x000fe20006781270 */
[----:B------:R-:W4:Y:S02]  /*a91b0*/  LDL.LU R115, [R1+0x464] ;  /* 0x0004640001737983 */ /* 0x000f240000300800 */
[----:B------:R-:W-:Y:S01]  /*a91c0*/  IMAD.MOV.U32 R32, RZ, RZ, R53 ;  /* 0x000000ffff207224 */ /* 0x000fe200078e0035 */
[----:B-1----:R-:W-:Y:S02]  /*a91d0*/  MOV R40, R49 ;  /* 0x0000003100287202 */ /* 0x002fe40000000f00 */
[----:B------:R-:W-:Y:S02]  /*a91e0*/  MOV R49, R52 ;  /* 0x0000003400317202 */ /* 0x000fe40000000f00 */
[----:B------:R-:W1:Y:S01]  /*a91f0*/  LDC.64 R52, c[0x0][0x228] ;  /* 0x00008a00ff347b82 */ /* 0x000e620000000a00 */
[----:B------:R-:W-:Y:S01]  /*a9200*/  IMAD.MOV.U32 R191, RZ, RZ, R48 ;  /* 0x000000ffffbf7224 */ /* 0x000fe200078e0030 */
[----:B------:R-:W-:Y:S01]  /*a9210*/  ISETP.LT.AND P2, PT, R7, R104, !P5 ;  /* 0x000000680700720c */ /* 0x000fe20006f41270 */
[----:B------:R-:W-:Y:S01]  /*a9220*/  VIADD R11, R6, 0x39 ;  /* 0x00000039060b7836 */ /* 0x000fe20000000000 */
[----:B------:R-:W-:-:S04]  /*a9230*/  IADD3 R8, R8, R0, RZ ;  /* 0x0000000008087210 */ /* 0x000fc80007ffe0ff */
[----:B------:R-:W2:Y:S01]  /*a9240*/  LDC R104, c[0x0][0x228] ;  /* 0x00008a00ff687b82 */ /* 0x000ea20000000800 */
[----:B------:R-:W-:Y:S01]  /*a9250*/  ISETP.GE.AND P6, PT, R11, R50, PT ;  /* 0x000000320b00720c */ /* 0x000fe20003fc6270 */
[----:B------:R-:W-:-:S04]  /*a9260*/  IMAD.WIDE R82, R8, 0x4, R2 ;  /* 0x0000000408527825 */ /* 0x000fc800078e0202 */
[----:B-1----:R-:W-:Y:S01]  /*a9270*/  IMAD.MOV.U32 R48, RZ, RZ, R53 ;  /* 0x000000ffff307224 */ /* 0x002fe200078e0035 */
[----:B------:R-:W-:Y:S01]  /*a9280*/  MOV R190, R52 ;  /* 0x0000003400be7202 */ /* 0x000fe20000000f00 */
[----:B------:R-:W-:Y:S01]  /*a9290*/  VIADD R11, R6, 0x3a ;  /* 0x0000003a060b7836 */ /* 0x000fe20000000000 */
[----:B------:R-:W1:Y:S01]  /*a92a0*/  LDC.64 R52, c[0x0][0x228] ;  /* 0x00008a00ff347b82 */ /* 0x000e620000000a00 */
[----:B------:R2:W-:Y:S01]  /*a92b0*/  @P4 STG.E desc[UR60][R100.64], R247 ;  /* 0x000000f764004986 */ /* 0x0005e2000c10193c */
[----:B------:R-:W-:Y:S02]  /*a92c0*/  ISETP.LT.AND P5, PT, R9, R42, !P5 ;  /* 0x0000002a0900720c */ /* 0x000fe40006fa1270 */
[----:B------:R-:W-:Y:S01]  /*a92d0*/  ISETP.LT.AND P4, PT, R7, R103, !P1 ;  /* 0x000000670700720c */ /* 0x000fe20004f81270 */
[----:B------:R2:W-:Y:S01]  /*a92e0*/  @P2 STG.E desc[UR60][R82.64], R235 ;  /* 0x000000eb52002986 */ /* 0x0005e2000c10193c */
[----:B------:R-:W-:Y:S02]  /*a92f0*/  ISETP.GE.AND P2, PT, R11, R40, PT ;  /* 0x000000280b00720c */ /* 0x000fe40003f46270 */
[----:B------:R-:W-:Y:S01]  /*a9300*/  IADD3 R11, R8, R0, RZ ;  /* 0x00000000080b7210 */ /* 0x000fe20007ffe0ff */
[----:B------:R-:W1:Y:S01]  /*a9310*/  LDC.64 R50, c[0x0][0x228] ;  /* 0x00008a00ff327b82 */ /* 0x000e620000000a00 */
[----:B------:R-:W-:-:S03]  /*a9320*/  ISETP.LT.AND P1, PT, R9, R49, !P1 ;  /* 0x000000310900720c */ /* 0x000fc60004f21270 */
[----:B--2---:R-:W-:-:S04]  /*a9330*/  IMAD.WIDE R100, R11, 0x4, R2 ;  /* 0x000000040b647825 */ /* 0x004fc800078e0202 */
[----:B------:R-:W-:Y:S01]  /*a9340*/  IMAD.WIDE R82, R8, 0x4, R4 ;  /* 0x0000000408527825 */ /* 0x000fe200078e0204 */
[----:B------:R-:W2:Y:S03]  /*a9350*/  LDC R103, c[0x0][0x228] ;  /* 0x00008a00ff677b82 */ /* 0x000ea60000000800 */
[----:B------:R-:W-:Y:S01]  /*a9360*/  VIADD R8, R6, 0x3b ;  /* 0x0000003b06087836 */ /* 0x000fe20000000000 */
[----:B------:R1:W-:Y:S02]  /*a9370*/  @P5 STG.E desc[UR60][R82.64], R227 ;  /* 0x000000e352005986 */ /* 0x0003e4000c10193c */
[----:B-1----:R-:W-:Y:S01]  /*a9380*/  IMAD.MOV.U32 R41, RZ, RZ, R52 ;  /* 0x000000ffff297224 */ /* 0x002fe200078e0034 */
[----:B------:R-:W-:Y:S01]  /*a9390*/  ISETP.LT.AND P5, PT, R7, R104, !P6 ;  /* 0x000000680700720c */ /* 0x000fe200077a1270 */
[----:B------:R1:W-:Y:S01]  /*a93a0*/  @P4 STG.E desc[UR60][R100.64], R114 ;  /* 0x0000007264004986 */ /* 0x0003e2000c10193c */
[----:B------:R-:W-:Y:S01]  /*a93b0*/  ISETP.GE.AND P4, PT, R8, R48, PT ;  /* 0x000000300800720c */ /* 0x000fe20003f86270 */
[----:B------:R-:W2:Y:S01]  /*a93c0*/  LDC R104, c[0x0][0x228] ;  /* 0x00008a00ff687b82 */ /* 0x000ea20000000800 */
[----:B------:R-:W-:-:S02]  /*a93d0*/  ISETP.LT.AND P6, PT, R9, R41, !P6 ;  /* 0x000000290900720c */ /* 0x000fc400077c1270 */
[C---:B------:R-:W-:Y:S01]  /*a93e0*/  IADD3 R8, R11.reuse, R0, RZ ;  /* 0x000000000b087210 */ /* 0x040fe20007ffe0ff */
[----:B------:R-:W-:Y:S01]  /*a93f0*/  IMAD.WIDE R82, R11, 0x4, R4 ;  /* 0x000000040b527825 */ /* 0x000fe200078e0204 */
[----:B------:R-:W-:-:S03]  /*a9400*/  MOV R44, R53 ;  /* 0x00000035002c7202 */ /* 0x000fc60000000f00 */
[----:B------:R-:W2:Y:S01]  /*a9410*/  LDC.64 R246, c[0x0][0x228] ;  /* 0x00008a00fff67b82 */ /* 0x000ea20000000a00 */
[----:B-1----:R-:W2:Y:S01]  /*a9420*/  LDL.LU R114, [R1+0x454] ;  /* 0x0004540001727983 */ /* 0x002ea20000300800 */
[----:B------:R-:W-:Y:S01]  /*a9430*/  IMAD.WIDE R100, R8, 0x4, R2 ;  /* 0x0000000408647825 */ /* 0x000fe200078e0202 */
[----:B------:R-:W-:-:S03]  /*a9440*/  MOV R42, R51 ;  /* 0x00000033002a7202 */ /* 0x000fc60000000f00 */
[----:B------:R-:W-:Y:S02]  /*a9450*/  IMAD.MOV.U32 R40, RZ, RZ, R50 ;  /* 0x000000ffff287224 */ /* 0x000fe400078e0032 */
[----:B------:R-:W1:Y:S08]  /*a9460*/  LDC.64 R52, c[0x0][0x228] ;  /* 0x00008a00ff347b82 */ /* 0x000e700000000a00 */
[----:B------:R-:W1:Y:S01]  /*a9470*/  LDC.64 R50, c[0x0][0x228] ;  /* 0x00008a00ff327b82 */ /* 0x000e620000000a00 */
[----:B---3--:R3:W-:Y:S04]  /*a9480*/  @P1 STG.E desc[UR60][R82.64], R112 ;  /* 0x0000007052001986 */ /* 0x0087e8000c10193c */
[----:B------:R-:W-:Y:S01]  /*a9490*/  @P5 STG.E desc[UR60][R100.64], R220 ;  /* 0x000000dc64005986 */ /* 0x000fe2000c10193c */
[----:B---3--:R-:W-:-:S03]  /*a94a0*/  IMAD.WIDE R82, R8, 0x4, R4 ;  /* 0x0000000408527825 */ /* 0x008fc600078e0204 */
[----:B------:R-:W3:Y:S04]  /*a94b0*/  LDL.LU R112, [R1+0x468] ;  /* 0x0004680001707983 */ /* 0x000ee80000300800 */
[----:B----4-:R4:W-:Y:S04]  /*a94c0*/  @P6 STG.E desc[UR60][R82.64], R113 ;  /* 0x0000007152006986 */ /* 0x0109e8000c10193c */
[----:B----4-:R-:W4:Y:S01]  /*a94d0*/  LDL.LU R113, [R1+0x444] ;  /* 0x0004440001717983 */ /* 0x010f220000300800 */
[----:B------:R-:W-:Y:S01]  /*a94e0*/  ISETP.LT.AND P5, PT, R7, R102, !P2 ;  /* 0x000000660700720c */ /* 0x000fe200057a1270 */
[----:B------:R-:W-:Y:S01]  /*a94f0*/  VIADD R11, R6, 0x3c ;  /* 0x0000003c060b7836 */ /* 0x000fe20000000000 */
[----:B------:R-:W-:Y:S01]  /*a9500*/  ISETP.LT.AND P2, PT, R9, R40, !P2 ;  /* 0x000000280900720c */ /* 0x000fe20005741270 */
[----:B------:R-:W3:Y:S01]  /*a9510*/  LDC R102, c[0x0][0x228] ;  /* 0x00008a00ff667b82 */ /* 0x000ee20000000800 */
[----:B------:R-:W-:-:S02]  /*a9520*/  IADD3 R8, R8, R0, RZ ;  /* 0x0000000008087210 */ /* 0x000fc40007ffe0ff */
[----:B--2---:R-:W-:Y:S02]  /*a9530*/  ISETP.LT.AND P6, PT, R7, R103, !P4 ;  /* 0x000000670700720c */ /* 0x004fe400067c1270 */
[----:B------:R-:W-:Y:S01]  /*a9540*/  ISETP.GE.AND P1, PT, R11, R225, PT ;  /* 0x000000e10b00720c */ /* 0x000fe20003f26270 */
[C---:B------:R-:W-:Y:S01]  /*a9550*/  IMAD.WIDE R82, R8.reuse, 0x4, R2 ;  /* 0x0000000408527825 */ /* 0x040fe200078e0202 */
[----:B-1----:R-:W-:Y:S01]  /*a9560*/  MOV R49, R50 ;  /* 0x0000003200317202 */ /* 0x002fe20000000f00 */
[----:B------:R-:W1:Y:S02]  /*a9570*/  LDC R103, c[0x0][0x228] ;  /* 0x00008a00ff677b82 */ /* 0x000e640000000800 */
[C---:B------:R-:W-:Y:S01]  /*a9580*/  IMAD.WIDE R100, R8.reuse, 0x4, R4 ;  /* 0x0000000408647825 */ /* 0x040fe200078e0204 */
[----:B------:R-:W-:-:S03]  /*a9590*/  IADD3 R8, R8, R0, RZ ;  /* 0x0000000008087210 */ /* 0x000fc60007ffe0ff */
[----:B------:R-:W-:Y:S01]  /*a95a0*/  VIADD R11, R6, 0x3d ;  /* 0x0000003d060b7836 */ /* 0x000fe20000000000 */
[----:B------:R2:W-:Y:S01]  /*a95b0*/  @P5 STG.E desc[UR60][R82.64], R115 ;  /* 0x0000007352005986 */ /* 0x0005e2000c10193c */
[----:B------:R-:W-:-:S03]  /*a95c0*/  ISETP.LT.AND P4, PT, R9, R49, !P4 ;  /* 0x000000310900720c */ /* 0x000fc60006781270 */
[----:B------:R-:W-:Y:S01]  /*a95d0*/  ISETP.GE.AND P5, PT, R11, R229, PT ;  /* 0x000000e50b00720c */ /* 0x000fe20003fa6270 */
[----:B------:R-:W-:Y:S02]  /*a95e0*/  VIADD R11, R6, 0x3e ;  /* 0x0000003e060b7836 */ /* 0x000fe40000000000 */
[C---:B--2---:R-:W-:Y:S01]  /*a95f0*/  IMAD.WIDE R82, R8.reuse, 0x4, R2 ;  /* 0x0000000408527825 */ /* 0x044fe200078e0202 */
[----:B------:R2:W-:Y:S01]  /*a9600*/  @P2 STG.E desc[UR60][R100.64], R114 ;  /* 0x0000007264002986 */ /* 0x0005e2000c10193c */
[----:B------:R-:W-:Y:S02]  /*a9610*/  ISETP.LT.AND P2, PT, R7, R104, !P1 ;  /* 0x000000680700720c */ /* 0x000fe40004f41270 */
[----:B------:R-:W-:Y:S01]  /*a9620*/  IMAD.MOV.U32 R40, RZ, RZ, R53 ;  /* 0x000000ffff287224 */ /* 0x000fe200078e0035 */
[----:B------:R-:W-:Y:S01]  /*a9630*/  MOV R50, R52 ;  /* 0x0000003400327202 */ /* 0x000fe20000000f00 */
[----:B------:R1:W-:Y:S01]  /*a9640*/  @P6 STG.E desc[UR60][R82.64], R221 ;  /* 0x000000dd52006986 */ /* 0x0003e2000c10193c */
[----:B------:R-:W-:Y:S01]  /*a9650*/  ISETP.GE.AND P6, PT, R11, R233, PT ;  /* 0x000000e90b00720c */ /* 0x000fe20003fc6270 */
[----:B------:R-:W1:Y:S01]  /*a9660*/  LDC.64 R52, c[0x0][0x228] ;  /* 0x00008a00ff347b82 */ /* 0x000e620000000a00 */
[----:B------:R-:W-:Y:S01]  /*a9670*/  IADD3 R11, R8, R0, RZ ;  /* 0x00000000080b7210 */ /* 0x000fe20007ffe0ff */
[----:B--2---:R-:W2:Y:S04]  /*a9680*/  LDL.LU R114, [R1+0x458] ;  /* 0x0004580001727983 */ /* 0x004ea80000300800 */
[----:B------:R-:W-:-:S02]  /*a9690*/  IMAD.WIDE R100, R11, 0x4, R2 ;  /* 0x000000040b647825 */ /* 0x000fc400078e0202 */
[----:B------:R-:W2:Y:S01]  /*a96a0*/  LDC R104, c[0x0][0x228] ;  /* 0x00008a00ff687b82 */ /* 0x000ea20000000800 */
[----:B------:R-:W2:Y:S01]  /*a96b0*/  LDL.LU R115, [R1+0x448] ;  /* 0x0004480001737983 */ /* 0x000ea20000300800 */
[----:B-1----:R-:W-:Y:S01]  /*a96c0*/  IMAD.WIDE R82, R8, 0x4, R4 ;  /* 0x0000000408527825 */ /* 0x002fe200078e0204 */
[----:B------:R-:W-:-:S03]  /*a96d0*/  ISETP.LT.AND P1, PT, R9, R50, !P1 ;  /* 0x000000320900720c */ /* 0x000fc60004f21270 */
[----:B------:R-:W-:Y:S02]  /*a96e0*/  IMAD.MOV.U32 R41, RZ, RZ, R51 ;  /* 0x000000ffff297224 */ /* 0x000fe400078e0033 */
[----:B------:R-:W1:Y:S01]  /*a96f0*/  LDC.64 R220, c[0x0][0x228] ;  /* 0x00008a00ffdc7b82 */ /* 0x000e620000000a00 */
[----:B------:R-:W-:Y:S01]  /*a9700*/  IMAD.MOV.U32 R48, RZ, RZ, R52 ;  /* 0x000000ffff307224 */ /* 0x000fe200078e0034 */
[----:B------:R-:W-:Y:S01]  /*a9710*/  MOV R55, R53 ;  /* 0x0000003500377202 */ /* 0x000fe20000000f00 */
[----:B------:R-:W-:-:S05]  /*a9720*/  VIADD R8, R6, 0x3f ;  /* 0x0000003f06087836 */ /* 0x000fca0000000000 */
[----:B------:R-:W1:Y:S08]  /*a9730*/  LDC.64 R52, c[0x0][0x228] ;  /* 0x00008a00ff347b82 */ /* 0x000e700000000a00 */
[----:B------:R-:W2:Y:S01]  /*a9740*/  LDC.64 R50, c[0x0][0x228] ;  /* 0x00008a00ff327b82 */ /* 0x000ea20000000a00 */
[----:B----4-:R4:W-:Y:S04]  /*a9750*/  @P4 STG.E desc[UR60][R82.64], R113 ;  /* 0x0000007152004986 */ /* 0x0109e8000c10193c */
[----:B---3--:R3:W-:Y:S04]  /*a9760*/  @P2 STG.E desc[UR60][R100.64], R112 ;  /* 0x0000007064002986 */ /* 0x0087e8000c10193c */
[----:B----4-:R-:W4:Y:S04]  /*a9770*/  LDL.LU R113, [R1+0x46c] ;  /* 0x00046c0001717983 */ /* 0x010f280000300800 */
[----:B---3--:R-:W3:Y:S01]  /*a9780*/  LDL.LU R112, [R1+0x45c] ;  /* 0x00045c0001707983 */ /* 0x008ee20000300800 */
[----:B------:R-:W-:-:S02]  /*a9790*/  ISETP.LT.AND P4, PT, R7, R102, !P5 ;  /* 0x000000660700720c */ /* 0x000fc40006f81270 */
[----:B------:R-:W-:Y:S01]  /*a97a0*/  ISETP.GE.AND P2, PT, R8, R237, PT ;  /* 0x000000ed0800720c */ /* 0x000fe20003f46270 */
[C---:B------:R-:W-:Y:S01]  /*a97b0*/  IMAD.WIDE R82, R11.reuse, 0x4, R4 ;  /* 0x000000040b527825 */ /* 0x040fe200078e0204 */
[----:B------:R-:W-:Y:S01]  /*a97c0*/  IADD3 R8, R11, R0, RZ ;  /* 0x000000000b087210 */ /* 0x000fe20007ffe0ff */
[----:B------:R-:W3:Y:S01]  /*a97d0*/  LDC R102, c[0x0][0x228] ;  /* 0x00008a00ff667b82 */ /* 0x000ee20000000800 */
[----:B------:R-:W-:Y:S01]  /*a97e0*/  ISETP.LT.AND P5, PT, R9, R48, !P5 ;  /* 0x000000300900720c */ /* 0x000fe20006fa1270 */
[----:B-1----:R-:W-:Y:S02]  /*a97f0*/  IMAD.MOV.U32 R49, RZ, RZ, R52 ;  /* 0x000000ffff317224 */ /* 0x002fe400078e0034 */
[----:B------:R-:W-:Y:S01]  /*a9800*/  IMAD.WIDE R100, R8, 0x4, R2 ;  /* 0x0000000408647825 */ /* 0x000fe200078e0202 */
[----:B--2---:R1:W-:Y:S04]  /*a9810*/  @P1 STG.E desc[UR60][R82.64], R114 ;  /* 0x0000007252001986 */ /* 0x0043e8000c10193c */
[----:B------:R2:W-:Y:S01]  /*a9820*/  @P4 STG.E desc[UR60][R100.64], R222 ;  /* 0x000000de64004986 */ /* 0x0005e2000c10193c */
[----:B------:R-:W-:-:S02]  /*a9830*/  ISETP.LT.AND P4, PT, R7, R103, !P6 ;  /* 0x000000670700720c */ /* 0x000fc40007781270 */
[----:B------:R-:W-:Y:S02]  /*a9840*/  ISETP.LT.AND P6, PT, R9, R49, !P6 ;  /* 0x000000310900720c */ /* 0x000fe400077c1270 */
[----:B------:R-:W-:Y:S01]  /*a9850*/  MOV R54, R53 ;  /* 0x0000003500367202 */ /* 0x000fe20000000f00 */
[----:B-1----:R-:W3:Y:S01]  /*a9860*/  LDL.LU R114, [R1+0x850] ;  /* 0x0008500001727983 */ /* 0x002ee20000300800 */
[C-C-:B------:R-:W-:Y:S01]  /*a9870*/  IMAD.WIDE R82, R8.reuse, 0x4, R4.reuse ;  /* 0x0000000408527825 */ /* 0x140fe200078e0204 */
[----:B------:R-:W-:Y:S01]  /*a9880*/  IADD3 R8, R8, R0, RZ ;  /* 0x0000000008087210 */ /* 0x000fe20007ffe0ff */
[----:B------:R-:W1:Y:S01]  /*a9890*/  LDC R103, c[0x0][0x228] ;  /* 0x00008a00ff677b82 */ /* 0x000e620000000800 */
[----:B------:R-:W3:Y:S04]  /*a98a0*/  LDL.LU R60, [R1+0x44c] ;  /* 0x00044c00013c7983 */ /* 0x000ee80000300800 */
[----:B------:R2:W-:Y:S02]  /*a98b0*/  @P5 STG.E desc[UR60][R82.64], R115 ;  /* 0x0000007352005986 */ /* 0x0005e4000c10193c */
[----:B--2---:R-:W-:-:S04]  /*a98c0*/  IMAD.WIDE R100, R8, 0x4, R4 ;  /* 0x0000000408647825 */ /* 0x004fc800078e0204 */
[----:B------:R-:W-:-:S05]  /*a98d0*/  IMAD.WIDE R82, R8, 0x4, R2 ;  /* 0x0000000408527825 */ /* 0x000fca00078e0202 */
[----:B----4-:R2:W-:Y:S04]  /*a98e0*/  @P4 STG.E desc[UR60][R82.64], R113 ;  /* 0x0000007152004986 */ /* 0x0105e8000c10193c */
[----:B---3--:R3:W-:Y:S04]  /*a98f0*/  @P6 STG.E desc[UR60][R100.64], R112 ;  /* 0x0000007064006986 */ /* 0x0087e8000c10193c */
[----:B--2---:R-:W2:Y:S04]  /*a9900*/  LDL.LU R113, [R1+0x840] ;  /* 0x0008400001717983 */ /* 0x004ea80000300800 */
[----:B---3--:R-:W3:Y:S01]  /*a9910*/  LDL.LU R112, [R1+0x470] ;  /* 0x0004700001707983 */ /* 0x008ee20000300800 */
[----:B------:R-:W-:Y:S01]  /*a9920*/  MOV R48, R50 ;  /* 0x0000003200307202 */ /* 0x000fe20000000f00 */
[----:B------:R-:W-:-:S02]  /*a9930*/  IMAD.MOV.U32 R53, RZ, RZ, R51 ;  /* 0x000000ffff357224 */ /* 0x000fc400078e0033 */
[----:B------:R-:W4:Y:S01]  /*a9940*/  LDC.64 R50, c[0x0][0x228] ;  /* 0x00008a00ff327b82 */ /* 0x000f220000000a00 */
[----:B------:R-:W-:Y:S01]  /*a9950*/  VIADD R11, R6, 0x40 ;  /* 0x00000040060b7836 */ /* 0x000fe20000000000 */
[----:B------:R-:W-:Y:S01]  /*a9960*/  ISETP.LT.AND P5, PT, R7, R104, !P2 ;  /* 0x000000680700720c */ /* 0x000fe200057a1270 */
[----:B------:R-:W3:Y:S01]  /*a9970*/  LDL.LU R115, [R1+0x480] ;  /* 0x0004800001737983 */ /* 0x000ee20000300800 */
[----:B------:R-:W-:Y:S02]  /*a9980*/  IADD3 R8, R8, R0, RZ ;  /* 0x0000000008087210 */ /* 0x000fe40007ffe0ff */
[----:B------:R-:W-:Y:S01]  /*a9990*/  ISETP.GE.AND P1, PT, R11, R241, PT ;  /* 0x000000f10b00720c */ /* 0x000fe20003f26270 */
[----:B------:R-:W-:Y:S01]  /*a99a0*/  VIADD R11, R6, 0x41 ;  /* 0x00000041060b7836 */ /* 0x000fe20000000000 */
[----:B------:R-:W-:Y:S01]  /*a99b0*/  ISETP.LT.AND P2, PT, R9, R48, !P2 ;  /* 0x000000300900720c */ /* 0x000fe20005741270 */
[----:B------:R-:W-:Y:S01]  /*a99c0*/  IMAD.WIDE R82, R8, 0x4, R2 ;  /* 0x0000000408527825 */ /* 0x000fe200078e0202 */
[----:B------:R-:W-:Y:S01]  /*a99d0*/  ISETP.LT.AND P6, PT, R7, R102, !P1 ;  /* 0x000000660700720c */ /* 0x000fe20004fc1270 */
[----:B------:R-:W3:Y:S01]  /*a99e0*/  LDL.LU R58, [R1+0x854] ;  /* 0x00085400013a7983 */ /* 0x000ee20000300800 */
[----:B------:R-:W-:Y:S01]  /*a99f0*/  ISETP.GE.AND P4, PT, R11, R245, PT ;  /* 0x000000f50b00720c */ /* 0x000fe20003f86270 */
[----:B------:R-:W1:Y:S01]  /*a9a00*/  LDC R102, c[0x0][0x22c] ;  /* 0x00008b00ff667b82 */ /* 0x000e620000000800 */
[----:B------:R-:W-:Y:S01]  /*a9a10*/  IADD3 R11, R6, 0x42, RZ ;  /* 0x00000042060b7810 */ /* 0x000fe20007ffe0ff */
[----:B------:R4:W-:Y:S03]  /*a9a20*/  @P5 STG.E desc[UR60][R82.64], R223 ;  /* 0x000000df52005986 */ /* 0x0009e6000c10193c */
[----:B------:R-:W-:Y:S01]  /*a9a30*/  ISETP.GE.AND P5, PT, R11, R247, PT ;  /* 0x000000f70b00720c */ /* 0x000fe20003fa6270 */
[----:B------:R-:W-:-:S02]  /*a9a40*/  IMAD.IADD R11, R8, 0x1, R0 ;  /* 0x00000001080b7824 */ /* 0x000fc400078e0200 */
[----:B------:R-:W1:Y:S01]  /*a9a50*/  LDC R104, c[0x0][0x228] ;  /* 0x00008a00ff687b82 */ /* 0x000e620000000800 */
[----:B----4-:R-:W-:Y:S01]  /*a9a60*/  MOV R56, R50 ;  /* 0x0000003200387202 */ /* 0x010fe20000000f00 */
[----:B------:R-:W-:-:S03]  /*a9a70*/  IMAD.WIDE R82, R8, 0x4, R4 ;  /* 0x0000000408527825 */ /* 0x000fc600078e0204 */
[----:B------:R-:W-:Y:S01]  /*a9a80*/  ISETP.LT.AND P1, PT, R9, R56, !P1 ;  /* 0x000000380900720c */ /* 0x000fe20004f21270 */
[----:B------:R-:W-:Y:S01]  /*a9a90*/  IMAD.WIDE R100, R11, 0x4, R2 ;  /* 0x000000040b647825 */ /* 0x000fe200078e0202 */
[----:B------:R-:W-:Y:S01]  /*a9aa0*/  IADD3 R8, R6, 0x6e, RZ ;  /* 0x0000006e06087810 */ /* 0x000fe20007ffe0ff */
[----:B------:R4:W-:Y:S01]  /*a9ab0*/  @P2 STG.E desc[UR60][R82.64], R60 ;  /* 0x0000003c52002986 */ /* 0x0009e2000c10193c */
[----:B------:R-:W-:Y:S01]  /*a9ac0*/  ISETP.LT.AND P2, PT, R7, R105, !P4 ;  /* 0x000000690700720c */ /* 0x000fe20006741270 */
[----:B------:R-:W-:Y:S01]  /*a9ad0*/  IMAD.MOV.U32 R52, RZ, RZ, R51 ;  /* 0x000000ffff347224 */ /* 0x000fe200078e0033 */
[----:B------:R-:W-:Y:S01]  /*a9ae0*/  MOV R48, R64 ;  /* 0x0000004000307202 */ /* 0x000fe20000000f00 */
[----:B------:R1:W-:Y:S01]  /*a9af0*/  @P6 STG.E desc[UR60][R100.64], R114 ;  /* 0x0000007264006986 */ /* 0x0003e2000c10193c */
[----:B------:R-:W-:Y:S01]  /*a9b00*/  ISETP.GE.AND P6, PT, R8, R106, PT ;  /* 0x0000006a0800720c */ /* 0x000fe20003fc6270 */
[C---:B------:R-:W-:Y:S01]  /*a9b10*/  IMAD.IADD R8, R11.reuse, 0x1, R0 ;  /* 0x000000010b087824 */ /* 0x040fe200078e0200 */
[----:B------:R-:W3:Y:S01]  /*a9b20*/  LDC.64 R50, c[0x0][0x228] ;  /* 0x00008a00ff327b82 */ /* 0x000ee20000000a00 */
[----:B----4-:R-:W-:-:S07]  /*a9b30*/  IMAD.WIDE R82, R11, 0x4, R4 ;  /* 0x000000040b527825 */ /* 0x010fce00078e0204 */
[----:B------:R-:W4:Y:S01]  /*a9b40*/  LDC R106, c[0x0][0x228] ;  /* 0x00008a00ff6a7b82 */ /* 0x000f220000000800 */
[----:B-1----:R-:W-:Y:S01]  /*a9b50*/  IMAD.WIDE R100, R8, 0x4, R2 ;  /* 0x0000000408647825 */ /* 0x002fe200078e0202 */
[----:B------:R-:W4:Y:S06]  /*a9b60*/  LDL.LU R114, [R1+0x844] ;  /* 0x0008440001727983 */ /* 0x000f2c0000300800 */
[----:B------:R-:W1:Y:S01]  /*a9b70*/  LDC R105, c[0x0][0x228] ;  /* 0x00008a00ff697b82 */ /* 0x000e620000000800 */
[----:B--2---:R-:W-:Y:S04]  /*a9b80*/  @P1 STG.E desc[UR60][R82.64], R113 ;  /* 0x0000007152001986 */ /* 0x004fe8000c10193c */
[----:B---3--:R2:W-:Y:S04]  /*a9b90*/  @P2 STG.E desc[UR60][R100.64], R112 ;  /* 0x0000007064002986 */ /* 0x0085e8000c10193c */
[----:B--2---:R-:W2:Y:S01]  /*a9ba0*/  LDL.LU R112, [R1+0x474] ;  /* 0x0004740001707983 */ /* 0x004ea20000300800 */
[----:B------:R-:W-:Y:S01]  /*a9bb0*/  IMAD.MOV.U32 R49, RZ, RZ, R50 ;  /* 0x000000ffff317224 */ /* 0x000fe200078e0032 */
[----:B------:R-:W-:Y:S01]  /*a9bc0*/  IADD3 R11, R6, 0x43, RZ ;  /* 0x00000043060b7810 */ /* 0x000fe20007ffe0ff */
[----:B------:R-:W-:Y:S01]  /*a9bd0*/  IMAD.WIDE R82, R8, 0x4, R4 ;  /* 0x0000000408527825 */ /* 0x000fe200078e0204 */
[----:B------:R-:W-:Y:S01]  /*a9be0*/  ISETP.LT.AND P2, PT, R7, R103, !P5 ;  /* 0x000000670700720c */ /* 0x000fe20006f41270 */
[----:B------:R-:W3:Y:S01]  /*a9bf0*/  LDL.LU R113, [R1+0x858] ;  /* 0x0008580001717983 */ /* 0x000ee20000300800 */
[----:B------:R-:W-:-:S02]  /*a9c00*/  ISETP.LT.AND P4, PT, R9, R49, !P4 ;  /* 0x000000310900720c */ /* 0x000fc40006781270 */
[----:B------:R-:W-:Y:S01]  /*a9c10*/  ISETP.GE.AND P1, PT, R11, R102, PT ;  /* 0x000000660b00720c */ /* 0x000fe20003f26270 */
[----:B------:R-:W-:Y:S01]  /*a9c20*/  IMAD.IADD R8, R8, 0x1, R0 ;  /* 0x0000000108087824 */ /* 0x000fe200078e0200 */
[----:B------:R-:W-:Y:S01]  /*a9c30*/  ISETP.LT.AND P5, PT, R9, R48, !P5 ;  /* 0x000000300900720c */ /* 0x000fe20006fa1270 */
[----:B------:R-:W-:Y:S01]  /*a9c40*/  IMAD.MOV.U32 R50, RZ, RZ, R65 ;  /* 0x000000ffff327224 */ /* 0x000fe200078e0041 */
[----:B------:R-:W1:Y:S01]  /*a9c50*/  LDC R102, c[0x0][0x22c] ;  /* 0x00008b00ff667b82 */ /* 0x000e620000000800 */
[----:B------:R-:W-:-:S06]  /*a9c60*/  IMAD.WIDE R100, R8, 0x4, R4 ;  /* 0x0000000408647825 */ /* 0x000fcc00078e0204 */
[----:B------:R1:W-:Y:S01]  /*a9c70*/  @P4 STG.E desc[UR60][R82.64], R115 ;  /* 0x0000007352004986 */ /* 0x0003e2000c10193c */
[----:B------:R-:W-:Y:S01]  /*a9c80*/  ISETP.LT.AND P4, PT, R7, R104, !P1 ;  /* 0x000000680700720c */ /* 0x000fe20004f81270 */
[----:B------:R-:W2:Y:S01]  /*a9c90*/  LDC.64 R64, c[0x0][0x228] ;  /* 0x00008a00ff407b82 */ /* 0x000ea20000000a00 */
[----:B------:R-:W-:Y:S02]  /*a9ca0*/  IADD3 R11, R6, 0x44, RZ ;  /* 0x00000044060b7810 */ /* 0x000fe40007ffe0ff */
[----:B------:R-:W-:-:S05]  /*a9cb0*/  MOV R48, R67 ;  /* 0x0000004300307202 */ /* 0x000fca0000000f00 */
[----:B------:R-:W3:Y:S01]  /*a9cc0*/  LDC R103, c[0x0][0x228] ;  /* 0x00008a00ff677b82 */ /* 0x000ee20000000800 */
[----:B-1----:R-:W3:Y:S01]  /*a9cd0*/  LDL.LU R115, [R1+0x484] ;  /* 0x0004840001737983 */ /* 0x002ee20000300800 */
[----:B------:R-:W-:-:S04]  /*a9ce0*/  IMAD.WIDE R82, R8, 0x4, R2 ;  /* 0x0000000408527825 */ /* 0x000fc800078e0202 */
[----:B------:R-:W-:Y:S01]  /*a9cf0*/  IMAD.IADD R8, R8, 0x1, R0 ;  /* 0x0000000108087824 */ /* 0x000fe200078e0200 */
[----:B------:R1:W-:Y:S01]  /*a9d00*/  @P2 STG.E desc[UR60][R82.64], R58 ;  /* 0x0000003a52002986 */ /* 0x0003e2000c10193c */
[----:B------:R-:W3:Y:S02]  /*a9d10*/  LDC R104, c[0x0][0x228] ;  /* 0x00008a00ff687b82 */ /* 0x000ee40000000800 */
[----:B-1----:R-:W-:Y:S01]  /*a9d20*/  IMAD.WIDE R82, R8, 0x4, R2 ;  /* 0x0000000408527825 */ /* 0x002fe200078e0202 */
[----:B----4-:R1:W-:Y:S04]  /*a9d30*/  @P5 STG.E desc[UR60][R100.64], R114 ;  /* 0x0000007264005986 */ /* 0x0103e8000c10193c */
[----:B-1----:R-:W4:Y:S04]  /*a9d40*/  LDL.LU R114, [R1+0x848] ;  /* 0x0008480001727983 */ /* 0x002f280000300800 */
[----:B--2---:R1:W-:Y:S04]  /*a9d50*/  @P4 STG.E desc[UR60][R82.64], R112 ;  /* 0x0000007052004986 */ /* 0x0043e8000c10193c */
[----:B-1----:R-:W2:Y:S01]  /*a9d60*/  LDL.LU R112, [R1+0x478] ;  /* 0x0004780001707983 */ /* 0x002ea20000300800 */
[----:B------:R-:W-:Y:S01]  /*a9d70*/  IMAD.MOV.U32 R56, RZ, RZ, R64 ;  /* 0x000000ffff387224 */ /* 0x000fe200078e0040 */
[----:B------:R-:W-:-:S02]  /*a9d80*/  ISETP.GE.AND P2, PT, R11, R107, PT ;  /* 0x0000006b0b00720c */ /* 0x000fc40003f46270 */
[----:B------:R-:W-:Y:S01]  /*a9d90*/  IADD3 R11, R6, 0x45, RZ ;  /* 0x00000045060b7810 */ /* 0x000fe20007ffe0ff */
[----:B------:R-:W-:Y:S01]  /*a9da0*/  IMAD.MOV.U32 R64, RZ, RZ, R66 ;  /* 0x000000ffff407224 */ /* 0x000fe200078e0042 */
[----:B------:R-:W-:Y:S01]  /*a9db0*/  ISETP.LT.AND P1, PT, R9, R56, !P1 ;  /* 0x000000380900720c */ /* 0x000fe20004f21270 */
[C---:B------:R-:W-:Y:S01]  /*a9dc0*/  IMAD.WIDE R82, R8.reuse, 0x4, R4 ;  /* 0x0000000408527825 */ /* 0x040fe200078e0204 */
[----:B------:R-:W-:Y:S01]  /*a9dd0*/  ISETP.LT.AND P5, PT, R7, R106, !P2 ;  /* 0x0000006a0700720c */ /* 0x000fe200057a1270 */
[----:B------:R-:W2:Y:S01]  /*a9de0*/  LDL.LU R68, [R1+0x488] ;  /* 0x0004880001447983 */ /* 0x000ea20000300800 */
[----:B------:R-:W-:Y:S01]  /*a9df0*/  ISETP.GE.AND P4, PT, R11, R102, PT ;  /* 0x000000660b00720c */ /* 0x000fe20003f86270 */
[----:B------:R-:W-:Y:S01]  /*a9e00*/  IMAD.IADD R11, R8, 0x1, R0 ;  /* 0x00000001080b7824 */ /* 0x000fe200078e0200 */
[----:B------:R-:W-:Y:S01]  /*a9e10*/  ISETP.LT.AND P2, PT, R9, R64, !P2 ;  /* 0x000000400900720c */ /* 0x000fe20005741270 */
[----:B------:R-:W1:Y:S02]  /*a9e20*/  LDC.64 R66, c[0x0][0x228] ;  /* 0x00008a00ff427b82 */ /* 0x000e640000000a00 */
[----:B------:R-:W-:Y:S01]  /*a9e30*/  IMAD.WIDE R100, R11, 0x4, R2 ;  /* 0x000000040b647825 */ /* 0x000fe200078e0202 */
[----:B------:R-:W-:-:S03]  /*a9e40*/  IADD3 R8, R6, 0x46, RZ ;  /* 0x0000004606087810 */ /* 0x000fc60007ffe0ff */
[----:B---3--:R3:W-:Y:S01]  /*a9e50*/  @P1 STG.E desc[UR60][R82.64], R115 ;  /* 0x0000007352001986 */ /* 0x0087e2000c10193c */
[----:B------:R-:W-:Y:S01]  /*a9e60*/  ISETP.LT.AND P1, PT, R7, R105, !P4 ;  /* 0x000000690700720c */ /* 0x000fe20006721270 */
[----:B------:R-:W2:Y:S02]  /*a9e70*/  LDC R107, c[0x0][0x22c] ;  /* 0x00008b00ff6b7b82 */ /* 0x000ea40000000800 */
[----:B------:R3:W-:Y:S01]  /*a9e80*/  @P5 STG.E desc[UR60][R100.64], R113 ;  /* 0x0000007164005986 */ /* 0x0007e2000c10193c */
[----:B------:R-:W-:Y:S01]  /*a9e90*/  ISETP.GE.AND P5, PT, R8, R108, PT ;  /* 0x0000006c0800720c */ /* 0x000fe20003fa6270 */
[----:B------:R-:W-:-:S04]  /*a9ea0*/  IMAD.IADD R8, R11, 0x1, R0 ;  /* 0x000000010b087824 */ /* 0x000fc800078e0200 */
[----:B------:R-:W2:Y:S01]  /*a9eb0*/  LDC R108, c[0x0][0x22c] ;  /* 0x00008b00ff6c7b82 */ /* 0x000ea20000000800 */
[----:B---3--:R-:W-:Y:S01]  /*a9ec0*/  IMAD.WIDE R82, R11, 0x4, R4 ;  /* 0x000000040b527825 */ /* 0x008fe200078e0204 */
[----:B------:R-:W3:Y:S03]  /*a9ed0*/  LDL.LU R115, [R1+0x85c] ;  /* 0x00085c0001737983 */ /* 0x000ee60000300800 */
[----:B------:R-:W-:Y:S01]  /*a9ee0*/  IMAD.WIDE R100, R8, 0x4, R2 ;  /* 0x0000000408647825 */ /* 0x000fe200078e0202 */
[----:B------:R-:W3:Y:S01]  /*a9ef0*/  LDL.LU R113, [R1+0x84c] ;  /* 0x00084c0001717983 */ /* 0x000ee20000300800 */
[----:B-1----:R-:W-:Y:S01]  /*a9f00*/  MOV R57, R66 ;  /* 0x0000004200397202 */ /* 0x002fe20000000f00 */
[----:B------:R-:W1:Y:S01]  /*a9f10*/  LDC R106, c[0x0][0x228] ;  /* 0x00008a00ff6a7b82 */ /* 0x000e620000000800 */
[----:B------:R-:W-:-:S07]  /*a9f20*/  IMAD.MOV.U32 R60, RZ, RZ, R67 ;  /* 0x000000ffff3c7224 */ /* 0x000fce00078e0043 */
[----:B------:R-:W1:Y:S08]  /*a9f30*/  LDC.64 R66, c[0x0][0x228] ;  /* 0x00008a00ff427b82 */ /* 0x000e700000000a00 */
[----:B------:R-:W3:Y:S01]  /*a9f40*/  LDC R102, c[0x0][0x22c] ;  /* 0x00008b00ff667b82 */ /* 0x000ee20000000800 */
[----:B------:R-:W-:-:S07]  /*a9f50*/  MOV R49, R65 ;  /* 0x0000004100317202 */ /* 0x000fce0000000f00 */
[----:B------:R-:W3:Y:S01]  /*a9f60*/  LDC R105, c[0x0][0x228] ;  /* 0x00008a00ff697b82 */ /* 0x000ee20000000800 */
[----:B----4-:R-:W-:Y:S04]  /*a9f70*/  @P2 STG.E desc[UR60][R82.64], R114 ;  /* 0x0000007252002986 */ /* 0x010fe8000c10193c */
[----:B--2---:R2:W-:Y:S04]  /*a9f80*/  @P1 STG.E desc[UR60][R100.64], R112 ;  /* 0x0000007064001986 */ /* 0x0045e8000c10193c */
[----:B--2---:R-:W2:Y:S01]  /*a9f90*/  LDL.LU R112, [R1+0x47c] ;  /* 0x00047c0001707983 */ /* 0x004ea20000300800 */
[----:B------:R-:W-:-:S02]  /*a9fa0*/  ISETP.LT.AND P4, PT, R9, R57, !P4 ;  /* 0x000000390900720c */ /* 0x000fc40006781270 */
[----:B------:R-:W-:Y:S01]  /*a9fb0*/  IADD3 R11, R6, 0x47, RZ ;  /* 0x00000047060b7810 */ /* 0x000fe20007ffe0ff */
[C---:B------:R-:W-:Y:S01]  /*a9fc0*/  IMAD.WIDE R82, R8.reuse, 0x4, R4 ;  /* 0x0000000408527825 */ /* 0x040fe200078e0204 */
[----:B------:R-:W-:Y:S01]  /*a9fd0*/  ISETP.LT.AND P1, PT, R7, R103, !P5 ;  /* 0x000000670700720c */ /* 0x000fe20006f21270 */
[----:B------:R-:W4:Y:S01]  /*a9fe0*/  LDL.LU R114, [R1+0x880] ;  /* 0x0008800001727983 */ /* 0x000f220000300800 */
[----:B-1----:R-:W-:Y:S02]  /*a9ff0*/  MOV R56, R66 ;  /* 0x0000004200387202 */ /* 0x002fe40000000f00 */
[----:B------:R-:W-:Y:S01]  /*aa000*/  ISETP.GE.AND P2, PT, R11, R107, PT ;  /* 0x0000006b0b00720c */ /* 0x000fe20003f46270 */
[----:B------:R-:W-:Y:S01]  /*aa010*/  IMAD.IADD R8, R8, 0x1, R0 ;  /* 0x0000000108087824 */ /* 0x000fe200078e0200 */
[----:B------:R-:W-:Y:S01]  /*aa020*/  ISETP.LT.AND P5, PT, R9, R56, !P5 ;  /* 0x000000380900720c */ /* 0x000fe20006fa1270 */
[----:B------:R-:W-:Y:S01]  /*aa030*/  IMAD.MOV.U32 R58, RZ, RZ, R67 ;  /* 0x000000ffff3a7224 */ /* 0x000fe200078e0043 */
[----:B------:R-:W1:Y:S01]  /*aa040*/  LDC R107, c[0x0][0x22c] ;  /* 0x00008b00ff6b7b82 */ /* 0x000e620000000800 */
[----:B------:R3:W-:Y:S01]  /*aa050*/  @P4 STG.E desc[UR60][R82.64], R68 ;  /* 0x0000004452004986 */ /* 0x0007e2000c10193c */
[----:B------:R-:W-:Y:S01]  /*aa060*/  ISETP.LT.AND P4, PT, R7, R104, !P2 ;  /* 0x000000680700720c */ /* 0x000fe20005781270 */
[----:B------:R-:W-:-:S05]  /*aa070*/  IMAD.WIDE R100, R8, 0x4, R4 ;  /* 0x0000000408647825 */ /* 0x000fca00078e0204 */
[----:B------:R-:W1:Y:S01]  /*aa080*/  LDC.64 R66, c[0x0][0x228] ;  /* 0x00008a00ff427b82 */ /* 0x000e620000000a00 */
[----:B---3--:R-:W3:Y:S01]  /*aa090*/  LDL.LU R68, [R1+0x48c] ;  /* 0x00048c0001447983 */ /* 0x008ee20000300800 */
[----:B------:R-:W-:Y:S01]  /*aa0a0*/  IMAD.WIDE R82, R8, 0x4, R2 ;  /* 0x0000000408527825 */ /* 0x000fe200078e0202 */
[----:B------:R-:W-:-:S05]  /*aa0b0*/  IADD3 R11, R6, 0x48, RZ ;  /* 0x00000048060b7810 */ /* 0x000fca0007ffe0ff */
[----:B------:R-:W4:Y:S01]  /*aa0c0*/  LDC R103, c[0x0][0x228] ;  /* 0x00008a00ff677b82 */ /* 0x000f220000000800 */
[----:B------:R-:W-:Y:S01]  /*aa0d0*/  IMAD.IADD R8, R8, 0x1, R0 ;  /* 0x0000000108087824 */ /* 0x000fe200078e0200 */
[----:B------:R1:W-:Y:S04]  /*aa0e0*/  @P1 STG.E desc[UR60][R82.64], R115 ;  /* 0x0000007352001986 */ /* 0x0003e8000c10193c */
[----:B------:R1:W-:Y:S01]  /*aa0f0*/  @P5 STG.E desc[UR60][R100.64], R113 ;  /* 0x0000007164005986 */ /* 0x0003e2000c10193c */
[----:B------:R-:W-:Y:S01]  /*aa100*/  MOV R56, R71 ;  /* 0x0000004700387202 */ /* 0x000fe20000000f00 */
[----:B------:R-:W4:Y:S01]  /*aa110*/  LDC R104, c[0x0][0x228] ;  /* 0x00008a00ff687b82 */ /* 0x000f220000000800 */
[----:B-1----:R-:W-:Y:S01]  /*aa120*/  IMAD.WIDE R82, R8, 0x4, R2 ;  /* 0x0000000408527825 */ /* 0x002fe200078e0202 */
[----:B------:R-:W4:Y:S04]  /*aa130*/  LDL.LU R113, [R1+0x870] ;  /* 0x0008700001717983 */ /* 0x000f280000300800 */
[----:B--2---:R1:W-:Y:S04]  /*aa140*/  @P4 STG.E desc[UR60][R82.64], R112 ;  /* 0x0000007052004986 */ /* 0x0043e8000c10193c */
[----:B-1----:R-:W2:Y:S01]  /*aa150*/  LDL.LU R112, [R1+0x490] ;  /* 0x0004900001707983 */ /* 0x002ea20000300800 */
[----:B------:R-:W-:Y:S01]  /*aa160*/  IMAD.MOV.U32 R65, RZ, RZ, R66 ;  /* 0x000000ffff417224 */ /* 0x000fe200078e0042 */
[----:B------:R-:W-:Y:S01]  /*aa170*/  ISETP.GE.AND P1, PT, R11, R108, PT ;  /* 0x0000006c0b00720c */ /* 0x000fe20003f26270 */
[----:B------:R-:W-:Y:S01]  /*aa180*/  VIADD R11, R6, 0x49 ;  /* 0x00000049060b7836 */ /* 0x000fe20000000000 */
[----:B------:R-:W2:Y:S01]  /*aa190*/  LDL.LU R115, [R1+0x860] ;  /* 0x0008600001737983 */ /* 0x000ea20000300800 */
[----:B------:R-:W-:Y:S01]  /*aa1a0*/  IMAD.MOV.U32 R66, RZ, RZ, R70 ;  /* 0x000000ffff427224 */ /* 0x000fe200078e0046 */
[----:B------:R-:W-:Y:S01]  /*aa1b0*/  ISETP.LT.AND P2, PT, R9, R65, !P2 ;  /* 0x000000410900720c */ /* 0x000fe20005741270 */
[----:B------:R-:W-:Y:S01]  /*aa1c0*/  IMAD.WIDE R82, R8, 0x4, R4 ;  /* 0x0000000408527825 */ /* 0x000fe200078e0204 */
[----:B------:R-:W-:Y:S01]  /*aa1d0*/  ISETP.LT.AND P5, PT, R7, R106, !P1 ;  /* 0x0000006a0700720c */ /* 0x000fe20004fa1270 */
[----:B------:R-:W1:Y:S01]  /*aa1e0*/  LDC.64 R70, c[0x0][0x228] ;  /* 0x00008a00ff467b82 */ /* 0x000e620000000a00 */
[----:B------:R-:W-:-:S02]  /*aa1f0*/  ISETP.GE.AND P4, PT, R11, R102, PT ;  /* 0x000000660b00720c */ /* 0x000fc40003f86270 */
[----:B------:R-:W-:Y:S01]  /*aa200*/  IADD3 R11, R8, R0, RZ ;  /* 0x00000000080b7210 */ /* 0x000fe20007ffe0ff */
[----:B------:R-:W-:Y:S01]  /*aa210*/  VIADD R8, R6, 0x4a ;  /* 0x0000004a06087836 */ /* 0x000fe20000000000 */
[----:B------:R-:W-:Y:S02]  /*aa220*/  ISETP.LT.AND P1, PT, R9, R66, !P1 ;  /* 0x000000420900720c */ /* 0x000fe40004f21270 */
[----:B------:R-:W2:Y:S01]  /*aa230*/  LDL.LU R66, [R1+0x884] ;  /* 0x0008840001427983 */ /* 0x000ea20000300800 */
[----:B------:R-:W-:Y:S01]  /*aa240*/  IMAD.WIDE R100, R11, 0x4, R2 ;  /* 0x000000040b647825 */ /* 0x000fe200078e0202 */
[----:B------:R-:W2:Y:S02]  /*aa250*/  LDC R108, c[0x0][0x22c] ;  /* 0x00008b00ff6c7b82 */ /* 0x000ea40000000800 */
[----:B---3--:R3:W-:Y:S01]  /*aa260*/  @P2 STG.E desc[UR60][R82.64], R68 ;  /* 0x0000004452002986 */ /* 0x0087e2000c10193c */
[----:B------:R-:W-:-:S03]  /*aa270*/  ISETP.LT.AND P2, PT, R7, R105, !P4 ;  /* 0x000000690700720c */ /* 0x000fc60006741270 */
[----:B----4-:R4:W-:Y:S01]  /*aa280*/  @P5 STG.E desc[UR60][R100.64], R114 ;  /* 0x0000007264005986 */ /* 0x0109e2000c10193c */
[----:B------:R-:W-:Y:S01]  /*aa290*/  ISETP.GE.AND P5, PT, R8, R107, PT ;  /* 0x0000006b0800720c */ /* 0x000fe20003fa6270 */
[----:B------:R-:W-:Y:S01]  /*aa2a0*/  IMAD.MOV.U32 R65, RZ, RZ, R72 ;  /* 0x000000ffff417224 */ /* 0x000fe200078e0048 */
[C---:B------:R-:W-:Y:S01]  /*aa2b0*/  IADD3 R8, R11.reuse, R0, RZ ;  /* 0x000000000b087210 */ /* 0x040fe20007ffe0ff */
[----:B------:R-:W2:Y:S01]  /*aa2c0*/  LDC R107, c[0x0][0x22c] ;  /* 0x00008b00ff6b7b82 */ /* 0x000ea20000000800 */
[----:B---3--:R-:W-:-:S04]  /*aa2d0*/  IMAD.WIDE R82, R11, 0x4, R4 ;  /* 0x000000040b527825 */ /* 0x008fc800078e0204 */
[----:B----4-:R-:W-:Y:S01]  /*aa2e0*/  IMAD.WIDE R100, R8, 0x4, R2 ;  /* 0x0000000408647825 */ /* 0x010fe200078e0202 */
[----:B------:R-:W-:Y:S01]  /*aa2f0*/  @P1 STG.E desc[UR60][R82.64], R113 ;  /* 0x0000007152001986 */ /* 0x000fe2000c10193c */
[----:B-1----:R-:W-:Y:S01]  /*aa300*/  MOV R64, R70 ;  /* 0x0000004600407202 */ /* 0x002fe20000000f00 */
[----:B------:R-:W1:Y:S02]  /*aa310*/  LDC.64 R68, c[0x0][0x228] ;  /* 0x00008a00ff447b82 */ /* 0x000e640000000a00 */
[----:B------:R-:W3:Y:S06]  /*aa320*/  LDL.LU R114, [R1+0x874] ;  /* 0x0008740001727983 */ /* 0x000eec0000300800 */
[----:B------:R-:W4:Y:S08]  /*aa330*/  LDC R106, c[0x0][0x228] ;  /* 0x00008a00ff6a7b82 */ /* 0x000f300000000800 */
[----:B------:R-:W4:Y:S08]  /*aa340*/  LDC R102, c[0x0][0x22c] ;  /* 0x00008b00ff667b82 */ /* 0x000f300000000800 */
[----:B------:R-:W4:Y:S01]  /*aa350*/  LDC R105, c[0x0][0x228] ;  /* 0x00008a00ff697b82 */ /* 0x000f220000000800 */
[----:B--2---:R2:W-:Y:S04]  /*aa360*/  @P2 STG.E desc[UR60][R100.64], R112 ;  /* 0x0000007064002986 */ /* 0x0045e8000c10193c */
[----:B--2---:R-:W2:Y:S01]  /*aa370*/  LDL.LU R112, [R1+0x494] ;  /* 0x0004940001707983 */ /* 0x004ea20000300800 */
[----:B------:R-:W-:Y:S01]  /*aa380*/  ISETP.LT.AND P4, PT, R9, R64, !P4 ;  /* 0x000000400900720c */ /* 0x000fe20006781270 */
[----:B------:R-:W-:Y:S01]  /*aa390*/  VIADD R11, R6, 0x4b ;  /* 0x0000004b060b7836 */ /* 0x000fe20000000000 */
[----:B------:R-:W-:Y:S01]  /*aa3a0*/  ISETP.LT.AND P2, PT, R7, R103, !P5 ;  /* 0x000000670700720c */ /* 0x000fe20006f41270 */
[C---:B------:R-:W-:Y:S01]  /*aa3b0*/  IMAD.WIDE R82, R8.reuse, 0x4, R4 ;  /* 0x0000000408527825 */ /* 0x040fe200078e0204 */
[----:B------:R-:W4:Y:S02]  /*aa3c0*/  LDL.LU R113, [R1+0x888] ;  /* 0x0008880001717983 */ /* 0x000f240000300800 */
[----:B------:R-:W-:Y:S01]  /*aa3d0*/  ISETP.GE.AND P1, PT, R11, R108, PT ;  /* 0x0000006c0b00720c */ /* 0x000fe20003f26270 */
[----:B------:R-:W-:Y:S01]  /*aa3e0*/  IMAD.IADD R8, R8, 0x1, R0 ;  /* 0x0000000108087824 */ /* 0x000fe200078e0200 */
[----:B------:R-:W-:Y:S01]  /*aa3f0*/  ISETP.LT.AND P5, PT, R9, R65, !P5 ;  /* 0x000000410900720c */ /* 0x000fe20006fa1270 */
[----:B------:R-:W4:Y:S04]  /*aa400*/  LDC R108, c[0x0][0x22c] ;  /* 0x00008b00ff6c7b82 */ /* 0x000f280000000800 */
[----:B------:R1:W-:Y:S01]  /*aa410*/  @P4 STG.E desc[UR60][R82.64], R115 ;  /* 0x0000007352004986 */ /* 0x0003e2000c10193c */
[----:B------:R-:W-:Y:S01]  /*aa420*/  ISETP.LT.AND P4, PT, R7, R104, !P1 ;  /* 0x000000680700720c */ /* 0x000fe20004f81270 */
[----:B------:R-:W-:Y:S01]  /*aa430*/  IMAD.WIDE R100, R8, 0x4, R4 ;  /* 0x0000000408647825 */ /* 0x000fe200078e0204 */
[----:B------:R-:W-:Y:S01]  /*aa440*/  IADD3 R11, R6, 0x4c, RZ ;  /* 0x0000004c060b7810 */ /* 0x000fe20007ffe0ff */
[----:B------:R-:W4:Y:S01]  /*aa450*/  LDC R103, c[0x0][0x228] ;  /* 0x00008a00ff677b82 */ /* 0x000f220000000800 */
[----:B-1----:R-:W4:Y:S01]  /*aa460*/  LDL.LU R115, [R1+0x864] ;  /* 0x0008640001737983 */ /* 0x002f220000300800 */
[----:B------:R-:W-:Y:S01]  /*aa470*/  IMAD.WIDE R82, R8, 0x4, R2 ;  /* 0x0000000408527825 */ /* 0x000fe200078e0202 */
[----:B------:R-:W-:-:S05]  /*aa480*/  MOV R64, R68 ;  /* 0x0000004400407202 */ /* 0x000fca0000000f00 */
[----:B------:R-:W1:Y:S01]  /*aa490*/  LDC R104, c[0x0][0x228] ;  /* 0x00008a00ff687b82 */ /* 0x000e620000000800 */
[----:B------:R-:W-:Y:S01]  /*aa4a0*/  IMAD.IADD R8, R8, 0x1, R0 ;  /* 0x0000000108087824 */ /* 0x000fe200078e0200 */
[----:B------:R3:W-:Y:S04]  /*aa4b0*/  @P2 STG.E desc[UR60][R82.64], R66 ;  /* 0x0000004252002986 */ /* 0x0007e8000c10193c */
[----:B---3--:R3:W-:Y:S01]  /*aa4c0*/  @P5 STG.E desc[UR60][R100.64], R114 ;  /* 0x0000007264005986 */ /* 0x0087e2000c10193c */
[----:B------:R-:W-:-:S03]  /*aa4d0*/  IMAD.WIDE R82, R8, 0x4, R2 ;  /* 0x0000000408527825 */ /* 0x000fc600078e0202 */
[----:B---3--:R-:W3:Y:S04]  /*aa4e0*/  LDL.LU R114, [R1+0x878] ;  /* 0x0008780001727983 */ /* 0x008ee80000300800 */
[----:B--2---:R2:W-:Y:S04]  /*aa4f0*/  @P4 STG.E desc[UR60][R82.64], R112 ;  /* 0x0000007052004986 */ /* 0x0045e8000c10193c */
[----:B--2---:R-:W2:Y:S01]  /*aa500*/  LDL.LU R112, [R1+0x498] ;  /* 0x0004980001707983 */ /* 0x004ea20000300800 */
[----:B------:R-:W-:Y:S02]  /*aa510*/  ISETP.GE.AND P2, PT, R11, R107, PT ;  /* 0x0000006b0b00720c */ /* 0x000fe40003f46270 */
[----:B------:R-:W-:Y:S01]  /*aa520*/  ISETP.LT.AND P1, PT, R9, R64, !P1 ;  /* 0x000000400900720c */ /* 0x000fe20004f21270 */
[----:B------:R-:W-:Y:S01]  /*aa530*/  IMAD.MOV.U32 R72, RZ, RZ, R84 ;  /* 0x000000ffff487224 */ /* 0x000fe200078e0054 */
[----:B------:R-:W-:Y:S01]  /*aa540*/  IADD3 R11, R6, 0x4d, RZ ;  /* 0x0000004d060b7810 */ /* 0x000fe20007ffe0ff */
[C---:B------:R-:W-:Y:S01]  /*aa550*/  IMAD.WIDE R82, R8.reuse, 0x4, R4 ;  /* 0x0000000408527825 */ /* 0x040fe200078e0204 */
[----:B----4-:R-:W-:Y:S01]  /*aa560*/  ISETP.LT.AND P5, PT, R7, R106, !P2 ;  /* 0x0000006a0700720c */ /* 0x010fe200057a1270 */
[----:B------:R-:W4:Y:S01]  /*aa570*/  LDL.LU R76, [R1+0x868] ;  /* 0x00086800014c7983 */ /* 0x000f220000300800 */
[----:B------:R-:W-:Y:S01]  /*aa580*/  ISETP.GE.AND P4, PT, R11, R102, PT ;  /* 0x000000660b00720c */ /* 0x000fe20003f86270 */
[----:B------:R-:W-:Y:S01]  /*aa590*/  IMAD.IADD R11, R8, 0x1, R0 ;  /* 0x00000001080b7824 */ /* 0x000fe200078e0200 */
[----:B------:R-:W-:Y:S01]  /*aa5a0*/  ISETP.LT.AND P2, PT, R9, R72, !P2 ;  /* 0x000000480900720c */ /* 0x000fe20005741270 */
[----:B------:R-:W1:Y:S02]  /*aa5b0*/  LDC R107, c[0x0][0x22c] ;  /* 0x00008b00ff6b7b82 */ /* 0x000e640000000800 */
[----:B------:R-:W-:Y:S01]  /*aa5c0*/  IMAD.WIDE R100, R11, 0x4, R2 ;  /* 0x000000040b647825 */ /* 0x000fe200078e0202 */
[----:B------:R-:W-:Y:S01]  /*aa5d0*/  IADD3 R8, R6, 0x4e, RZ ;  /* 0x0000004e06087810 */ /* 0x000fe20007ffe0ff */
[----:B------:R3:W-:Y:S01]  /*aa5e0*/  @P1 STG.E desc[UR60][R82.64], R115 ;  /* 0x0000007352001986 */ /* 0x0007e2000c10193c */
[----:B------:R-:W-:-:S03]  /*aa5f0*/  ISETP.LT.AND P1, PT, R7, R105, !P4 ;  /* 0x000000690700720c */ /* 0x000fc60006721270 */
[----:B------:R3:W-:Y:S01]  /*aa600*/  @P5 STG.E desc[UR60][R100.64], R113 ;  /* 0x0000007164005986 */ /* 0x0007e2000c10193c */
[----:B------:R-:W-:Y:S01]  /*aa610*/  ISETP.GE.AND P5, PT, R8, R108, PT ;  /* 0x0000006c0800720c */ /* 0x000fe20003fa6270 */
[C---:B------:R-:W-:Y:S01]  /*aa620*/  IMAD.IADD R8, R11.reuse, 0x1, R0 ;  /* 0x000000010b087824 */ /* 0x040fe200078e0200 */
[----:B------:R-:W-:Y:S01]  /*aa630*/  MOV R68, R85 ;  /* 0x0000005500447202 */ /* 0x000fe20000000f00 */
[----:B------:R-:W4:Y:S01]  /*aa640*/  LDC R108, c[0x0][0x22c] ;  /* 0x00008b00ff6c7b82 */ /* 0x000f220000000800 */
[----:B---3--:R-:W-:Y:S01]  /*aa650*/  IMAD.WIDE R82, R11, 0x4, R4 ;  /* 0x000000040b527825 */ /* 0x008fe200078e0204 */
[----:B------:R-:W3:Y:S03]  /*aa660*/  LDL.LU R115, [R1+0x88c] ;  /* 0x00088c0001737983 */ /* 0x000ee60000300800 */
[----:B------:R-:W-:Y:S01]  /*aa670*/  IMAD.WIDE R100, R8, 0x4, R2 ;  /* 0x0000000408647825 */ /* 0x000fe200078e0202 */
[----:B------:R-:W3:Y:S02]  /*aa680*/  LDL.LU R113, [R1+0x87c] ;  /* 0x00087c0001717983 */ /* 0x000ee40000300800 */
[----:B------:R-:W1:Y:S02]  /*aa690*/  LDC.64 R84, c[0x0][0x228] ;  /* 0x00008a00ff547b82 */ /* 0x000e640000000a00 */
[----:B------:R-:W-:Y:S01]  /*aa6a0*/  @P2 STG.E desc[UR60][R82.64], R114 ;  /* 0x0000007252002986 */ /* 0x000fe2000c10193c */
[----:B------:R-:W-:-:S05]  /*aa6b0*/  MOV R57, R67 ;  /* 0x0000004300397202 */ /* 0x000fca0000000f00 */
[----:B------:R-:W3:Y:S08]  /*aa6c0*/  LDC R106, c[0x0][0x228] ;  /* 0x00008a00ff6a7b82 */ /* 0x000ef00000000800 */
[----:B------:R-:W3:Y:S08]  /*aa6d0*/  LDC R102, c[0x0][0x22c] ;  /* 0x00008b00ff667b82 */ /* 0x000ef00000000800 */
[----:B------:R-:W3:Y:S01]  /*aa6e0*/  LDC R105, c[0x0][0x228] ;  /* 0x00008a00ff697b82 */ /* 0x000ee20000000800 */
[----:B--2---:R2:W-:Y:S04]  /*aa6f0*/  @P1 STG.E desc[UR60][R100.64], R112 ;  /* 0x0000007064001986 */ /* 0x0045e8000c10193c */
[----:B--2---:R-:W2:Y:S01]  /*aa700*/  LDL.LU R112, [R1+0x49c] ;  /* 0x00049c0001707983 */ /* 0x004ea20000300800 */
[----:B-1----:R-:W-:Y:S01]  /*aa710*/  MOV R65, R84 ;  /* 0x0000005400417202 */ /* 0x002fe20000000f00 */
[----:B------:R-:W-:-:S02]  /*aa720*/  IMAD.MOV.U32 R67, RZ, RZ, R85 ;  /* 0x000000ffff437224 */ /* 0x000fc400078e0055 */
[----:B------:R-:W1:Y:S01]  /*aa730*/  LDC.64 R84, c[0x0][0x228] ;  /* 0x00008a00ff547b82 */ /* 0x000e620000000a00 */
[----:B------:R-:W-:Y:S02]  /*aa740*/  ISETP.LT.AND P4, PT, R9, R65, !P4 ;  /* 0x000000410900720c */ /* 0x000fe40006781270 */
[----:B------:R-:W-:Y:S01]  /*aa750*/  IADD3 R11, R6, 0x4f, RZ ;  /* 0x0000004f060b7810 */ /* 0x000fe20007ffe0ff */
[C---:B------:R-:W-:Y:S01]  /*aa760*/  IMAD.WIDE R82, R8.reuse, 0x4, R4 ;  /* 0x0000000408527825 */ /* 0x040fe200078e0204 */
[----:B------:R-:W-:Y:S01]  /*aa770*/  ISETP.LT.AND P1, PT, R7, R103, !P5 ;  /* 0x000000670700720c */ /* 0x000fe20006f21270 */
[----:B------:R-:W2:Y:S01]  /*aa780*/  LDL.LU R114, [R1+0x8a0] ;  /* 0x0008a00001727983 */ /* 0x000ea20000300800 */
[----:B------:R-:W-:Y:S01]  /*aa790*/  ISETP.GE.AND P2, PT, R11, R107, PT ;  /* 0x0000006b0b00720c */ /* 0x000fe20003f46270 */
[----:B------:R-:W-:Y:S01]  /*aa7a0*/  IMAD.IADD R8, R8, 0x1, R0 ;  /* 0x0000000108087824 */ /* 0x000fe200078e0200 */
[----:B------:R-:W2:Y:S01]  /*aa7b0*/  LDC R107, c[0x0][0x22c] ;  /* 0x00008b00ff6b7b82 */ /* 0x000ea20000000800 */
[----:B------:R-:W2:Y:S04]  /*aa7c0*/  LDL.LU R88, [R1+0x86c] ;  /* 0x00086c0001587983 */ /* 0x000ea80000300800 */
[----:B----4-:R4:W-:Y:S01]  /*aa7d0*/  @P4 STG.E desc[UR60][R82.64], R76 ;  /* 0x0000004c52004986 */ /* 0x0109e2000c10193c */
[----:B------:R-:W-:Y:S01]  /*aa7e0*/  ISETP.LT.AND P4, PT, R7, R104, !P2 ;  /* 0x000000680700720c */ /* 0x000fe20005781270 */
[----:B------:R-:W-:Y:S01]  /*aa7f0*/  IMAD.WIDE R100, R8, 0x4, R4 ;  /* 0x0000000408647825 */ /* 0x000fe200078e0204 */
[----:B-1----:R-:W-:-:S03]  /*aa800*/  MOV R64, R84 ;  /* 0x0000005400407202 */ /* 0x002fc60000000f00 */
[----:B------:R-:W-:Y:S01]  /*aa810*/  IMAD.MOV.U32 R66, RZ, RZ, R85 ;  /* 0x000000ffff427224 */ /* 0x000fe200078e0055 */
[----:B------:R-:W-:Y:S01]  /*aa820*/  IADD3 R11, R6, 0x50, RZ ;  /* 0x00000050060b7810 */ /* 0x000fe20007ffe0ff */
[C---:B----4-:R-:W-:Y:S01]  /*aa830*/  IMAD.WIDE R82, R8.reuse, 0x4, R2 ;  /* 0x0000000408527825 */ /* 0x050fe200078e0202 */
[----:B------:R-:W-:Y:S01]  /*aa840*/  ISETP.LT.AND P5, PT, R9, R64, !P5 ;  /* 0x000000400900720c */ /* 0x000fe20006fa1270 */
[----:B------:R-:W1:Y:S02]  /*aa850*/  LDC.64 R84, c[0x0][0x228] ;  /* 0x00008a00ff547b82 */ /* 0x000e640000000a00 */
[----:B------:R-:W-:Y:S01]  /*aa860*/  IMAD.IADD R8, R8, 0x1, R0 ;  /* 0x0000000108087824 */ /* 0x000fe200078e0200 */
[----:B---3--:R3:W-:Y:S01]  /*aa870*/  @P1 STG.E desc[UR60][R82.64], R115 ;  /* 0x0000007352001986 */ /* 0x0087e2000c10193c */
[----:B------:R-:W-:-:S04]  /*aa880*/  MOV R70, R73 ;  /* 0x0000004900467202 */ /* 0x000fc80000000f00 */
[----:B------:R-:W4:Y:S01]  /*aa890*/  LDC R103, c[0x0][0x228] ;  /* 0x00008a00ff677b82 */ /* 0x000f220000000800 */
[----:B---3--:R-:W-:-:S03]  /*aa8a0*/  IMAD.WIDE R82, R8, 0x4, R2 ;  /* 0x0000000408527825 */ /* 0x008fc600078e0202 */
[----:B------:R3:W-:Y:S04]  /*aa8b0*/  @P5 STG.E desc[UR60][R100.64], R113 ;  /* 0x0000007164005986 */ /* 0x0007e8000c10193c */
[----:B------:R-:W4:Y:S01]  /*aa8c0*/  LDC R104, c[0x0][0x228] ;  /* 0x00008a00ff687b82 */ /* 0x000f220000000800 */
[----:B---3--:R-:W3:Y:S04]  /*aa8d0*/  LDL.LU R113, [R1+0x890] ;  /* 0x0008900001717983 */ /* 0x008ee80000300800 */
[----:B--2---:R2:W-:Y:S04]  /*aa8e0*/  @P4 STG.E desc[UR60][R82.64], R112 ;  /* 0x0000007052004986 */ /* 0x0045e8000c10193c */
[----:B--2---:R-:W2:Y:S01]  /*aa8f0*/  LDL.LU R112, [R1+0xa0] ;  /* 0x0000a00001707983 */ /* 0x004ea20000300800 */
[----:B-1----:R-:W-:Y:S01]  /*aa900*/  IMAD.MOV.U32 R72, RZ, RZ, R84 ;  /* 0x000000ffff487224 */ /* 0x002fe200078e0054 */
[----:B------:R-:W-:-:S02]  /*aa910*/  ISETP.GE.AND P1, PT, R11, R108, PT ;  /* 0x0000006c0b00720c */ /* 0x000fc40003f26270 */
[----:B------:R-:W-:Y:S01]  /*aa920*/  IADD3 R11, R6, 0x51, RZ ;  /* 0x00000051060b7810 */ /* 0x000fe20007ffe0ff */
[----:B------:R-:W-:Y:S01]  /*aa930*/  IMAD.MOV.U32 R84, RZ, RZ, R86 ;  /* 0x000000ffff547224 */ /* 0x000fe200078e0056 */
[----:B------:R-:W-:Y:S01]  /*aa940*/  ISETP.LT.AND P2, PT, R9, R72, !P2 ;  /* 0x000000480900720c */ /* 0x000fe20005741270 */
[C---:B------:R-:W-:Y:S01]  /*aa950*/  IMAD.WIDE R82, R8.reuse, 0x4, R4 ;  /* 0x0000000408527825 */ /* 0x040fe200078e0204 */
[----:B------:R-:W-:Y:S01]  /*aa960*/  ISETP.LT.AND P5, PT, R7, R106, !P1 ;  /* 0x0000006a0700720c */ /* 0x000fe20004fa1270 */
[----:B------:R-:W4:Y:S01]  /*aa970*/  LDL.LU R115, [R1+0x4a0] ;  /* 0x0004a00001737983 */ /* 0x000f220000300800 */
[----:B------:R-:W-:Y:S01]  /*aa980*/  ISETP.GE.AND P4, PT, R11, R102, PT ;  /* 0x000000660b00720c */ /* 0x000fe20003f86270 */
[----:B------:R-:W-:Y:S01]  /*aa990*/  IMAD.IADD R11, R8, 0x1, R0 ;  /* 0x00000001080b7824 */ /* 0x000fe200078e0200 */
[----:B------:R-:W-:Y:S01]  /*aa9a0*/  ISETP.LT.AND P1, PT, R9, R84, !P1 ;  /* 0x000000540900720c */ /* 0x000fe20004f21270 */
[----:B------:R-:W1:Y:S02]  /*aa9b0*/  LDC R108, c[0x0][0x22c] ;  /* 0x00008b00ff6c7b82 */ /* 0x000e640000000800 */
[----:B------:R-:W-:Y:S01]  /*aa9c0*/  IMAD.WIDE R100, R11, 0x4, R2 ;  /* 0x000000040b647825 */ /* 0x000fe200078e0202 */
[----:B------:R-:W-:-:S03]  /*aa9d0*/  IADD3 R8, R6, 0x52, RZ ;  /* 0x0000005206087810 */ /* 0x000fc60007ffe0ff */
[----:B------:R1:W-:Y:S01]  /*aa9e0*/  @P2 STG.E desc[UR60][R82.64], R88 ;  /* 0x0000005852002986 */ /* 0x0003e2000c10193c */
[----:B------:R-:W-:Y:S01]  /*aa9f0*/  ISETP.LT.AND P2, PT, R7, R105, !P4 ;  /* 0x000000690700720c */ /* 0x000fe20006741270 */
[----:B------:R-:W4:Y:S02]  /*aaa00*/  LDC R106, c[0x0][0x228] ;  /* 0x00008a00ff6a7b82 */ /* 0x000f240000000800 */
[----:B------:R1:W-:Y:S01]  /*aaa10*/  @P5 STG.E desc[UR60][R100.64], R114 ;  /* 0x0000007264005986 */ /* 0x0003e2000c10193c */
[----:B------:R-:W-:Y:S01]  /*aaa20*/  ISETP.GE.AND P5, PT, R8, R107, PT ;  /* 0x0000006b0800720c */ /* 0x000fe20003fa6270 */
[----:B------:R-:W-:Y:S01]  /*aaa30*/  IMAD.IADD R8, R11, 0x1, R0 ;  /* 0x000000010b087824 */ /* 0x000fe200078e0200 */
[----:B------:R-:W-:-:S03]  /*aaa40*/  MOV R64, R87 ;  /* 0x0000005700407202 */ /* 0x000fc60000000f00 */
[----:B------:R-:W2:Y:S01]  /*aaa50*/  LDC.64 R86, c[0x0][0x228] ;  /* 0x00008a00ff567b82 */ /* 0x000ea20000000a00 */
[----:B-1----:R-:W-:Y:S01]  /*aaa60*/  IMAD.WIDE R82, R11, 0x4, R4 ;  /* 0x000000040b527825 */ /* 0x002fe200078e0204 */
[----:B------:R-:W4:Y:S03]  /*aaa70*/  LDL.LU R88, [R1+0x8a4] ;  /* 0x0008a40001587983 */ /* 0x000f260000300800 */
[----:B------:R-:W-:Y:S01]  /*aaa80*/  IMAD.WIDE R100, R8, 0x4, R2 ;  /* 0x0000000408647825 */ /* 0x000fe200078e0202 */
[----:B------:R-:W4:Y:S02]  /*aaa90*/  LDL.LU R114, [R1+0x894] ;  /* 0x0008940001727983 */ /* 0x000f240000300800 */
[----:B------:R-:W1:Y:S01]  /*aaaa0*/  LDC R107, c[0x0][0x22c] ;  /* 0x00008b00ff6b7b82 */ /* 0x000e620000000800 */
[----:B------:R-:W-:-:S07]  /*aaab0*/  MOV R65, R85 ;  /* 0x0000005500417202 */ /* 0x000fce0000000f00 */
[----:B------:R-:W1:Y:S01]  /*aaac0*/  LDC R102, c[0x0][0x22c] ;  /* 0x00008b00ff667b82 */ /* 0x000e620000000800 */
[----:B---3--:R-:W-:Y:S07]  /*aaad0*/  @P1 STG.E desc[UR60][R82.64], R113 ;  /* 0x0000007152001986 */ /* 0x008fee000c10193c */
[----:B------:R-:W3:Y:S01]  /*aaae0*/  LDC R105, c[0x0][0x228] ;  /* 0x00008a00ff697b82 */ /* 0x000ee20000000800 */
[----:B--2---:R2:W-:Y:S04]  /*aaaf0*/  @P2 STG.E desc[UR60][R100.64], R112 ;  /* 0x0000007064002986 */ /* 0x0045e8000c10193c */
[----:B--2---:R-:W2:Y:S01]  /*aab00*/  LDL.LU R112, [R1+0xa4] ;  /* 0x0000a40001707983 */ /* 0x004ea20000300800 */
[----:B------:R-:W-:Y:S01]  /*aab10*/  MOV R73, R86 ;  /* 0x0000005600497202 */ /* 0x000fe20000000f00 */
[----:B------:R-:W-:-:S02]  /*aab20*/  IMAD.MOV.U32 R76, RZ, RZ, R87 ;  /* 0x000000ffff4c7224 */ /* 0x000fc400078e0057 */
[----:B------:R-:W1:Y:S01]  /*aab30*/  LDC.64 R86, c[0x0][0x228] ;  /* 0x00008a00ff567b82 */ /* 0x000e620000000a00 */
[----:B------:R-:W-:Y:S02]  /*aab40*/  ISETP.LT.AND P4, PT, R9, R73, !P4 ;  /* 0x000000490900720c */ /* 0x000fe40006781270 */
[----:B------:R-:W-:Y:S01]  /*aab50*/  IADD3 R11, R6, 0x53, RZ ;  /* 0x00000053060b7810 */ /* 0x000fe20007ffe0ff */
[C---:B------:R-:W-:Y:S01]  /*aab60*/  IMAD.WIDE R82, R8.reuse, 0x4, R4 ;  /* 0x0000000408527825 */ /* 0x040fe200078e0204 */
[----:B----4-:R-:W-:Y:S01]  /*aab70*/  ISETP.LT.AND P2, PT, R7, R103, !P5 ;  /* 0x000000670700720c */ /* 0x010fe20006f41270 */
[----:B------:R-:W4:Y:S01]  /*aab80*/  LDL.LU R113, [R1+0x8a8] ;  /* 0x0008a80001717983 */ /* 0x000f220000300800 */
[----:B------:R-:W-:Y:S01]  /*aab90*/  ISETP.GE.AND P1, PT, R11, R108, PT ;  /* 0x0000006c0b00720c */ /* 0x000fe20003f26270 */
[----:B------:R-:W-:Y:S01]  /*aaba0*/  IMAD.IADD R8, R8, 0x1, R0 ;  /* 0x0000000108087824 */ /* 0x000fe200078e0200 */
[----:B------:R-:W4:Y:S05]  /*aabb0*/  LDC R108, c[0x0][0x22c] ;  /* 0x00008b00ff6c7b82 */ /* 0x000f2a0000000800 */
[----:B------:R3:W-:Y:S01]  /*aabc0*/  @P4 STG.E desc[UR60][R82.64], R115 ;  /* 0x0000007352004986 */ /* 0x0007e2000c10193c */
[----:B------:R-:W-:Y:S01]  /*aabd0*/  ISETP.LT.AND P4, PT, R7, R104, !P1 ;  /* 0x000000680700720c */ /* 0x000fe20004f81270 */
[----:B------:R-:W-:Y:S01]  /*aabe0*/  IMAD.WIDE R100, R8, 0x4, R4 ;  /* 0x0000000408647825 */ /* 0x000fe200078e0204 */
[----:B-1----:R-:W-:-:S03]  /*aabf0*/  MOV R72, R86 ;  /* 0x0000005600487202 */ /* 0x002fc60000000f00 */
[----:B------:R-:W-:Y:S01]  /*aac00*/  IMAD.MOV.U32 R74, RZ, RZ, R87 ;  /* 0x000000ffff4a7224 */ /* 0x000fe200078e0057 */
[----:B---3--:R-:W3:Y:S01]  /*aac10*/  LDL.LU R115, [R1+0x4a4] ;  /* 0x0004a40001737983 */ /* 0x008ee20000300800 */
[C---:B------:R-:W-:Y:S01]  /*aac20*/  IMAD.WIDE R82, R8.reuse, 0x4, R2 ;  /* 0x0000000408527825 */ /* 0x040fe200078e0202 */
[----:B------:R-:W-:Y:S01]  /*aac30*/  ISETP.LT.AND P5, PT, R9, R72, !P5 ;  /* 0x000000480900720c */ /* 0x000fe20006fa1270 */
[----:B------:R-:W1:Y:S02]  /*aac40*/  LDC.64 R86, c[0x0][0x228] ;  /* 0x00008a00ff567b82 */ /* 0x000e640000000a00 */
[----:B------:R-:W-:Y:S01]  /*aac50*/  IMAD.IADD R8, R8, 0x1, R0 ;  /* 0x0000000108087824 */ /* 0x000fe200078e0200 */
[----:B------:R1:W-:Y:S01]  /*aac60*/  @P2 STG.E desc[UR60][R82.64], R88 ;  /* 0x0000005852002986 */ /* 0x0003e2000c10193c */
[----:B------:R-:W-:-:S04]  /*aac70*/  IADD3 R11, R6, 0x54, RZ ;  /* 0x00000054060b7810 */ /* 0x000fc80007ffe0ff */
[----:B------:R-:W4:Y:S01]  /*aac80*/  LDC R103, c[0x0][0x228] ;  /* 0x00008a00ff677b82 */ /* 0x000f220000000800 */
[----:B-1----:R-:W-:Y:S01]  /*aac90*/  IMAD.WIDE R82, R8, 0x4, R2 ;  /* 0x0000000408527825 */ /* 0x002fe200078e0202 */
[----:B------:R-:W4:Y:S06]  /*aaca0*/  LDL.LU R88, [R1+0x898] ;  /* 0x0008980001587983 */ /* 0x000f2c0000300800 */
[----:B------:R-:W1:Y:S01]  /*aacb0*/  LDC R104, c[0x0][0x228] ;  /* 0x00008a00ff687b82 */ /* 0x000e620000000800 */
[----:B------:R-:W-:Y:S04]  /*aacc0*/  @P5 STG.E desc[UR60][R100.64], R114 ;  /* 0x0000007264005986 */ /* 0x000fe8000c10193c */
[----:B--2---:R2:W-:Y:S04]  /*aacd0*/  @P4 STG.E desc[UR60][R82.64], R112 ;  /* 0x0000007052004986 */ /* 0x0045e8000c10193c */
[----:B--2---:R-:W2:Y:S04]  /*aace0*/  LDL.LU R112, [R1+0xa8] ;  /* 0x0000a80001707983 */ /* 0x004ea80000300800 */
[----:B------:R-:W2:Y:S01]  /*aacf0*/  LDL.LU R114, [R1+0x4a8] ;  /* 0x0004a80001727983 */ /* 0x000ea20000300800 */
[----:B------:R-:W-:Y:S01]  /*aad00*/  IMAD.MOV.U32 R85, RZ, RZ, R86 ;  /* 0x000000ffff557224 */ /* 0x000fe200078e0056 */
[----:B------:R-:W-:Y:S01]  /*aad10*/  MOV R72, R91 ;  /* 0x0000005b00487202 */ /* 0x000fe20000000f00 */
[----:B------:R-:W-:-:S02]  /*aad20*/  IMAD.MOV.U32 R86, RZ, RZ, R90 ;  /* 0x000000ffff567224 */ /* 0x000fc400078e005a */
[----:B------:R-:W1:Y:S01]  /*aad30*/  LDC.64 R90, c[0x0][0x228] ;  /* 0x00008a00ff5a7b82 */ /* 0x000e620000000a00 */
[----:B------:R-:W-:Y:S01]  /*aad40*/  ISETP.GE.AND P2, PT, R11, R107, PT ;  /* 0x0000006b0b00720c */ /* 0x000fe20003f46270 */
[----:B------:R-:W-:Y:S01]  /*aad50*/  VIADD R11, R6, 0x55 ;  /* 0x00000055060b7836 */ /* 0x000fe20000000000 */
[----:B------:R-:W-:Y:S02]  /*aad60*/  ISETP.LT.AND P1, PT, R9, R85, !P1 ;  /* 0x000000550900720c */ /* 0x000fe40004f21270 */
[----:B------:R-:W-:Y:S02]  /*aad70*/  ISETP.LT.AND P5, PT, R7, R106, !P2 ;  /* 0x0000006a0700720c */ /* 0x000fe400057a1270 */
[----:B------:R-:W-:Y:S01]  /*aad80*/  ISETP.GE.AND P4, PT, R11, R102, PT ;  /* 0x000000660b00720c */ /* 0x000fe20003f86270 */
[C---:B------:R-:W-:Y:S01]  /*aad90*/  IMAD.WIDE R82, R8.reuse, 0x4, R4 ;  /* 0x0000000408527825 */ /* 0x040fe200078e0204 */
[----:B------:R-:W-:Y:S01]  /*aada0*/  IADD3 R11, R8, R0, RZ ;  /* 0x00000000080b7210 */ /* 0x000fe20007ffe0ff */
[----:B------:R-:W2:Y:S01]  /*aadb0*/  LDC R107, c[0x0][0x22c] ;  /* 0x00008b00ff6b7b82 */ /* 0x000ea20000000800 */
[----:B------:R-:W-:Y:S01]  /*aadc0*/  ISETP.LT.AND P2, PT, R9, R86, !P2 ;  /* 0x000000560900720c */ /* 0x000fe20005741270 */
[----:B------:R-:W-:Y:S01]  /*aadd0*/  VIADD R8, R6, 0x56 ;  /* 0x0000005606087836 */ /* 0x000fe20000000000 */
[----:B------:R-:W2:Y:S01]  /*aade0*/  LDL.LU R86, [R1+0x8ac] ;  /* 0x0008ac0001567983 */ /* 0x000ea20000300800 */
[----:B------:R-:W-:-:S03]  /*aadf0*/  IMAD.WIDE R100, R11, 0x4, R2 ;  /* 0x000000040b647825 */ /* 0x000fc600078e0202 */
[----:B---3--:R3:W-:Y:S01]  /*aae00*/  @P1 STG.E desc[UR60][R82.64], R115 ;  /* 0x0000007352001986 */ /* 0x0087e2000c10193c */
[----:B------:R-:W-:Y:S02]  /*aae10*/  ISETP.LT.AND P1, PT, R7, R105, !P4 ;  /* 0x000000690700720c */ /* 0x000fe40006721270 */
[----:B-1----:R-:W-:Y:S01]  /*aae20*/  MOV R84, R90 ;  /* 0x0000005a00547202 */ /* 0x002fe20000000f00 */
[----:B----4-:R1:W-:Y:S01]  /*aae30*/  @P5 STG.E desc[UR60][R100.64], R113 ;  /* 0x0000007164005986 */ /* 0x0103e2000c10193c */
[----:B------:R-:W-:Y:S01]  /*aae40*/  ISETP.GE.AND P5, PT, R8, R108, PT ;  /* 0x0000006c0800720c */ /* 0x000fe20003fa6270 */
[----:B------:R-:W-:Y:S01]  /*aae50*/  IMAD.MOV.U32 R85, RZ, RZ, R92 ;  /* 0x000000ffff557224 */ /* 0x000fe200078e005c */
[----:B------:R-:W-:Y:S01]  /*aae60*/  ISETP.LT.AND P4, PT, R9, R84, !P4 ;  /* 0x000000540900720c */ /* 0x000fe20006781270 */
[C---:B---3--:R-:W-:Y:S01]  /*aae70*/  IMAD.WIDE R82, R11.reuse, 0x4, R4 ;  /* 0x000000040b527825 */ /* 0x048fe200078e0204 */
[----:B------:R-:W-:Y:S01]  /*aae80*/  IADD3 R8, R11, R0, RZ ;  /* 0x000000000b087210 */ /* 0x000fe20007ffe0ff */
[----:B------:R-:W3:Y:S01]  /*aae90*/  LDL.LU R115, [R1+0x89c] ;  /* 0x00089c0001737983 */ /* 0x000ee20000300800 */
[----:B------:R-:W-:Y:S01]  /*aaea0*/  MOV R90, R93 ;  /* 0x0000005d005a7202 */ /* 0x000fe20000000f00 */
[----:B------:R-:W4:Y:S02]  /*aaeb0*/  LDC R108, c[0x0][0x22c] ;  /* 0x00008b00ff6c7b82 */ /* 0x000f240000000800 */
[----:B------:R1:W-:Y:S02]  /*aaec0*/  @P2 STG.E desc[UR60][R82.64], R88 ;  /* 0x0000005852002986 */ /* 0x0003e4000c10193c */
[----:B-1----:R-:W-:-:S02]  /*aaed0*/  IMAD.WIDE R100, R8, 0x4, R2 ;  /* 0x0000000408647825 */ /* 0x002fc400078e0202 */
[----:B------:R-:W4:Y:S02]  /*aaee0*/  LDL.LU R113, [R1+0xac] ;  /* 0x0000ac0001717983 */ /* 0x000f240000300800 */
[----:B------:R-:W1:Y:S01]  /*aaef0*/  LDC.64 R92, c[0x0][0x228] ;  /* 0x00008a00ff5c7b82 */ /* 0x000e620000000a00 */
[----:B------:R-:W-:-:S07]  /*aaf00*/  IMAD.WIDE R82, R8, 0x4, R4 ;  /* 0x0000000408527825 */ /* 0x000fce00078e0204 */
[----:B------:R-:W4:Y:S08]  /*aaf10*/  LDC R106, c[0x0][0x228] ;  /* 0x00008a00ff6a7b82 */ /* 0x000f300000000800 */
[----:B------:R-:W4:Y:S08]  /*aaf20*/  LDC R102, c[0x0][0x22c] ;  /* 0x00008b00ff667b82 */ /* 0x000f300000000800 */
[----:B------:R-:W4:Y:S01]  /*aaf30*/  LDC R105, c[0x0][0x228] ;  /* 0x00008a00ff697b82 */ /* 0x000f220000000800 */
[----:B--2---:R2:W-:Y:S04]  /*aaf40*/  @P1 STG.E desc[UR60][R100.64], R112 ;  /* 0x0000007064001986 */ /* 0x0045e8000c10193c */
[----:B------:R1:W-:Y:S04]  /*aaf50*/  @P4 STG.E desc[UR60][R82.64], R114 ;  /* 0x0000007252004986 */ /* 0x0003e8000c10193c */
[----:B--2---:R-:W2:Y:S01]  /*aaf60*/  LDL.LU R112, [R1+0x8b0] ;  /* 0x0008b00001707983 */ /* 0x004ea20000300800 */
[----:B------:R-:W3:Y:S03]  /*aaf70*/  LDC.64 R100, c[0x0][0x228] ;  /* 0x00008a00ff647b82 */ /* 0x000ee60000000a00 */
[----:B-1----:R-:W2:Y:S01]  /*aaf80*/  LDL.LU R114, [R1+0x4ac] ;  /* 0x0004ac0001727983 */ /* 0x002ea20000300800 */
[----:B------:R-:W-:Y:S01]  /*aaf90*/  VIADD R11, R6, 0x57 ;  /* 0x00000057060b7836 */ /* 0x000fe20000000000 */
[----:B------:R-:W-:-:S02]  /*aafa0*/  ISETP.LT.AND P1, PT, R7, R103, !P5 ;  /* 0x000000670700720c */ /* 0x000fc40006f21270 */
[----:B------:R-:W-:Y:S01]  /*aafb0*/  IADD3 R8, R8, R0, RZ ;  /* 0x0000000008087210 */ /* 0x000fe20007ffe0ff */
[----:B------:R-:W1:Y:S01]  /*aafc0*/  LDC R103, c[0x0][0x228] ;  /* 0x00008a00ff677b82 */ /* 0x000e620000000800 */
[----:B------:R-:W-:Y:S02]  /*aafd0*/  ISETP.GE.AND P2, PT, R11, R107, PT ;  /* 0x0000006b0b00720c */ /* 0x000fe40003f46270 */
[----:B------:R-:W-:Y:S02]  /*aafe0*/  ISETP.LT.AND P5, PT, R9, R85, !P5 ;  /* 0x000000550900720c */ /* 0x000fe40006fa1270 */
[----:B------:R-:W-:Y:S02]  /*aaff0*/  MOV R84, R92 ;  /* 0x0000005c00547202 */ /* 0x000fe40000000f00 */
[----:B------:R-:W-:Y:S01]  /*ab000*/  ISETP.LT.AND P4, PT, R7, R104, !P2 ;  /* 0x000000680700720c */ /* 0x000fe20005781270 */
[----:B------:R-:W-:Y:S01]  /*ab010*/  IMAD.WIDE R82, R8, 0x4, R2 ;  /* 0x0000000408527825 */ /* 0x000fe200078e0202 */
[----:B------:R-:W-:Y:S01]  /*ab020*/  ISETP.LT.AND P2, PT, R9, R84, !P2 ;  /* 0x000000540900720c */ /* 0x000fe20005741270 */
[----:B------:R-:W1:Y:S01]  /*ab030*/  LDC R107, c[0x0][0x22c] ;  /* 0x00008b00ff6b7b82 */ /* 0x000e620000000800 */
[----:B---3--:R-:W-:Y:S01]  /*ab040*/  MOV R92, R100 ;  /* 0x00000064005c7202 */ /* 0x008fe20000000f00 */
[----:B------:R-:W-:-:S06]  /*ab050*/  IMAD.MOV.U32 R88, RZ, RZ, R101 ;  /* 0x000000ffff587224 */ /* 0x000fcc00078e0065 */
[----:B------:R-:W3:Y:S01]  /*ab060*/  LDC R104, c[0x0][0x228] ;  /* 0x00008a00ff687b82 */ /* 0x000ee20000000800 */
[C---:B------:R-:W-:Y:S01]  /*ab070*/  IMAD.WIDE R100, R8.reuse, 0x4, R4 ;  /* 0x0000000408647825 */ /* 0x040fe200078e0204 */
[----:B------:R-:W-:Y:S01]  /*ab080*/  IADD3 R8, R8, R0, RZ ;  /* 0x0000000008087210 */ /* 0x000fe20007ffe0ff */
[----:B------:R4:W-:Y:S04]  /*ab090*/  @P1 STG.E desc[UR60][R82.64], R86 ;  /* 0x0000005652001986 */ /* 0x0009e8000c10193c */
[----:B------:R1:W-:Y:S01]  /*ab0a0*/  @P5 STG.E desc[UR60][R100.64], R115 ;  /* 0x0000007364005986 */ /* 0x0003e2000c10193c */
[C---:B----4-:R-:W-:Y:S01]  /*ab0b0*/  IMAD.WIDE R82, R8.reuse, 0x4, R2 ;  /* 0x0000000408527825 */ /* 0x050fe200078e0202 */
[----:B-1----:R-:W1:Y:S04]  /*ab0c0*/  LDC.64 R100, c[0x0][0x228] ;  /* 0x00008a00ff647b82 */ /* 0x002e680000000a00 */
[----:B------:R4:W-:Y:S02]  /*ab0d0*/  @P4 STG.E desc[UR60][R82.64], R113 ;  /* 0x0000007152004986 */ /* 0x0009e4000c10193c */
[----:B----4-:R-:W-:-:S05]  /*ab0e0*/  IMAD.WIDE R82, R8, 0x4, R4 ;  /* 0x0000000408527825 */ /* 0x010fca00078e0204 */
[----:B--2---:R2:W-:Y:S04]  /*ab0f0*/  @P2 STG.E desc[UR60][R82.64], R114 ;  /* 0x0000007252002986 */ /* 0x0045e8000c10193c */
[----:B--2---:R-:W2:Y:S01]  /*ab100*/  LDL.LU R114, [R1+0x8b4] ;  /* 0x0008b40001727983 */ /* 0x004ea20000300800 */
[----:B------:R-:W-:-:S05]  /*ab110*/  VIADD R11, R6, 0x58 ;  /* 0x00000058060b7836 */ /* 0x000fca0000000000 */
[----:B------:R-:W-:Y:S01]  /*ab120*/  ISETP.GE.AND P1, PT, R11, R108, PT ;  /* 0x0000006c0b00720c */ /* 0x000fe20003f26270 */
[----:B------:R-:W-:Y:S01]  /*ab130*/  VIADD R11, R6, 0x59 ;  /* 0x00000059060b7836 */ /* 0x000fe20000000000 */
[----:B-1----:R-:W-:Y:S01]  /*ab140*/  MOV R86, R101 ;  /* 0x0000006500567202 */ /* 0x002fe20000000f00 */
[----:B------:R-:W-:Y:S01]  /*ab150*/  IMAD.MOV.U32 R84, RZ, RZ, R100 ;  /* 0x000000ffff547224 */ /* 0x000fe200078e0064 */
[----:B------:R-:W-:Y:S01]  /*ab160*/  ISETP.LT.AND P5, PT, R7, R106, !P1 ;  /* 0x0000006a0700720c */ /* 0x000fe20004fa1270 */
[----:B------:R-:W-:Y:S01]  /*ab170*/  IMAD.MOV.U32 R85, RZ, RZ, R110 ;  /* 0x000000ffff557224 */ /* 0x000fe200078e006e */
[----:B------:R-:W-:Y:S01]  /*ab180*/  ISETP.GE.AND P4, PT, R11, R102, PT ;  /* 0x000000660b00720c */ /* 0x000fe20003f86270 */
[----:B------:R-:W1:Y:S01]  /*ab190*/  LDC.64 R108, c[0x0][0x228] ;  /* 0x00008a00ff6c7b82 */ /* 0x000e620000000a00 */
[----:B------:R-:W-:Y:S01]  /*ab1a0*/  IADD3 R11, R8, R0, RZ ;  /* 0x00000000080b7210 */ /* 0x000fe20007ffe0ff */
[----:B------:R-:W-:Y:S01]  /*ab1b0*/  VIADD R8, R6, 0x5a ;  /* 0x0000005a06087836 */ /* 0x000fe20000000000 */
[----:B------:R-:W-:-:S03]  /*ab1c0*/  ISETP.LT.AND P1, PT, R9, R92, !P1 ;  /* 0x0000005c0900720c */ /* 0x000fc60004f21270 */
[----:B------:R-:W-:Y:S01]  /*ab1d0*/  IMAD.WIDE R100, R11, 0x4, R2 ;  /* 0x000000040b647825 */ /* 0x000fe200078e0202 */
[----:B------:R-:W-:Y:S01]  /*ab1e0*/  ISETP.LT.AND P2, PT, R7, R105, !P4 ;  /* 0x000000690700720c */ /* 0x000fe20006741270 */
[----:B------:R-:W4:Y:S03]  /*ab1f0*/  LDC R106, c[0x0][0x22c] ;  /* 0x00008b00ff6a7b82 */ /* 0x000f260000000800 */
[----:B------:R3:W-:Y:S01]  /*ab200*/  @P5 STG.E desc[UR60][R100.64], R112 ;  /* 0x0000007064005986 */ /* 0x0007e2000c10193c */
[----:B------:R-:W-:Y:S02]  /*ab210*/  ISETP.GE.AND P5, PT, R8, R107, PT ;  /* 0x0000006b0800720c */ /* 0x000fe40003fa6270 */
[C---:B------:R-:W-:Y:S01]  /*ab220*/  IADD3 R8, R11.reuse, R0, RZ ;  /* 0x000000000b087210 */ /* 0x040fe20007ffe0ff */
[----:B------:R-:W-:Y:S01]  /*ab230*/  IMAD.WIDE R82, R11, 0x4, R4 ;  /* 0x000000040b527825 */ /* 0x000fe200078e0204 */
[----:B------:R-:W-:Y:S01]  /*ab240*/  ISETP.LT.AND P4, PT, R9, R85, !P4 ;  /* 0x000000550900720c */ /* 0x000fe20006781270 */
[----:B------:R-:W4:Y:S01]  /*ab250*/  LDC R107, c[0x0][0x22c] ;  /* 0x00008b00ff6b7b82 */ /* 0x000f220000000800 */
[----:B---3--:R-:W3:Y:S01]  /*ab260*/  LDL.LU R112, [R1+0x8b8] ;  /* 0x0008b80001707983 */ /* 0x008ee20000300800 */
[----:B------:R-:W-:Y:S01]  /*ab270*/  IMAD.WIDE R100, R8, 0x4, R2 ;  /* 0x0000000408647825 */ /* 0x000fe200078e0202 */
[----:B-1----:R-:W-:-:S05]  /*ab280*/  MOV R92, R108 ;  /* 0x0000006c005c7202 */ /* 0x002fca0000000f00 */
[----:B------:R-:W1:Y:S01]  /*ab290*/  LDC R105, c[0x0][0x228] ;  /* 0x00008a00ff697b82 */ /* 0x000e620000000800 */
[----:B------:R4:W-:Y:S04]  /*ab2a0*/  @P1 STG.E desc[UR60][R82.64], R216 ;  /* 0x000000d852001986 */ /* 0x0009e8000c10193c */
[----:B------:R4:W-:Y:S01]  /*ab2b0*/  @P2 STG.E desc[UR60][R100.64], R212 ;  /* 0x000000d464002986 */ /* 0x0009e2000c10193c */
[----:B------:R-:W-:Y:S02]  /*ab2c0*/  ISETP.LT.AND P2, PT, R7, R103, !P5 ;  /* 0x000000670700720c */ /* 0x000fe40006f41270 */
[----:B------:R-:W1:Y:S01]  /*ab2d0*/  LDC R102, c[0x0][0x22c] ;  /* 0x00008b00ff667b82 */ /* 0x000e620000000800 */
[C---:B----4-:R-:W-:Y:S01]  /*ab2e0*/  IMAD.WIDE R82, R8.reuse, 0x4, R4 ;  /* 0x0000000408527825 */ /* 0x050fe200078e0204 */
[----:B------:R-:W-:-:S02]  /*ab2f0*/  IADD3 R8, R8, R0, RZ ;  /* 0x0000000008087210 */ /* 0x000fc40007ffe0ff */
[----:B------:R-:W-:-:S04]  /*ab300*/  MOV R73, R87 ;  /* 0x0000005700497202 */ /* 0x000fc80000000f00 */
[----:B------:R-:W4:Y:S01]  /*ab310*/  LDC.64 R100, c[0x0][0x228] ;  /* 0x00008a00ff647b82 */ /* 0x000f220000000a00 */
[----:B------:R1:W-:Y:S01]  /*ab320*/  @P4 STG.E desc[UR60][R82.64], R208 ;  /* 0x000000d052004986 */ /* 0x0003e2000c10193c */
[----:B------:R-:W-:-:S06]  /*ab330*/  VIADD R11, R6, 0x5b ;  /* 0x0000005b060b7836 */ /* 0x000fcc0000000000 */
[----:B------:R-:W3:Y:S01]  /*ab340*/  LDC R103, c[0x0][0x228] ;  /* 0x00008a00ff677b82 */ /* 0x000ee20000000800 */
[----:B-1----:R-:W-:-:S05]  /*ab350*/  IMAD.WIDE R82, R8, 0x4, R2 ;  /* 0x0000000408527825 */ /* 0x002fca00078e0202 */
[----:B--2---:R1:W-:Y:S04]  /*ab360*/  @P2 STG.E desc[UR60][R82.64], R114 ;  /* 0x0000007252002986 */ /* 0x0043e8000c10193c */
[----:B-1----:R-:W2:Y:S01]  /*ab370*/  LDL.LU R114, [R1+0x8bc] ;  /* 0x0008bc0001727983 */ /* 0x002ea20000300800 */
[----:B------:R-:W-:Y:S01]  /*ab380*/  ISETP.LT.AND P5, PT, R9, R84, !P5 ;  /* 0x000000540900720c */ /* 0x000fe20006fa1270 */
[----:B----4-:R-:W-:Y:S01]  /*ab390*/  IMAD.MOV.U32 R84, RZ, RZ, R101 ;  /* 0x000000ffff547224 */ /* 0x010fe200078e0065 */
[----:B------:R-:W-:Y:S01]  /*ab3a0*/  MOV R108, R100 ;  /* 0x00000064006c7202 */ /* 0x000fe20000000f00 */
[----:B------:R-:W-:Y:S01]  /*ab3b0*/  IMAD.WIDE R100, R8, 0x4, R4 ;  /* 0x0000000408647825 */ /* 0x000fe200078e0204 */
[----:B------:R-:W-:Y:S02]  /*ab3c0*/  ISETP.GE.AND P1, PT, R11, R106, PT ;  /* 0x0000006a0b00720c */ /* 0x000fe40003f26270 */
[----:B------:R-:W-:Y:S01]  /*ab3d0*/  MOV R87, R111 ;  /* 0x0000006f00577202 */ /* 0x000fe20000000f00 */
[----:B------:R-:W1:Y:S01]  /*ab3e0*/  LDC R106, c[0x0][0x22c] ;  /* 0x00008b00ff6a7b82 */ /* 0x000e620000000800 */
[----:B------:R-:W-:-:S05]  /*ab3f0*/  ISETP.LT.AND P4, PT, R7, R104, !P1 ;  /* 0x000000680700720c */ /* 0x000fca0004f81270 */
[----:B------:R4:W-:Y:S02]  /*ab400*/  @P5 STG.E desc[UR60][R100.64], R217 ;  /* 0x000000d964005986 */ /* 0x0009e4000c10193c */
[----:B------:R-:W3:Y:S01]  /*ab410*/  LDC R104, c[0x0][0x228] ;  /* 0x00008a00ff687b82 */ /* 0x000ee20000000800 */
[----:B------:R-:W-:Y:S01]  /*ab420*/  VIADD R11, R6, 0x5c ;  /* 0x0000005c060b7836 */ /* 0x000fe20000000000 */
[----:B------:R-:W-:-:S06]  /*ab430*/  IADD3 R8, R8, R0, RZ ;  /* 0x0000000008087210 */ /* 0x000fcc0007ffe0ff */
[----:B------:R-:W1:Y:S08]  /*ab440*/  LDC.64 R110, c[0x0][0x228] ;  /* 0x00008a00ff6e7b82 */ /* 0x000e700000000a00 */
[----:B----4-:R-:W4:Y:S01]  /*ab450*/  LDC.64 R100, c[0x0][0x228] ;  /* 0x00008a00ff647b82 */ /* 0x010f220000000a00 */
[----:B------:R-:W-:Y:S01]  /*ab460*/  ISETP.GE.AND P2, PT, R11, R107, PT ;  /* 0x0000006b0b00720c */ /* 0x000fe20003f46270 */
[----:B------:R-:W-:Y:S01]  /*ab470*/  IMAD.WIDE R82, R8, 0x4, R2 ;  /* 0x0000000408527825 */ /* 0x000fe200078e0202 */
[----:B------:R-:W-:-:S03]  /*ab480*/  ISETP.LT.AND P1, PT, R9, R92, !P1 ;  /* 0x0000005c0900720c */ /* 0x000fc60004f21270 */
[----:B------:R-:W-:Y:S01]  /*ab490*/  VIADD R11, R6, 0x5d ;  /* 0x0000005d060b7836 */ /* 0x000fe20000000000 */
[----:B------:R-:W-:Y:S01]  /*ab4a0*/  ISETP.LT.AND P5, PT, R7, R105, !P2 ;  /* 0x000000690700720c */ /* 0x000fe200057a1270 */
[----:B------:R1:W-:Y:S01]  /*ab4b0*/  @P4 STG.E desc[UR60][R82.64], R213 ;  /* 0x000000d552004986 */ /* 0x0003e2000c10193c */
[----:B------:R-:W-:Y:S01]  /*ab4c0*/  IMAD.MOV.U32 R89, RZ, RZ, R93 ;  /* 0x000000ffff597224 */ /* 0x000fe200078e005d */
[----:B------:R-:W2:Y:S01]  /*ab4d0*/  LDC R107, c[0x0][0x22c] ;  /* 0x00008b00ff6b7b82 */ /* 0x000ea20000000800 */
[----:B------:R-:W-:Y:S02]  /*ab4e0*/  ISETP.GE.AND P4, PT, R11, R102, PT ;  /* 0x000000660b00720c */ /* 0x000fe40003f86270 */
[C---:B------:R-:W-:Y:S02]  /*ab4f0*/  IADD3 R11, R8.reuse, R0, RZ ;  /* 0x00000000080b7210 */ /* 0x040fe40007ffe0ff */
[----:B------:R-:W-:Y:S01]  /*ab500*/  ISETP.LT.AND P2, PT, R9, R108, !P2 ;  /* 0x0000006c0900720c */ /* 0x000fe20005741270 */
[----:B------:R-:W-:Y:S01]  /*ab510*/  IMAD.MOV.U32 R85, RZ, RZ, R109 ;  /* 0x000000ffff557224 */ /* 0x000fe200078e006d */
[----:B-1----:R-:W-:Y:S01]  /*ab520*/  MOV R96, R111 ;  /* 0x0000006f00607202 */ /* 0x002fe20000000f00 */
[----:B------:R-:W1:Y:S01]  /*ab530*/  LDC R105, c[0x0][0x228] ;  /* 0x00008a00ff697b82 */ /* 0x000e620000000800 */
[----:B------:R-:W-:-:S04]  /*ab540*/  IMAD.WIDE R82, R8, 0x4, R4 ;  /* 0x0000000408527825 */ /* 0x000fc800078e0204 */
[----:B----4-:R-:W-:Y:S01]  /*ab550*/  IMAD.MOV.U32 R92, RZ, RZ, R100 ;  /* 0x000000ffff5c7224 */ /* 0x010fe200078e0064 */
[----:B------:R-:W-:Y:S01]  /*ab560*/  MOV R94, R101 ;  /* 0x00000065005e7202 */ /* 0x000fe20000000f00 */
[----:B------:R-:W-:Y:S01]  /*ab570*/  IMAD.WIDE R100, R11, 0x4, R2 ;  /* 0x000000040b647825 */ /* 0x000fe200078e0202 */
[----:B------:R4:W-:Y:S01]  /*ab580*/  @P1 STG.E desc[UR60][R82.64], R209 ;  /* 0x000000d152001986 */ /* 0x0009e2000c10193c */
[----:B------:R-:W1:Y:S02]  /*ab590*/  LDC.64 R108, c[0x0][0x228] ;  /* 0x00008a00ff6c7b82 */ /* 0x000e640000000a00 */
[----:B------:R-:W-:Y:S01]  /*ab5a0*/  VIADD R8, R6, 0x5e ;  /* 0x0000005e06087836 */ /* 0x000fe20000000000 */
[----:B---3--:R-:W-:Y:S01]  /*ab5b0*/  ISETP.LT.AND P1, PT, R7, R104, !P4 ;  /* 0x000000680700720c */ /* 0x008fe20006721270 */
[----:B------:R3:W-:Y:S01]  /*ab5c0*/  @P5 STG.E desc[UR60][R100.64], R112 ;  /* 0x0000007064005986 */ /* 0x0007e2000c10193c */
[----:B------:R-:W-:Y:S02]  /*ab5d0*/  IMAD.MOV.U32 R93, RZ, RZ, R110 ;  /* 0x000000ffff5d7224 */ /* 0x000fe400078e006e */
[----:B------:R-:W-:Y:S01]  /*ab5e0*/  ISETP.GE.AND P5, PT, R8, R106, PT ;  /* 0x0000006a0800720c */ /* 0x000fe20003fa6270 */
[----:B------:R-:W2:Y:S01]  /*ab5f0*/  LDC R104, c[0x0][0x228] ;  /* 0x00008a00ff687b82 */ /* 0x000ea20000000800 */
[C---:B------:R-:W-:Y:S01]  /*ab600*/  IADD3 R8, R11.reuse, R0, RZ ;  /* 0x000000000b087210 */ /* 0x040fe20007ffe0ff */
[----:B----4-:R-:W-:Y:S01]  /*ab610*/  IMAD.WIDE R82, R11, 0x4, R4 ;  /* 0x000000040b527825 */ /* 0x010fe200078e0204 */
[----:B------:R-:W-:-:S03]  /*ab620*/  ISETP.LT.AND P4, PT, R9, R93, !P4 ;  /* 0x0000005d0900720c */ /* 0x000fc60006781270 */
[----:B---3--:R-:W-:Y:S01]  /*ab630*/  IMAD.WIDE R100, R8, 0x4, R2 ;  /* 0x0000000408647825 */ /* 0x008fe200078e0202 */
[----:B------:R3:W-:Y:S01]  /*ab640*/  @P2 STG.E desc[UR60][R82.64], R218 ;  /* 0x000000da52002986 */ /* 0x0007e2000c10193c */
[----:B------:R-:W4:Y:S03]  /*ab650*/  LDC R106, c[0x0][0x22c] ;  /* 0x00008b00ff6a7b82 */ /* 0x000f260000000800 */
[----:B------:R3:W-:Y:S01]  /*ab660*/  @P1 STG.E desc[UR60][R100.64], R214 ;  /* 0x000000d664001986 */ /* 0x0007e2000c10193c */
[----:B------:R-:W-:-:S03]  /*ab670*/  ISETP.LT.AND P1, PT, R7, R103, !P5 ;  /* 0x000000670700720c */ /* 0x000fc60006f21270 */
[----:B------:R-:W4:Y:S01]  /*ab680*/  LDL.LU R112, [R1+0x8c0] ;  /* 0x0008c00001707983 */ /* 0x000f220000300800 */
[----:B------:R-:W4:Y:S01]  /*ab690*/  LDC R102, c[0x0][0x22c] ;  /* 0x00008b00ff667b82 */ /* 0x000f220000000800 */
[C---:B---3--:R-:W-:Y:S01]  /*ab6a0*/  IMAD.WIDE R82, R8.reuse, 0x4, R4 ;  /* 0x0000000408527825 */ /* 0x048fe200078e0204 */
[----:B------:R-:W-:-:S04]  /*ab6b0*/  IADD3 R8, R8, R0, RZ ;  /* 0x0000000008087210 */ /* 0x000fc80007ffe0ff */
[----:B------:R3:W-:Y:S02]  /*ab6c0*/  @P4 STG.E desc[UR60][R82.64], R210 ;  /* 0x000000d252004986 */ /* 0x0007e4000c10193c */
[----:B------:R-:W2:Y:S01]  /*ab6d0*/  LDC.64 R100, c[0x0][0x228] ;  /* 0x00008a00ff647b82 */ /* 0x000ea20000000a00 */
[----:B-1----:R-:W-:Y:S02]  /*ab6e0*/  IMAD.MOV.U32 R93, RZ, RZ, R109 ;  /* 0x000000ffff5d7224 */ /* 0x002fe400078e006d */
[----:B------:R-:W-:Y:S01]  /*ab6f0*/  VIADD R11, R6, 0x5f ;  /* 0x0000005f060b7836 */ /* 0x000fe20000000000 */
[----:B------:R-:W-:-:S04]  /*ab700*/  MOV R110, R108 ;  /* 0x0000006c006e7202 */ /* 0x000fc80000000f00 */
[----:B------:R-:W1:Y:S01]  /*ab710*/  LDC R103, c[0x0][0x228] ;  /* 0x00008a00ff677b82 */ /* 0x000e620000000800 */
[----:B---3--:R-:W-:-:S05]  /*ab720*/  IMAD.WIDE R82, R8, 0x4, R2 ;  /* 0x0000000408527825 */ /* 0x008fca00078e0202 */
[----:B--2---:R2:W-:Y:S04]  /*ab730*/  @P1 STG.E desc[UR60][R82.64], R114 ;  /* 0x0000007252001986 */ /* 0x0045e8000c10193c */
[----:B--2---:R-:W2:Y:S04]  /*ab740*/  LDL.LU R114, [R1+0x4b0] ;  /* 0x0004b00001727983 */ /* 0x004ea80000300800 */
[----:B------:R-:W3:Y:S04]  /*ab750*/  LDL.LU R111, [R1+0xb0] ;  /* 0x0000b000016f7983 */ /* 0x000ee80000300800 */
[----:B------:R-:W3:Y:S04]  /*ab760*/  LDL.LU R150, [R1+0x8c4] ;  /* 0x0008c40001967983 */ /* 0x000ee80000300800 */
[----:B------:R-:W3:Y:S01]  /*ab770*/  LDL.LU R113, [R1+0x4b4] ;  /* 0x0004b40001717983 */ /* 0x000ee20000300800 */
[----:B------:R-:W-:Y:S01]  /*ab780*/  ISETP.LT.AND P5, PT, R9, R92, !P5 ;  /* 0x0000005c0900720c */ /* 0x000fe20006fa1270 */
[----:B------:R-:W-:Y:S01]  /*ab790*/  IMAD.MOV.U32 R92, RZ, RZ, R101 ;  /* 0x000000ffff5c7224 */ /* 0x000fe200078e0065 */
[----:B------:R-:W-:Y:S01]  /*ab7a0*/  MOV R109, R100 ;  /* 0x00000064006d7202 */ /* 0x000fe20000000f00 */
[----:B------:R-:W-:Y:S01]  /*ab7b0*/  IMAD.WIDE R100, R8, 0x4, R4 ;  /* 0x0000000408647825 */ /* 0x000fe200078e0204 */
[----:B------:R-:W3:Y:S04]  /*ab7c0*/  LDL.LU R148, [R1+0xb4] ;  /* 0x0000b40001947983 */ /* 0x000ee80000300800 */
[----:B------:R-:W3:Y:S01]  /*ab7d0*/  LDL.LU R189, [R1+0x8c8] ;  /* 0x0008c80001bd7983 */ /* 0x000ee20000300800 */
[----:B------:R-:W-:-:S04]  /*ab7e0*/  ISETP.GE.AND P2, PT, R11, R107, PT ;  /* 0x0000006b0b00720c */ /* 0x000fc80003f46270 */
[----:B------:R1:W-:Y:S01]  /*ab7f0*/  @P5 STG.E desc[UR60][R100.64], R219 ;  /* 0x000000db64005986 */ /* 0x0003e2000c10193c */
[----:B------:R-:W-:Y:S01]  /*ab800*/  ISETP.LT.AND P4, PT, R7, R105, !P2 ;  /* 0x000000690700720c */ /* 0x000fe20005781270 */
[----:B------:R-:W-:Y:S01]  /*ab810*/  VIADD R11, R6, 0x60 ;  /* 0x00000060060b7836 */ /* 0x000fe20000000000 */
[----:B------:R-:W-:Y:S01]  /*ab820*/  IADD3 R8, R8, R0, RZ ;  /* 0x0000000008087210 */ /* 0x000fe20007ffe0ff */
[----:B------:R-:W-:Y:S01]  /*ab830*/  IMAD.MOV.U32 R108, RZ, RZ, R122 ;  /* 0x000000ffff6c7224 */ /* 0x000fe200078e007a */
[----:B------:R-:W3:Y:S01]  /*ab840*/  LDL.LU R115, [R1+0x4b8] ;  /* 0x0004b80001737983 */ /* 0x000ee20000300800 */
[----:B------:R-:W2:Y:S08]  /*ab850*/  LDC R107, c[0x0][0x22c] ;  /* 0x00008b00ff6b7b82 */ /* 0x000eb00000000800 */
[----:B-1----:R-:W1:Y:S01]  /*ab860*/  LDC.64 R100, c[0x0][0x228] ;  /* 0x00008a00ff647b82 */ /* 0x002e620000000a00 */
[----:B----4-:R-:W-:Y:S01]  /*ab870*/  ISETP.GE.AND P1, PT, R11, R106, PT ;  /* 0x0000006a0b00720c */ /* 0x010fe20003f26270 */
[----:B------:R-:W-:Y:S01]  /*ab880*/  IMAD.WIDE R82, R8, 0x4, R2 ;  /* 0x0000000408527825 */ /* 0x000fe200078e0202 */
[----:B------:R-:W-:-:S02]  /*ab890*/  ISETP.LT.AND P2, PT, R9, R110, !P2 ;  /* 0x0000006e0900720c */ /* 0x000fc40005741270 */
[----:B------:R-:W-:Y:S02]  /*ab8a0*/  IADD3 R11, R6, 0x61, RZ ;  /* 0x00000061060b7810 */ /* 0x000fe40007ffe0ff */
[----:B------:R-:W-:Y:S01]  /*ab8b0*/  ISETP.LT.AND P5, PT, R7, R104, !P1 ;  /* 0x000000680700720c */ /* 0x000fe20004fa1270 */
[----:B------:R4:W-:Y:S01]  /*ab8c0*/  @P4 STG.E desc[UR60][R82.64], R215 ;  /* 0x000000d752004986 */ /* 0x0009e2000c10193c */
[----:B------:R-:W-:Y:S01]  /*ab8d0*/  ISETP.GE.AND P4, PT, R11, R102, PT ;  /* 0x000000660b00720c */ /* 0x000fe20003f86270 */
[C---:B------:R-:W-:Y:S01]  /*ab8e0*/  IMAD.IADD R11, R8.reuse, 0x1, R0 ;  /* 0x00000001080b7824 */ /* 0x040fe200078e0200 */
[----:B------:R-:W-:Y:S01]  /*ab8f0*/  ISETP.LT.AND P1, PT, R9, R109, !P1 ;  /* 0x0000006d0900720c */ /* 0x000fe20004f21270 */
[----:B------:R-:W2:Y:S01]  /*ab900*/  LDC R104, c[0x0][0x228] ;  /* 0x00008a00ff687b82 */ /* 0x000ea20000000800 */
[----:B----4-:R-:W-:-:S07]  /*ab910*/  IMAD.WIDE R82, R8, 0x4, R4 ;  /* 0x0000000408527825 */ /* 0x010fce00078e0204 */
[----:B------:R-:W4:Y:S01]  /*ab920*/  LDC R106, c[0x0][0x22c] ;  /* 0x00008b00ff6a7b82 */ /* 0x000f220000000800 */
[----:B-1----:R-:W-:Y:S01]  /*ab930*/  MOV R110, R100 ;  /* 0x00000064006e7202 */ /* 0x002fe20000000f00 */
[----:B------:R-:W-:Y:S02]  /*ab940*/  IMAD.MOV.U32 R122, RZ, RZ, R101 ;  /* 0x000000ffff7a7224 */ /* 0x000fe400078e0065 */
[----:B------:R-:W-:Y:S01]  /*ab950*/  IMAD.WIDE R100, R11, 0x4, R2 ;  /* 0x000000040b647825 */ /* 0x000fe200078e0202 */
[----:B------:R-:W-:Y:S03]  /*ab960*/  @P2 STG.E desc[UR60][R82.64], R211 ;  /* 0x000000d352002986 */ /* 0x000fe6000c10193c */
[----:B------:R-:W1:Y:S01]  /*ab970*/  LDC R105, c[0x0][0x228] ;  /* 0x00008a00ff697b82 */ /* 0x000e620000000800 */
[----:B------:R4:W-:Y:S01]  /*ab980*/  @P5 STG.E desc[UR60][R100.64], R112 ;  /* 0x0000007064005986 */ /* 0x0009e2000c10193c */
[----:B------:R-:W-:-:S06]  /*ab990*/  IADD3 R8, R6, 0x62, RZ ;  /* 0x0000006206087810 */ /* 0x000fcc0007ffe0ff */
[----:B------:R-:W1:Y:S01]  /*ab9a0*/  LDC R109, c[0x0][0x22c] ;  /* 0x00008b00ff6d7b82 */ /* 0x000e620000000800 */
[----:B----4-:R-:W-:Y:S01]  /*ab9b0*/  IMAD.WIDE R100, R11, 0x4, R4 ;  /* 0x000000040b647825 */ /* 0x010fe200078e0204 */
[----:B------:R-:W-:-:S06]  /*ab9c0*/  ISETP.LT.AND P2, PT, R7, R103, !P4 ;  /* 0x000000670700720c */ /* 0x000fcc0006741270 */
[----:B------:R-:W4:Y:S08]  /*ab9d0*/  LDC.64 R82, c[0x0][0x228] ;  /* 0x00008a00ff527b82 */ /* 0x000f300000000a00 */
[----:B------:R-:W4:Y:S08]  /*ab9e0*/  LDC R112, c[0x0][0x228] ;  /* 0x00008a00ff707b82 */ /* 0x000f300000000800 */
[----:B------:R-:W4:Y:S01]  /*ab9f0*/  LDC.64 R218, c[0x0][0x228] ;  /* 0x00008a00ffda7b82 */ /* 0x000f220000000a00 */
[----:B--2---:R2:W-:Y:S04]  /*aba00*/  @P1 STG.E desc[UR60][R100.64], R114 ;  /* 0x0000007264001986 */ /* 0x0045e8000c10193c */
[----:B--2---:R-:W2:Y:S01]  /*aba10*/  LDL.LU R114, [R1+0xb8] ;  /* 0x0000b80001727983 */ /* 0x004ea20000300800 */
[----:B------:R-:W-:-:S02]  /*aba20*/  ISETP.GE.AND P5, PT, R8, R107, PT ;  /* 0x0000006b0800720c */ /* 0x000fc40003fa6270 */
[----:B------:R-:W4:Y:S01]  /*aba30*/  LDC.64 R100, c[0x0][0x228] ;  /* 0x00008a00ff647b82 */ /* 0x000f220000000a00 */
[----:B------:R-:W2:Y:S01]  /*aba40*/  LDL.LU R145, [R1+0x8cc] ;  /* 0x0008cc0001917983 */ /* 0x000ea20000300800 */
[----:B------:R-:W-:Y:S01]  /*aba50*/  IMAD.IADD R8, R11, 0x1, R0 ;  /* 0x000000010b087824 */ /* 0x000fe200078e0200 */
[----:B------:R-:W-:Y:S02]  /*aba60*/  ISETP.LT.AND P4, PT, R9, R108, !P4 ;  /* 0x0000006c0900720c */ /* 0x000fe40006781270 */
[----:B------:R-:W2:Y:S01]  /*aba70*/  LDL.LU R188, [R1+0x4bc] ;  /* 0x0004bc0001bc7983 */ /* 0x000ea20000300800 */
[C---:B------:R-:W-:Y:S02]  /*aba80*/  IMAD.WIDE R102, R8.reuse, 0x4, R2 ;  /* 0x0000000408667825 */ /* 0x040fe400078e0202 */
[----:B------:R-:W4:Y:S03]  /*aba90*/  LDC R108, c[0x0][0x22c] ;  /* 0x00008b00ff6c7b82 */ /* 0x000f260000000800 */
[----:B------:R1:W-:Y:S01]  /*abaa0*/  @P2 STG.E desc[UR60][R102.64], R204 ;  /* 0x000000cc66002986 */ /* 0x0003e2000c10193c */
[----:B------:R-:W-:Y:S01]  /*abab0*/  ISETP.LT.AND P2, PT, R7, R104, !P5 ;  /* 0x000000680700720c */ /* 0x000fe20006f41270 */
[----:B------:R-:W-:Y:S01]  /*abac0*/  IMAD.IADD R104, R8, 0x1, R0 ;  /* 0x0000000108687824 */ /* 0x000fe200078e0200 */
[----:B------:R-:W-:-:S02]  /*abad0*/  IADD3 R11, R6, 0x63, RZ ;  /* 0x00000063060b7810 */ /* 0x000fc40007ffe0ff */
[----:B------:R-:W-:Y:S02]  /*abae0*/  ISETP.LT.AND P5, PT, R9, R110, !P5 ;  /* 0x0000006e0900720c */ /* 0x000fe40006fa1270 */
[----:B------:R-:W-:Y:S01]  /*abaf0*/  ISETP.GE.AND P1, PT, R11, R106, PT ;  /* 0x0000006a0b00720c */ /* 0x000fe20003f26270 */
[----:B------:R-:W-:-:S04]  /*abb00*/  IMAD.WIDE R106, R104, 0x4, R2 ;  /* 0x00000004686a7825 */ /* 0x000fc800078e0202 */
[----:B-1----:R-:W-:Y:S01]  /*abb10*/  IMAD.WIDE R102, R8, 0x4, R4 ;  /* 0x0000000408667825 */ /* 0x002fe200078e0204 */
[----:B------:R-:W-:Y:S01]  /*abb20*/  IADD3 R11, R6, 0x64, RZ ;  /* 0x00000064060b7810 */ /* 0x000fe20007ffe0ff */
[----:B------:R-:W1:Y:S02]  /*abb30*/  LDC R110, c[0x0][0x228] ;  /* 0x00008a00ff6e7b82 */ /* 0x000e640000000800 */
[C---:B------:R-:W-:Y:S01]  /*abb40*/  IMAD.IADD R8, R104.reuse, 0x1, R0 ;  /* 0x0000000168087824 */ /* 0x040fe200078e0200 */
[----:B---3--:R3:W-:Y:S01]  /*abb50*/  @P4 STG.E desc[UR60][R102.64], R111 ;  /* 0x0000006f66004986 */ /* 0x0087e2000c10193c */
[----:B------:R-:W-:Y:S01]  /*abb60*/  ISETP.LT.AND P4, PT, R7, R105, !P1 ;  /* 0x000000690700720c */ /* 0x000fe20004f81270 */
[----:B------:R-:W-:Y:S02]  /*abb70*/  IMAD.WIDE R104, R104, 0x4, R4 ;  /* 0x0000000468687825 */ /* 0x000fe400078e0204 */
[----:B------:R3:W-:Y:S01]  /*abb80*/  @P2 STG.E desc[UR60][R106.64], R150 ;  /* 0x000000966a002986 */ /* 0x0007e2000c10193c */
[----:B------:R-:W-:-:S02]  /*abb90*/  ISETP.GE.AND P2, PT, R11, R109, PT ;  /* 0x0000006d0b00720c */ /* 0x000fc40003f46270 */
[----:B----4-:R-:W-:Y:S01]  /*abba0*/  ISETP.LT.AND P1, PT, R9, R82, !P1 ;  /* 0x000000520900720c */ /* 0x010fe20004f21270 */
[----:B------:R-:W-:Y:S01]  /*abbb0*/  @P5 STG.E desc[UR60][R104.64], R113 ;  /* 0x0000007168005986 */ /* 0x000fe2000c10193c */
[----:B------:R-:W-:Y:S01]  /*abbc0*/  ISETP.LT.AND P5, PT, R7, R112, !P2 ;  /* 0x000000700700720c */ /* 0x000fe200057a1270 */
[----:B------:R-:W-:Y:S01]  /*abbd0*/  IMAD.IADD R11, R8, 0x1, R0 ;  /* 0x00000001080b7824 */ /* 0x000fe200078e0200 */
[----:B------:R-:W-:Y:S01]  /*abbe0*/  IADD3 R82, R6, 0x65, RZ ;  /* 0x0000006506527810 */ /* 0x000fe20007ffe0ff */
[----:B---3--:R-:W3:Y:S01]  /*abbf0*/  LDC.64 R102, c[0x0][0x228] ;  /* 0x00008a00ff667b82 */ /* 0x008ee20000000a00 */
[----:B------:R-:W-:-:S07]  /*abc00*/  IMAD.WIDE R106, R8, 0x4, R2 ;  /* 0x00000004086a7825 */ /* 0x000fce00078e0202 */
[----:B------:R-:W4:Y:S01]  /*abc10*/  LDC R111, c[0x0][0x22c] ;  /* 0x00008b00ff6f7b82 */ /* 0x000f220000000800 */
[----:B------:R1:W-:Y:S01]  /*abc20*/  @P4 STG.E desc[UR60][R106.64], R205 ;  /* 0x000000cd6a004986 */ /* 0x0003e2000c10193c */
[----:B------:R-:W-:Y:S01]  /*abc30*/  ISETP.GE.AND P4, PT, R82, R108, PT ;  /* 0x0000006c5200720c */ /* 0x000fe20003f86270 */
[----:B------:R-:W-:-:S05]  /*abc40*/  IMAD.WIDE R108, R11, 0x4, R2 ;  /* 0x000000040b6c7825 */ /* 0x000fca00078e0202 */
[----:B------:R-:W4:Y:S01]  /*abc50*/  LDC R82, c[0x0][0x228] ;  /* 0x00008a00ff527b82 */ /* 0x000f220000000800 */
[----:B-1----:R-:W-:-:S07]  /*abc60*/  IMAD.WIDE R106, R8, 0x4, R4 ;  /* 0x00000004086a7825 */ /* 0x002fce00078e0204 */
[----:B------:R-:W1:Y:S01]  /*abc70*/  LDC R113, c[0x0][0x22c] ;  /* 0x00008b00ff717b82 */ /* 0x000e620000000800 */
[----:B------:R-:W-:Y:S04]  /*abc80*/  @P1 STG.E desc[UR60][R106.64], R148 ;  /* 0x000000946a001986 */ /* 0x000fe8000c10193c */
[----:B------:R3:W-:Y:S01]  /*abc90*/  @P5 STG.E desc[UR60][R108.64], R189 ;  /* 0x000000bd6c005986 */ /* 0x0007e2000c10193c */
[----:B------:R-:W-:Y:S02]  /*abca0*/  ISETP.LT.AND P2, PT, R9, R100, !P2 ;  /* 0x000000640900720c */ /* 0x000fe40005741270 */
[----:B------:R-:W1:Y:S01]  /*abcb0*/  LDC.64 R104, c[0x0][0x228] ;  /* 0x00008a00ff687b82 */ /* 0x000e620000000a00 */
[----:B------:R-:W-:-:S07]  /*abcc0*/  IADD3 R8, R6, 0x66, RZ ;  /* 0x0000006606087810 */ /* 0x000fce0007ffe0ff */
[----:B------:R-:W1:Y:S01]  /*abcd0*/  LDC R112, c[0x0][0x228] ;  /* 0x00008a00ff707b82 */ /* 0x000e620000000800 */
[----:B---3--:R-:W3:Y:S04]  /*abce0*/  LDL.LU R189, [R1+0xbc] ;  /* 0x0000bc0001bd7983 */ /* 0x008ee80000300800 */
[----:B------:R-:W3:Y:S01]  /*abcf0*/  LDL.LU R151, [R1+0x4c0] ;  /* 0x0004c00001977983 */ /* 0x000ee20000300800 */
[----:B------:R-:W-:Y:S01]  /*abd00*/  ISETP.LT.AND P5, PT, R7, R110, !P4 ;  /* 0x0000006e0700720c */ /* 0x000fe200067a1270 */
[C---:B------:R-:W-:Y:S01]  /*abd10*/  IMAD.WIDE R106, R11.reuse, 0x4, R4 ;  /* 0x000000040b6a7825 */ /* 0x040fe200078e0204 */
[----:B------:R-:W1:Y:S01]  /*abd20*/  LDC R148, c[0x0][0x22c] ;  /* 0x00008b00ff947b82 */ /* 0x000e620000000800 */
[----:B------:R-:W3:Y:S04]  /*abd30*/  LDL.LU R238, [R1+0x8d0] ;  /* 0x0008d00001ee7983 */ /* 0x000ee80000300800 */
[----:B------:R-:W3:Y:S01]  /*abd40*/  LDL.LU R250, [R1+0xc0] ;  /* 0x0000c00001fa7983 */ /* 0x000ee20000300800 */
[----:B------:R-:W-:Y:S01]  /*abd50*/  IMAD.IADD R11, R11, 0x1, R0 ;  /* 0x000000010b0b7824 */ /* 0x000fe200078e0200 */
[----:B------:R-:W-:Y:S01]  /*abd60*/  ISETP.LT.AND P4, PT, R9, R102, !P4 ;  /* 0x000000660900720c */ /* 0x000fe20006781270 */
[----:B------:R-:W1:Y:S01]  /*abd70*/  LDC R100, c[0x0][0x228] ;  /* 0x00008a00ff647b82 */ /* 0x000e620000000800 */
[----:B------:R-:W3:Y:S01]  /*abd80*/  LDL.LU R249, [R1+0xd0] ;  /* 0x0000d00001f97983 */ /* 0x000ee20000300800 */
[----:B------:R-:W-:Y:S01]  /*abd90*/  IMAD.WIDE R108, R11, 0x4, R2 ;  /* 0x000000040b6c7825 */ /* 0x000fe200078e0202 */
[----:B----4-:R-:W-:-:S02]  /*abda0*/  ISETP.GE.AND P1, PT, R8, R111, PT ;  /* 0x0000006f0800720c */ /* 0x010fc40003f26270 */
[----:B------:R-:W4:Y:S03]  /*abdb0*/  LDL.LU R248, [R1+0x4c4] ;  /* 0x0004c40001f87983 */ /* 0x000f260000300800 */
[----:B------:R-:W1:Y:S01]  /*abdc0*/  LDC R102, c[0x0][0x22c] ;  /* 0x00008b00ff667b82 */ /* 0x000e620000000800 */
[----:B------:R1:W-:Y:S04]  /*abdd0*/  @P2 STG.E desc[UR60][R106.64], R115 ;  /* 0x000000736a002986 */ /* 0x0003e8000c10193c */
[----:B------:R-:W4:Y:S01]  /*abde0*/  LDL.LU R243, [R1+0x8d4] ;  /* 0x0008d40001f37983 */ /* 0x000f220000300800 */
[----:B------:R-:W-:Y:S02]  /*abdf0*/  IMAD.WIDE R110, R11, 0x4, R4 ;  /* 0x000000040b6e7825 */ /* 0x000fe400078e0204 */
[----:B------:R-:W3:Y:S01]  /*abe00*/  LDC R150, c[0x0][0x22c] ;  /* 0x00008b00ff967b82 */ /* 0x000ee20000000800 */
[----:B------:R1:W-:Y:S01]  /*abe10*/  @P5 STG.E desc[UR60][R108.64], R206 ;  /* 0x000000ce6c005986 */ /* 0x0003e2000c10193c */
[----:B------:R-:W-:Y:S01]  /*abe20*/  ISETP.LT.AND P5, PT, R7, R82, !P1 ;  /* 0x000000520700720c */ /* 0x000fe20004fa1270 */
[----:B------:R-:W-:-:S02]  /*abe30*/  IMAD.IADD R82, R11, 0x1, R0 ;  /* 0x000000010b527824 */ /* 0x000fc400078e0200 */
[----:B------:R-:W4:Y:S03]  /*abe40*/  LDL.LU R242, [R1+0xc4] ;  /* 0x0000c40001f27983 */ /* 0x000f260000300800 */
[----:B-1----:R-:W1:Y:S01]  /*abe50*/  LDC.64 R106, c[0x0][0x228] ;  /* 0x00008a00ff6a7b82 */ /* 0x002e620000000a00 */
[----:B------:R-:W4:Y:S04]  /*abe60*/  LDL.LU R198, [R1+0xd4] ;  /* 0x0000d40001c67983 */ /* 0x000f280000300800 */
[----:B------:R-:W4:Y:S01]  /*abe70*/  LDL.LU R199, [R1+0x4c8] ;  /* 0x0004c80001c77983 */ /* 0x000f220000300800 */
[----:B------:R-:W-:Y:S02]  /*abe80*/  IADD3 R8, R6, 0x67, RZ ;  /* 0x0000006706087810 */ /* 0x000fe40007ffe0ff */
[----:B------:R-:W3:Y:S01]  /*abe90*/  LDC.64 R108, c[0x0][0x228] ;  /* 0x00008a00ff6c7b82 */ /* 0x000ee20000000a00 */
[----:B--2---:R2:W-:Y:S02]  /*abea0*/  @P4 STG.E desc[UR60][R110.64], R114 ;  /* 0x000000726e004986 */ /* 0x0045e4000c10193c */
[----:B--2---:R-:W-:Y:S01]  /*abeb0*/  IMAD.WIDE R114, R82, 0x4, R2 ;  /* 0x0000000452727825 */ /* 0x004fe200078e0202 */
[----:B------:R-:W-:-:S04]  /*abec0*/  ISETP.GE.AND P2, PT, R8, R113, PT ;  /* 0x000000710800720c */ /* 0x000fc80003f46270 */
[----:B------:R-:W2:Y:S01]  /*abed0*/  LDC.64 R110, c[0x0][0x228] ;  /* 0x00008a00ff6e7b82 */ /* 0x000ea20000000a00 */
[----:B------:R1:W-:Y:S04]  /*abee0*/  @P5 STG.E desc[UR60][R114.64], R145 ;  /* 0x0000009172005986 */ /* 0x0003e8000c10193c */
[----:B-1----:R-:W4:Y:S04]  /*abef0*/  LDL.LU R145, [R1+0x8d8] ;  /* 0x0008d80001917983 */ /* 0x002f280000300800 */
[----:B------:R-:W4:Y:S04]  /*abf00*/  LDL.LU R146, [R1+0xc8] ;  /* 0x0000c80001927983 */ /* 0x000f280000300800 */
[----:B------:R-:W4:Y:S04]  /*abf10*/  LDL.LU R147, [R1+0xd8] ;  /* 0x0000d80001937983 */ /* 0x000f280000300800 */
[----:B------:R-:W4:Y:S01]  /*abf20*/  LDL.LU R144, [R1+0x4cc] ;  /* 0x0004cc0001907983 */ /* 0x000f220000300800 */
[----:B------:R-:W-:-:S02]  /*abf30*/  ISETP.LT.AND P1, PT, R9, R104, !P1 ;  /* 0x000000680900720c */ /* 0x000fc40004f21270 */
[----:B------:R-:W1:Y:S01]  /*abf40*/  LDC R104, c[0x0][0x228] ;  /* 0x00008a00ff687b82 */ /* 0x000e620000000800 */
[----:B------:R-:W-:Y:S01]  /*abf50*/  ISETP.LT.AND P4, PT, R7, R112, !P2 ;  /* 0x000000700700720c */ /* 0x000fe20005781270 */
[----:B------:R-:W-:Y:S01]  /*abf60*/  IMAD.IADD R8, R82, 0x1, R0 ;  /* 0x0000000152087824 */ /* 0x000fe200078e0200 */
[----:B------:R-:W-:Y:S01]  /*abf70*/  IADD3 R11, R6, 0x68, RZ ;  /* 0x00000068060b7810 */ /* 0x000fe20007ffe0ff */
[----:B------:R-:W-:Y:S01]  /*abf80*/  IMAD.WIDE R112, R82, 0x4, R4 ;  /* 0x0000000452707825 */ /* 0x000fe200078e0204 */
[----:B------:R-:W-:Y:S02]  /*abf90*/  ISETP.LT.AND P2, PT, R9, R106, !P2 ;  /* 0x0000006a0900720c */ /* 0x000fe40005741270 */
[----:B------:R-:W-:Y:S01]  /*abfa0*/  ISETP.GE.AND P5, PT, R11, R148, PT ;  /* 0x000000940b00720c */ /* 0x000fe20003fa6270 */
[----:B------:R-:W-:Y:S01]  /*abfb0*/  IMAD.WIDE R114, R8, 0x4, R2 ;  /* 0x0000000408727825 */ /* 0x000fe200078e0202 */
[----:B------:R-:W-:Y:S01]  /*abfc0*/  IADD3 R11, R6, 0x69, RZ ;  /* 0x00000069060b7810 */ /* 0x000fe20007ffe0ff */
[----:B------:R-:W1:Y:S01]  /*abfd0*/  LDC R82, c[0x0][0x22c] ;  /* 0x00008b00ff527b82 */ /* 0x000e620000000800 */
[----:B------:R2:W-:Y:S01]  /*abfe0*/  @P1 STG.E desc[UR60][R112.64], R188 ;  /* 0x000000bc70001986 */ /* 0x0005e2000c10193c */
[----:B------:R-:W-:-:S03]  /*abff0*/  ISETP.LT.AND P1, PT, R7, R100, !P5 ;  /* 0x000000640700720c */ /* 0x000fc60006f21270 */
[----:B------:R2:W-:Y:S01]  /*ac000*/  @P4 STG.E desc[UR60][R114.64], R207 ;  /* 0x000000cf72004986 */ /* 0x0005e2000c10193c */
[----:B------:R-:W-:Y:S02]  /*ac010*/  ISETP.GE.AND P4, PT, R11, R102, PT ;  /* 0x000000660b00720c */ /* 0x000fe40003f86270 */
[----:B------:R-:W1:Y:S01]  /*ac020*/  LDC R100, c[0x0][0x228] ;  /* 0x00008a00ff647b82 */ /* 0x000e620000000800 */
[C---:B------:R-:W-:Y:S02]  /*ac030*/  IMAD.IADD R11, R8.reuse, 0x1, R0 ;  /* 0x00000001080b7824 */ /* 0x040fe400078e0200 */
[----:B--2---:R-:W-:Y:S01]  /*ac040*/  IMAD.WIDE R112, R8, 0x4, R4 ;  /* 0x0000000408707825 */ /* 0x004fe200078e0204 */
[----:B------:R-:W2:Y:S04]  /*ac050*/  LDL.LU R188, [R1+0xcc] ;  /* 0x0000cc0001bc7983 */ /* 0x000ea80000300800 */
[----:B------:R-:W4:Y:S01]  /*ac060*/  LDC R106, c[0x0][0x22c] ;  /* 0x00008b00ff6a7b82 */ /* 0x000f220000000800 */
[----:B------:R-:W-:Y:S01]  /*ac070*/  IMAD.WIDE R148, R11, 0x4, R2 ;  /* 0x000000040b947825 */ /* 0x000fe200078e0202 */
[----:B------:R-:W-:-:S06]  /*ac080*/  ISETP.LT.AND P5, PT, R9, R110, !P5 ;  /* 0x0000006e0900720c */ /* 0x000fcc0006fa1270 */
[----:B------:R-:W4:Y:S01]  /*ac090*/  LDC.64 R114, c[0x0][0x228] ;  /* 0x00008a00ff727b82 */ /* 0x000f220000000a00 */
[----:B------:R-:W-:Y:S01]  /*ac0a0*/  IADD3 R8, R6, 0x6a, RZ ;  /* 0x0000006a06087810 */ /* 0x000fe20007ffe0ff */
[----:B---3--:R3:W-:Y:S01]  /*ac0b0*/  @P2 STG.E desc[UR60][R112.64], R189 ;  /* 0x000000bd70002986 */ /* 0x0087e2000c10193c */
[----:B-1----:R-:W-:-:S05]  /*ac0c0*/  ISETP.LT.AND P2, PT, R7, R104, !P4 ;  /* 0x000000680700720c */ /* 0x002fca0006741270 */
[----:B------:R-:W1:Y:S01]  /*ac0d0*/  LDC R102, c[0x0][0x228] ;  /* 0x00008a00ff667b82 */ /* 0x000e620000000800 */
[----:B------:R3:W-:Y:S01]  /*ac0e0*/  @P1 STG.E desc[UR60][R148.64], R151 ;  /* 0x0000009794001986 */ /* 0x0007e2000c10193c */
[----:B------:R-:W-:Y:S01]  /*ac0f0*/  ISETP.GE.AND P1, PT, R8, R150, PT ;  /* 0x000000960800720c */ /* 0x000fe20003f26270 */
[----:B------:R-:W-:-:S04]  /*ac100*/  IMAD.IADD R8, R11, 0x1, R0 ;  /* 0x000000010b087824 */ /* 0x000fc800078e0200 */
[----:B------:R-:W-:Y:S01]  /*ac110*/  IMAD.WIDE R204, R8, 0x4, R2 ;  /* 0x0000000408cc7825 */ /* 0x000fe200078e0202 */
[----:B------:R-:W1:Y:S01]  /*ac120*/  LDC R110, c[0x0][0x228] ;  /* 0x00008a00ff6e7b82 */ /* 0x000e620000000800 */
[----:B---3--:R-:W3:Y:S02]  /*ac130*/  LDL.LU R189, [R1+0xdc] ;  /* 0x0000dc0001bd7983 */ /* 0x008ee40000300800 */
[----:B------:R-:W-:-:S05]  /*ac140*/  IMAD.WIDE R112, R11, 0x4, R4 ;  /* 0x000000040b707825 */ /* 0x000fca00078e0204 */
[----:B------:R-:W1:Y:S01]  /*ac150*/  LDC.64 R148, c[0x0][0x228] ;  /* 0x00008a00ff947b82 */ /* 0x000e620000000a00 */
[----:B------:R-:W-:Y:S01]  /*ac160*/  ISETP.LT.AND P4, PT, R9, R108, !P4 ;  /* 0x0000006c0900720c */ /* 0x000fe20006781270 */
[----:B------:R4:W-:Y:S01]  /*ac170*/  @P5 STG.E desc[UR60][R112.64], R238 ;  /* 0x000000ee70005986 */ /* 0x0009e2000c10193c */
[----:B------:R-:W-:-:S05]  /*ac180*/  IADD3 R11, R6, 0x6b, RZ ;  /* 0x0000006b060b7810 */ /* 0x000fca0007ffe0ff */
[----:B------:R-:W1:Y:S01]  /*ac190*/  LDC.64 R150, c[0x0][0x228] ;  /* 0x00008a00ff967b82 */ /* 0x000e620000000a00 */
[----:B------:R1:W-:Y:S01]  /*ac1a0*/  @P2 STG.E desc[UR60][R204.64], R250 ;  /* 0x000000facc002986 */ /* 0x0003e2000c10193c */
[----:B------:R-:W-:Y:S02]  /*ac1b0*/  ISETP.LT.AND P2, PT, R7, R100, !P1 ;  /* 0x000000640700720c */ /* 0x000fe40004f41270 */
[----:B------:R-:W-:Y:S01]  /*ac1c0*/  ISETP.GE.AND P5, PT, R11, R82, PT ;  /* 0x000000520b00720c */ /* 0x000fe20003fa6270 */
[C---:B------:R-:W-:Y:S01]  /*ac1d0*/  IMAD.IADD R11, R8.reuse, 0x1, R0 ;  /* 0x00000001080b7824 */ /* 0x040fe200078e0200 */
[----:B----4-:R-:W-:Y:S01]  /*ac1e0*/  ISETP.LT.AND P1, PT, R9, R114, !P1 ;  /* 0x000000720900720c */ /* 0x010fe20004f21270 */
[----:B------:R-:W-:Y:S01]  /*ac1f0*/  IMAD.WIDE R112, R8, 0x4, R4 ;  /* 0x0000000408707825 */ /* 0x000fe200078e0204 */
[----:B------:R-:W-:Y:S01]  /*ac200*/  IADD3 R82, R6, 0x6c, RZ ;  /* 0x0000006c06527810 */ /* 0x000fe20007ffe0ff */
[----:B------:R-:W4:Y:S02]  /*ac210*/  LDC R100, c[0x0][0x22c] ;  /* 0x00008b00ff647b82 */ /* 0x000f240000000800 */
[----:B------:R-:W-:Y:S01]  /*ac220*/  IMAD.WIDE R206, R11, 0x4, R2 ;  /* 0x000000040bce7825 */ /* 0x000fe200078e0202 */
[----:B------:R1:W-:Y:S02]  /*ac230*/  @P4 STG.E desc[UR60][R112.64], R249 ;  /* 0x000000f970004986 */ /* 0x0003e4000c10193c */
[----:B-1----:R-:W-:-:S02]  /*ac240*/  ISETP.LT.AND P4, PT, R7, R102, !P5 ;  /* 0x000000660700720c */ /* 0x002fc40006f81270 */
[----:B------:R1:W-:Y:S01]  /*ac250*/  @P2 STG.E desc[UR60][R206.64], R248 ;  /* 0x000000f8ce002986 */ /* 0x0003e2000c10193c */
[----:B------:R-:W-:Y:S01]  /*ac260*/  ISETP.GE.AND P2, PT, R82, R106, PT ;  /* 0x0000006a5200720c */ /* 0x000fe20003f46270 */
[----:B------:R-:W-:Y:S01]  /*ac270*/  IMAD.IADD R8, R11, 0x1, R0 ;  /* 0x000000010b087824 */ /* 0x000fe200078e0200 */
[----:B------:R-:W-:Y:S01]  /*ac280*/  ISETP.LT.AND P5, PT, R9, R148, !P5 ;  /* 0x000000940900720c */ /* 0x000fe20006fa1270 */
[----:B------:R-:W4:Y:S01]  /*ac290*/  LDC.64 R204, c[0x0][0x228] ;  /* 0x00008a00ffcc7b82 */ /* 0x000f220000000a00 */
[----:B------:R-:W-:-:S07]  /*ac2a0*/  IMAD.WIDE R112, R11, 0x4, R4 ;  /* 0x000000040b707825 */ /* 0x000fce00078e0204 */
[----:B------:R-:W4:Y:S01]  /*ac2b0*/  LDC R104, c[0x0][0x228] ;  /* 0x00008a00ff687b82 */ /* 0x000f220000000800 */
[----:B------:R-:W-:Y:S01]  /*ac2c0*/  @P1 STG.E desc[UR60][R112.64], R243 ;  /* 0x000000f370001986 */ /* 0x000fe2000c10193c */
[----:B------:R-:W-:Y:S02]  /*ac2d0*/  ISETP.LT.AND P1, PT, R9, R150, !P2 ;  /* 0x000000960900720c */ /* 0x000fe40005721270 */
[----:B------:R-:W-:Y:S01]  /*ac2e0*/  ISETP.LT.AND P2, PT, R7, R110, !P2 ;  /* 0x0000006e0700720c */ /* 0x000fe20005741270 */
[----:B-1----:R-:W-:-:S03]  /*ac2f0*/  IMAD.WIDE R206, R8, 0x4, R2 ;  /* 0x0000000408ce7825 */ /* 0x002fc600078e0202 */
[----:B------:R-:W1:Y:S01]  /*ac300*/  LDC R108, c[0x0][0x228] ;  /* 0x00008a00ff6c7b82 */ /* 0x000e620000000800 */
[C---:B------:R-:W-:Y:S01]  /*ac310*/  IMAD.WIDE R208, R8.reuse, 0x4, R4 ;  /* 0x0000000408d07825 */ /* 0x040fe200078e0204 */
[----:B------:R4:W-:Y:S03]  /*ac320*/  @P4 STG.E desc[UR60][R206.64], R242 ;  /* 0x000000f2ce004986 */ /* 0x0009e6000c10193c */
[----:B------:R-:W-:Y:S01]  /*ac330*/  IMAD.IADD R11, R8, 0x1, R0 ;  /* 0x00000001080b7824 */ /* 0x000fe200078e0200 */
[----:B------:R4:W-:Y:S01]  /*ac340*/  @P5 STG.E desc[UR60][R208.64], R198 ;  /* 0x000000c6d0005986 */ /* 0x0009e2000c10193c */
[----:B------:R-:W-:Y:S01]  /*ac350*/  IADD3 R82, R6, 0x6d, RZ ;  /* 0x0000006d06527810 */ /* 0x000fe20007ffe0ff */
[----:B------:R-:W2:Y:S01]  /*ac360*/  LDC R106, c[0x0][0x22c] ;  /* 0x00008b00ff6a7b82 */ /* 0x000ea20000000800 */
[----:B----4-:R-:W-:-:S07]  /*ac370*/  IMAD.WIDE R206, R11, 0x4, R2 ;  /* 0x000000040bce7825 */ /* 0x010fce00078e0202 */
[----:B------:R-:W4:Y:S01]  /*ac380*/  LDC R114, c[0x0][0x22c] ;  /* 0x00008b00ff727b82 */ /* 0x000f220000000800 */
[----:B------:R-:W-:Y:S01]  /*ac390*/  IMAD.WIDE R208, R11, 0x4, R4 ;  /* 0x000000040bd07825 */ /* 0x000fe200078e0204 */
[----:B------:R1:W-:Y:S01]  /*ac3a0*/  @P2 STG.E desc[UR60][R206.64], R199 ;  /* 0x000000c7ce002986 */ /* 0x0003e2000c10193c */
[----:B------:R-:W-:-:S04]  /*ac3b0*/  ISETP.GE.AND P4, PT, R82, R100, PT ;  /* 0x000000645200720c */ /* 0x000fc80003f86270 */
[----:B------:R-:W-:Y:S01]  /*ac3c0*/  ISETP.LT.AND P2, PT, R9, R204, !P4 ;  /* 0x000000cc0900720c */ /* 0x000fe20006741270 */
[----:B------:R-:W4:Y:S01]  /*ac3d0*/  LDC.64 R112, c[0x0][0x228] ;  /* 0x00008a00ff707b82 */ /* 0x000f220000000a00 */
[----:B------:R-:W-:Y:S02]  /*ac3e0*/  ISETP.LT.AND P4, PT, R7, R104, !P4 ;  /* 0x000000680700720c */ /* 0x000fe40006781270 */
[----:B------:R-:W-:Y:S02]  /*ac3f0*/  IADD3 R82, R11, R0, RZ ;  /* 0x000000000b527210 */ /* 0x000fe40007ffe0ff */
[----:B-1----:R-:W-:-:S03]  /*ac400*/  ISETP.LT.AND P5, PT, R7, R108, !P6 ;  /* 0x0000006c0700720c */ /* 0x002fc600077a1270 */
[C---:B------:R-:W-:Y:S01]  /*ac410*/  IMAD.WIDE R212, R82.reuse, 0x4, R2 ;  /* 0x0000000452d47825 */ /* 0x040fe200078e0202 */
[----:B------:R-:W1:Y:S03]  /*ac420*/  LDC R102, c[0x0][0x228] ;  /* 0x00008a00ff667b82 */ /* 0x000e660000000800 */
[----:B------:R-:W-:-:S04]  /*ac430*/  IMAD.WIDE R210, R82, 0x4, R4 ;  /* 0x0000000452d27825 */ /* 0x000fc800078e0204 */
[----:B------:R-:W-:Y:S01]  /*ac440*/  IMAD.IADD R8, R82, 0x1, R0 ;  /* 0x0000000152087824 */ /* 0x000fe200078e0200 */
[----:B------:R-:W1:Y:S08]  /*ac450*/  LDC R104, c[0x0][0x22c] ;  /* 0x00008b00ff687b82 */ /* 0x000e700000000800 */
[----:B------:R-:W1:Y:S08]  /*ac460*/  LDC.64 R206, c[0x0][0x228] ;  /* 0x00008a00ffce7b82 */ /* 0x000e700000000a00 */
[----:B------:R-:W3:Y:S01]  /*ac470*/  LDC R110, c[0x0][0x228] ;  /* 0x00008a00ff6e7b82 */ /* 0x000ee20000000800 */
[----:B------:R1:W-:Y:S01]  /*ac480*/  @P1 STG.E desc[UR60][R208.64], R145 ;  /* 0x00000091d0001986 */ /* 0x0003e2000c10193c */
[C---:B------:R-:W-:Y:S01]  /*ac490*/  VIADD R100, R6.reuse, 0x73 ;  /* 0x0000007306647836 */ /* 0x040fe20000000000 */
[----:B------:R-:W-:-:S05]  /*ac4a0*/  IADD3 R11, R6, 0x6f, RZ ;  /* 0x0000006f060b7810 */ /* 0x000fca0007ffe0ff */
[----:B------:R-:W3:Y:S01]  /*ac4b0*/  LDC R108, c[0x0][0x228] ;  /* 0x00008a00ff6c7b82 */ /* 0x000ee20000000800 */
[----:B-1----:R-:W3:Y:S07]  /*ac4c0*/  LDL.LU R145, [R1+0x8dc] ;  /* 0x0008dc0001917983 */ /* 0x002eee0000300800 */
[----:B------:R-:W1:Y:S01]  /*ac4d0*/  LDC.64 R208, c[0x0][0x228] ;  /* 0x00008a00ffd07b82 */ /* 0x000e620000000a00 */
        /* <DEDUP_REMOVED lines=10> */
[----:B------:R4:W-:Y:S04]  /*ac580*/  @P4 STG.E desc[UR60][R212.64], R146 ;  /* 0x00000092d4004986 */ /* 0x0009e8000c10193c */
[----:B------:R2:W-:Y:S04]  /*ac590*/  @P2 STG.E desc[UR60][R210.64], R147 ;  /* 0x00000093d2002986 */ /* 0x0005e8000c10193c */
[----:B----4-:R-:W4:Y:S01]  /*ac5a0*/  LDL.LU R146, [R1+0x4d8] ;  /* 0x0004d80001927983 */ /* 0x010f220000300800 */
[----:B------:R-:W-:-:S03]  /*ac5b0*/  IMAD.WIDE R212, R8, 0x4, R2 ;  /* 0x0000000408d47825 */ /* 0x000fc600078e0202 */
[----:B--2---:R-:W2:Y:S01]  /*ac5c0*/  LDL.LU R147, [R1+0xe8] ;  /* 0x0000e80001937983 */ /* 0x004ea20000300800 */
[----:B------:R-:W-:Y:S01]  /*ac5d0*/  ISETP.GE.AND P1, PT, R100, R106, PT ;  /* 0x0000006a6400720c */ /* 0x000fe20003f26270 */
[----:B------:R-:W1:Y:S02]  /*ac5e0*/  LDC.64 R210, c[0x0][0x228] ;  /* 0x00008a00ffd27b82 */ /* 0x000e640000000a00 */
[----:B------:R1:W-:Y:S01]  /*ac5f0*/  @P5 STG.E desc[UR60][R212.64], R144 ;  /* 0x00000090d4005986 */ /* 0x0003e2000c10193c */
[----:B------:R-:W-:Y:S02]  /*ac600*/  ISETP.GE.AND P4, PT, R11, R114, PT ;  /* 0x000000720b00720c */ /* 0x000fe40003f86270 */
[----:B------:R-:W-:-:S03]  /*ac610*/  ISETP.LT.AND P6, PT, R9, R112, !P6 ;  /* 0x000000700900720c */ /* 0x000fc600077c1270 */
[----:B------:R-:W3:Y:S01]  /*ac620*/  LDC R106, c[0x0][0x22c] ;  /* 0x00008b00ff6a7b82 */ /* 0x000ee20000000800 */
[----:B-1----:R-:W2:Y:S01]  /*ac630*/  LDL.LU R144, [R1+0xc4c] ;  /* 0x000c4c0001907983 */ /* 0x002ea20000300800 */
[----:B------:R-:W-:-:S06]  /*ac640*/  ISETP.LT.AND P2, PT, R7, R102, !P4 ;  /* 0x000000660700720c */ /* 0x000fcc0006741270 */
[----:B------:R-:W1:Y:S01]  /*ac650*/  LDC R100, c[0x0][0x22c] ;  /* 0x00008b00ff647b82 */ /* 0x000e620000000800 */
[----:B------:R-:W-:Y:S01]  /*ac660*/  IADD3 R82, R6, 0x70, RZ ;  /* 0x0000007006527810 */ /* 0x000fe20007ffe0ff */
[C---:B------:R-:W-:Y:S02]  /*ac670*/  IMAD.IADD R11, R8.reuse, 0x1, R0 ;  /* 0x00000001080b7824 */ /* 0x040fe400078e0200 */
[----:B------:R-:W-:Y:S01]  /*ac680*/  IMAD.WIDE R212, R8, 0x4, R4 ;  /* 0x0000000408d47825 */ /* 0x000fe200078e0204 */
[----:B------:R-:W-:Y:S02]  /*ac690*/  ISETP.GE.AND P5, PT, R82, R104, PT ;  /* 0x000000685200720c */ /* 0x000fe40003fa6270 */
[----:B------:R-:W-:Y:S01]  /*ac6a0*/  ISETP.LT.AND P4, PT, R9, R206, !P4 ;  /* 0x000000ce0900720c */ /* 0x000fe20006781270 */
[----:B------:R-:W1:Y:S01]  /*ac6b0*/  LDC R102, c[0x0][0x228] ;  /* 0x00008a00ff667b82 */ /* 0x000e620000000800 */
[C---:B------:R-:W-:Y:S01]  /*ac6c0*/  IMAD.WIDE R214, R11.reuse, 0x4, R2 ;  /* 0x000000040bd67825 */ /* 0x040fe200078e0202 */
[----:B------:R-:W-:-:S03]  /*ac6d0*/  IADD3 R8, R11, R0, RZ ;  /* 0x000000000b087210 */ /* 0x000fc60007ffe0ff */
[----:B------:R-:W-:Y:S02]  /*ac6e0*/  VIADD R82, R6, 0x71 ;  /* 0x0000007106527836 */ /* 0x000fe40000000000 */
[----:B------:R-:W-:Y:S01]  /*ac6f0*/  IMAD.WIDE R216, R8, 0x4, R2 ;  /* 0x0000000408d87825 */ /* 0x000fe200078e0202 */
[----:B------:R-:W1:Y:S01]  /*ac700*/  LDC R104, c[0x0][0x228] ;  /* 0x00008a00ff687b82 */ /* 0x000e620000000800 */
[----:B---3--:R3:W-:Y:S01]  /*ac710*/  @P6 STG.E desc[UR60][R212.64], R145 ;  /* 0x00000091d4006986 */ /* 0x0087e2000c10193c */
[----:B------:R-:W-:Y:S02]  /*ac720*/  ISETP.LT.AND P6, PT, R9, R208, !P5 ;  /* 0x000000d00900720c */ /* 0x000fe40006fc1270 */
[----:B------:R-:W-:Y:S01]  /*ac730*/  ISETP.LT.AND P5, PT, R7, R110, !P5 ;  /* 0x0000006e0700720c */ /* 0x000fe20006fa1270 */
[----:B------:R1:W-:Y:S04]  /*ac740*/  @P2 STG.E desc[UR60][R214.64], R188 ;  /* 0x000000bcd6002986 */ /* 0x0003e8000c10193c */
[----:B---3--:R-:W3:Y:S01]  /*ac750*/  LDL.LU R145, [R1+0x8ec] ;  /* 0x0008ec0001917983 */ /* 0x008ee20000300800 */
[----:B------:R-:W4:Y:S01]  /*ac760*/  LDC.64 R212, c[0x0][0x228] ;  /* 0x00008a00ffd47b82 */ /* 0x000f220000000a00 */
[----:B-1----:R-:W-:-:S02]  /*ac770*/  IMAD.WIDE R214, R11, 0x4, R4 ;  /* 0x000000040bd67825 */ /* 0x002fc400078e0204 */
[----:B------:R-:W3:Y:S01]  /*ac780*/  LDL.LU R188, [R1+0x4dc] ;  /* 0x0004dc0001bc7983 */ /* 0x000ee20000300800 */
[----:B------:R-:W-:-:S03]  /*ac790*/  ISETP.GE.AND P2, PT, R82, R106, PT ;  /* 0x0000006a5200720c */ /* 0x000fc60003f46270 */
[----:B------:R1:W-:Y:S01]  /*ac7a0*/  @P4 STG.E desc[UR60][R214.64], R189 ;  /* 0x000000bdd6004986 */ /* 0x0003e2000c10193c */
[----:B------:R-:W-:Y:S01]  /*ac7b0*/  IADD3 R11, R6, 0x72, RZ ;  /* 0x00000072060b7810 */ /* 0x000fe20007ffe0ff */
[----:B------:R-:W2:Y:S02]  /*ac7c0*/  LDC R106, c[0x0][0x228] ;  /* 0x00008a00ff6a7b82 */ /* 0x000ea40000000800 */
[----:B------:R1:W-:Y:S01]  /*ac7d0*/  @P5 STG.E desc[UR60][R216.64], R251 ;  /* 0x000000fbd8005986 */ /* 0x0003e2000c10193c */
[----:B------:R-:W-:-:S05]  /*ac7e0*/  ISETP.LT.AND P5, PT, R9, R210, !P2 ;  /* 0x000000d20900720c */ /* 0x000fca00057a1270 */
[----:B------:R-:W3:Y:S01]  /*ac7f0*/  LDC R110, c[0x0][0x228] ;  /* 0x00008a00ff6e7b82 */ /* 0x000ee20000000800 */
[----:B-1----:R-:W3:Y:S01]  /*ac800*/  LDL.LU R189, [R1+0xec] ;  /* 0x0000ec0001bd7983 */ /* 0x002ee20000300800 */
[----:B------:R-:W-:Y:S01]  /*ac810*/  ISETP.LT.AND P2, PT, R7, R108, !P2 ;  /* 0x0000006c0700720c */ /* 0x000fe20005741270 */
[C---:B------:R-:W-:Y:S02]  /*ac820*/  IMAD.WIDE R216, R8.reuse, 0x4, R4 ;  /* 0x0000000408d87825 */ /* 0x040fe400078e0204 */
[----:B------:R-:W3:Y:S03]  /*ac830*/  LDL.LU R237, [R1+0xc50] ;  /* 0x000c500001ed7983 */ /* 0x000ee60000300800 */
[----:B------:R-:W1:Y:S01]  /*ac840*/  LDC R108, c[0x0][0x22c] ;  /* 0x00008b00ff6c7b82 */ /* 0x000e620000000800 */
[----:B------:R-:W-:Y:S01]  /*ac850*/  ISETP.GE.AND P4, PT, R11, R100, PT ;  /* 0x000000640b00720c */ /* 0x000fe20003f86270 */
[----:B------:R-:W-:Y:S01]  /*ac860*/  IMAD.IADD R11, R8, 0x1, R0 ;  /* 0x00000001080b7824 */ /* 0x000fe200078e0200 */
[----:B------:R-:W3:Y:S04]  /*ac870*/  LDL.LU R233, [R1+0x8f0] ;  /* 0x0008f00001e97983 */ /* 0x000ee80000300800 */
[----:B------:R4:W-:Y:S01]  /*ac880*/  @P6 STG.E desc[UR60][R216.64], R230 ;  /* 0x000000e6d8006986 */ /* 0x0009e2000c10193c */
[----:B------:R-:W1:Y:S01]  /*ac890*/  LDC.64 R214, c[0x0][0x228] ;  /* 0x00008a00ffd67b82 */ /* 0x000e620000000a00 */
[----:B------:R-:W-:Y:S01]  /*ac8a0*/  ISETP.LT.AND P6, PT, R7, R102, !P4 ;  /* 0x000000660700720c */ /* 0x000fe200067c1270 */
[C---:B------:R-:W-:Y:S01]  /*ac8b0*/  IMAD.WIDE R222, R11.reuse, 0x4, R2 ;  /* 0x000000040bde7825 */ /* 0x040fe200078e0202 */
[C---:B------:R-:W-:Y:S01]  /*ac8c0*/  IADD3 R8, R11.reuse, R0, RZ ;  /* 0x000000000b087210 */ /* 0x040fe20007ffe0ff */
[----:B------:R-:W3:Y:S04]  /*ac8d0*/  LDL.LU R229, [R1+0x4e0] ;  /* 0x0004e00001e57983 */ /* 0x000ee80000300800 */
[----:B------:R-:W1:Y:S01]  /*ac8e0*/  LDC R100, c[0x0][0x228] ;  /* 0x00008a00ff647b82 */ /* 0x000e620000000800 */
[----:B------:R2:W-:Y:S01]  /*ac8f0*/  @P2 STG.E desc[UR60][R222.64], R238 ;  /* 0x000000eede002986 */ /* 0x0005e2000c10193c */
[----:B----4-:R-:W-:Y:S01]  /*ac900*/  IMAD.WIDE R216, R11, 0x4, R4 ;  /* 0x000000040bd87825 */ /* 0x010fe200078e0204 */
[----:B------:R-:W-:-:S02]  /*ac910*/  ISETP.LT.AND P4, PT, R9, R212, !P4 ;  /* 0x000000d40900720c */ /* 0x000fc40006781270 */
[----:B------:R-:W4:Y:S03]  /*ac920*/  LDL.LU R225, [R1+0xf0] ;  /* 0x0000f00001e17983 */ /* 0x000f260000300800 */
[----:B------:R-:W1:Y:S01]  /*ac930*/  LDC R102, c[0x0][0x22c] ;  /* 0x00008b00ff667b82 */ /* 0x000e620000000800 */
[----:B------:R1:W-:Y:S01]  /*ac940*/  @P5 STG.E desc[UR60][R216.64], R250 ;  /* 0x000000fad8005986 */ /* 0x0003e2000c10193c */
[----:B--2---:R-:W-:Y:S01]  /*ac950*/  IMAD.WIDE R222, R8, 0x4, R2 ;  /* 0x0000000408de7825 */ /* 0x004fe200078e0202 */
[C---:B------:R-:W-:Y:S02]  /*ac960*/  IADD3 R11, R6.reuse, 0x74, RZ ;  /* 0x00000074060b7810 */ /* 0x040fe40007ffe0ff */
[----:B------:R-:W2:Y:S03]  /*ac970*/  LDL.LU R251, [R1+0xc54] ;  /* 0x000c540001fb7983 */ /* 0x000ea60000300800 */
[----:B------:R-:W1:Y:S01]  /*ac980*/  LDC.64 R230, c[0x0][0x228] ;  /* 0x00008a00ffe67b82 */ /* 0x000e620000000a00 */
[----:B------:R-:W-:Y:S01]  /*ac990*/  VIADD R82, R6, 0xa8 ;  /* 0x000000a806527836 */ /* 0x000fe20000000000 */
[----:B------:R1:W-:Y:S01]  /*ac9a0*/  @P6 STG.E desc[UR60][R222.64], R249 ;  /* 0x000000f9de006986 */ /* 0x0003e2000c10193c */
[----:B------:R-:W-:-:S05]  /*ac9b0*/  IMAD.WIDE R226, R8, 0x4, R4 ;  /* 0x0000000408e27825 */ /* 0x000fca00078e0204 */
[----:B-1----:R-:W1:Y:S01]  /*ac9c0*/  LDC.64 R216, c[0x0][0x228] ;  /* 0x00008a00ffd87b82 */ /* 0x002e620000000a00 */
[----:B------:R-:W-:Y:S01]  /*ac9d0*/  ISETP.GE.AND P2, PT, R82, R221, PT ;  /* 0x000000dd5200720c */ /* 0x000fe20003f46270 */
[----:B------:R-:W2:Y:S01]  /*ac9e0*/  LDL.LU R250, [R1+0x8f4] ;  /* 0x0008f40001fa7983 */ /* 0x000ea20000300800 */
[----:B------:R-:W-:-:S05]  /*ac9f0*/  ISETP.LT.AND P5, PT, R7, R106, !P1 ;  /* 0x0000006a0700720c */ /* 0x000fca0004fa1270 */
[----:B------:R-:W1:Y:S01]  /*aca00*/  LDC.64 R222, c[0x0][0x228] ;  /* 0x00008a00ffde7b82 */ /* 0x000e620000000a00 */
[----:B------:R-:W-:Y:S01]  /*aca10*/  ISETP.GE.AND P6, PT, R11, R108, PT ;  /* 0x0000006c0b00720c */ /* 0x000fe20003fc6270 */
[----:B------:R-:W-:Y:S01]  /*aca20*/  IMAD.IADD R8, R8, 0x1, R0 ;  /* 0x0000000108087824 */ /* 0x000fe200078e0200 */
[C---:B------:R-:W-:Y:S01]  /*aca30*/  ISETP.LT.AND P1, PT, R9.reuse, R214, !P1 ;  /* 0x000000d60900720c */ /* 0x040fe20004f21270 */
[----:B------:R1:W-:Y:S04]  /*aca40*/  @P4 STG.E desc[UR60][R226.64], R248 ;  /* 0x000000f8e2004986 */ /* 0x0003e8000c10193c */
[----:B------:R-:W1:Y:S01]  /*aca50*/  LDC R82, c[0x0][0x228] ;  /* 0x00008a00ff527b82 */ /* 0x000e620000000800 */
[----:B------:R-:W-:Y:S01]  /*aca60*/  ISETP.LT.AND P4, PT, R9, R218, !P6 ;  /* 0x000000da0900720c */ /* 0x000fe20007781270 */
[----:B------:R-:W2:Y:S01]  /*aca70*/  LDL.LU R249, [R1+0x4e4] ;  /* 0x0004e40001f97983 */ /* 0x000ea20000300800 */
[----:B------:R-:W-:Y:S01]  /*aca80*/  ISETP.LT.AND P6, PT, R7, R100, !P6 ;  /* 0x000000640700720c */ /* 0x000fe200077c1270 */
[----:B------:R-:W-:Y:S01]  /*aca90*/  IMAD.WIDE R234, R8, 0x4, R4 ;  /* 0x0000000408ea7825 */ /* 0x000fe200078e0204 */
[----:B------:R-:W-:-:S03]  /*acaa0*/  IADD3 R11, R6, 0x75, RZ ;  /* 0x00000075060b7810 */ /* 0x000fc60007ffe0ff */
[C---:B-1----:R-:W-:Y:S01]  /*acab0*/  IMAD.WIDE R226, R8.reuse, 0x4, R2 ;  /* 0x0000000408e27825 */ /* 0x042fe200078e0202 */
[----:B------:R-:W2:Y:S01]  /*acac0*/  LDL.LU R248, [R1+0xf4] ;  /* 0x0000f40001f87983 */ /* 0x000ea20000300800 */
[----:B------:R-:W1:Y:S02]  /*acad0*/  LDC R100, c[0x0][0x228] ;  /* 0x00008a00ff647b82 */ /* 0x000e640000000800 */
[----:B------:R-:W-:Y:S01]  /*acae0*/  IMAD.IADD R8, R8, 0x1, R0 ;  /* 0x0000000108087824 */ /* 0x000fe200078e0200 */
[----:B------:R1:W-:Y:S01]  /*acaf0*/  @P5 STG.E desc[UR60][R226.64], R243 ;  /* 0x000000f3e2005986 */ /* 0x0003e2000c10193c */
[----:B------:R-:W-:Y:S02]  /*acb00*/  ISETP.GE.AND P5, PT, R11, R102, PT ;  /* 0x000000660b00720c */ /* 0x000fe40003fa6270 */
[----:B------:R-:W-:Y:S01]  /*acb10*/  IADD3 R11, R6, 0x76, RZ ;  /* 0x00000076060b7810 */ /* 0x000fe20007ffe0ff */
[----:B------:R1:W-:Y:S01]  /*acb20*/  @P1 STG.E desc[UR60][R234.64], R242 ;  /* 0x000000f2ea001986 */ /* 0x0003e2000c10193c */
[----:B------:R-:W-:Y:S01]  /*acb30*/  ISETP.LT.AND P1, PT, R7, R104, !P5 ;  /* 0x000000680700720c */ /* 0x000fe20006f21270 */
[C---:B------:R-:W-:Y:S01]  /*acb40*/  IMAD.WIDE R238, R8.reuse, 0x4, R4 ;  /* 0x0000000408ee7825 */ /* 0x040fe200078e0204 */
[----:B------:R-:W-:Y:S01]  /*acb50*/  ISETP.LT.AND P5, PT, R9, R216, !P5 ;  /* 0x000000d80900720c */ /* 0x000fe20006fa1270 */
[----:B------:R-:W1:Y:S02]  /*acb60*/  LDC R102, c[0x0][0x228] ;  /* 0x00008a00ff667b82 */ /* 0x000e640000000800 */
[----:B-1----:R-:W-:-:S06]  /*acb70*/  IMAD.WIDE R226, R8, 0x4, R2 ;  /* 0x0000000408e27825 */ /* 0x002fcc00078e0202 */
[----:B------:R-:W1:Y:S01]  /*acb80*/  LDC.64 R234, c[0x0][0x228] ;  /* 0x00008a00ffea7b82 */ /* 0x000e620000000a00 */
[----:B------:R1:W-:Y:S01]  /*acb90*/  @P6 STG.E desc[UR60][R226.64], R198 ;  /* 0x000000c6e2006986 */ /* 0x0003e2000c10193c */
[----:B------:R-:W-:Y:S01]  /*acba0*/  ISETP.GE.AND P6, PT, R11, R223, PT ;  /* 0x000000df0b00720c */ /* 0x000fe20003fc6270 */
[----:B------:R-:W-:Y:S02]  /*acbb0*/  IMAD.IADD R8, R8, 0x1, R0 ;  /* 0x0000000108087824 */ /* 0x000fe400078e0200 */
[----:B------:R1:W-:Y:S01]  /*acbc0*/  @P4 STG.E desc[UR60][R238.64], R199 ;  /* 0x000000c7ee004986 */ /* 0x0003e2000c10193c */
[----:B------:R-:W-:Y:S01]  /*acbd0*/  ISETP.LT.AND P4, PT, R9, R222, !P6 ;  /* 0x000000de0900720c */ /* 0x000fe20007781270 */
[C---:B------:R-:W-:Y:S01]  /*acbe0*/  IMAD.WIDE R222, R8.reuse, 0x4, R2 ;  /* 0x0000000408de7825 */ /* 0x040fe200078e0202 */
[----:B------:R-:W-:Y:S01]  /*acbf0*/  ISETP.LT.AND P6, PT, R7, R82, !P6 ;  /* 0x000000520700720c */ /* 0x000fe200077c1270 */
[----:B------:R-:W3:Y:S01]  /*acc00*/  LDC R104, c[0x0][0x228] ;  /* 0x00008a00ff687b82 */ /* 0x000ee20000000800 */
[----:B-1----:R-:W2:Y:S04]  /*acc10*/  LDL.LU R198, [R1+0xc58] ;  /* 0x000c580001c67983 */ /* 0x002ea80000300800 */
[----:B------:R-:W2:Y:S01]  /*acc20*/  LDL.LU R199, [R1+0x8f8] ;  /* 0x0008f80001c77983 */ /* 0x000ea20000300800 */
[----:B------:R-:W-:Y:S01]  /*acc30*/  IMAD.WIDE R238, R8, 0x4, R4 ;  /* 0x0000000408ee7825 */ /* 0x000fe200078e0204 */
[----:B------:R-:W-:Y:S01]  /*acc40*/  IADD3 R11, R6, 0x77, RZ ;  /* 0x00000077060b7810 */ /* 0x000fe20007ffe0ff */
[----:B------:R-:W1:Y:S02]  /*acc50*/  LDC.64 R226, c[0x0][0x228] ;  /* 0x00008a00ffe27b82 */ /* 0x000e640000000a00 */
[----:B------:R-:W-:Y:S01]  /*acc60*/  IMAD.IADD R8, R8, 0x1, R0 ;  /* 0x0000000108087824 */ /* 0x000fe200078e0200 */
[----:B------:R1:W-:Y:S04]  /*acc70*/  @P1 STG.E desc[UR60][R222.64], R146 ;  /* 0x00000092de001986 */ /* 0x0003e8000c10193c */
[----:B------:R1:W-:Y:S01]  /*acc80*/  @P5 STG.E desc[UR60][R238.64], R147 ;  /* 0x00000093ee005986 */ /* 0x0003e2000c10193c */
[----:B------:R-:W3:Y:S03]  /*acc90*/  LDC R82, c[0x0][0x228] ;  /* 0x00008a00ff527b82 */ /* 0x000ee60000000800 */
[----:B-1----:R-:W2:Y:S05]  /*acca0*/  LDL.LU R146, [R1+0x4e8] ;  /* 0x0004e80001927983 */ /* 0x002eaa0000300800 */
[----:B------:R-:W1:Y:S01]  /*accb0*/  LDC.64 R222, c[0x0][0x228] ;  /* 0x00008a00ffde7b82 */ /* 0x000e620000000a00 */
[C---:B------:R-:W-:Y:S01]  /*accc0*/  IMAD.WIDE R238, R8.reuse, 0x4, R2 ;  /* 0x0000000408ee7825 */ /* 0x040fe200078e0202 */
[----:B------:R-:W2:Y:S04]  /*accd0*/  LDL.LU R147, [R1+0xf8] ;  /* 0x0000f80001937983 */ /* 0x000ea80000300800 */
[----:B------:R1:W-:Y:S02]  /*acce0*/  @P6 STG.E desc[UR60][R238.64], R144 ;  /* 0x00000090ee006986 */ /* 0x0003e4000c10193c */
[----:B------:R-:W2:Y:S08]  /*accf0*/  LDC R108, c[0x0][0x228] ;  /* 0x00008a00ff6c7b82 */ /* 0x000eb00000000800 */
[----:B------:R-:W2:Y:S01]  /*acd00*/  LDC R106, c[0x0][0x228] ;  /* 0x00008a00ff6a7b82 */ /* 0x000ea20000000800 */
[----:B-1----:R-:W2:Y:S01]  /*acd10*/  LDL.LU R144, [R1+0xc5c] ;  /* 0x000c5c0001907983 */ /* 0x002ea20000300800 */
[----:B------:R-:W-:Y:S01]  /*acd20*/  ISETP.GE.AND P1, PT, R11, R231, PT ;  /* 0x000000e70b00720c */ /* 0x000fe20003f26270 */
[----:B------:R-:W-:Y:S01]  /*acd30*/  IMAD.WIDE R242, R8, 0x4, R4 ;  /* 0x0000000408f27825 */ /* 0x000fe200078e0204 */
[----:B------:R-:W-:-:S02]  /*acd40*/  IADD3 R11, R6, 0x78, RZ ;  /* 0x00000078060b7810 */ /* 0x000fc40007ffe0ff */
[----:B------:R-:W-:Y:S01]  /*acd50*/  ISETP.LT.AND P5, PT, R7, R102, !P1 ;  /* 0x000000660700720c */ /* 0x000fe20004fa1270 */
[----:B------:R-:W-:Y:S01]  /*acd60*/  IMAD.IADD R8, R8, 0x1, R0 ;  /* 0x0000000108087824 */ /* 0x000fe200078e0200 */
[----:B------:R-:W-:Y:S01]  /*acd70*/  ISETP.LT.AND P1, PT, R9, R230, !P1 ;  /* 0x000000e60900720c */ /* 0x000fe20004f21270 */
[----:B------:R-:W1:Y:S01]  /*acd80*/  LDC R102, c[0x0][0x228] ;  /* 0x00008a00ff667b82 */ /* 0x000e620000000800 */
[----:B------:R-:W-:Y:S01]  /*acd90*/  ISETP.GE.AND P6, PT, R11, R235, PT ;  /* 0x000000eb0b00720c */ /* 0x000fe20003fc6270 */
[----:B------:R-:W-:Y:S01]  /*acda0*/  IMAD.WIDE R230, R8, 0x4, R2 ;  /* 0x0000000408e67825 */ /* 0x000fe200078e0202 */
[----:B------:R-:W-:-:S03]  /*acdb0*/  IADD3 R11, R6, 0x79, RZ ;  /* 0x00000079060b7810 */ /* 0x000fc60007ffe0ff */
[----:B------:R-:W-:-:S04]  /*acdc0*/  IMAD.WIDE R238, R8, 0x4, R4 ;  /* 0x0000000408ee7825 */ /* 0x000fc800078e0204 */
[----:B------:R-:W-:Y:S01]  /*acdd0*/  IMAD.IADD R8, R8, 0x1, R0 ;  /* 0x0000000108087824 */ /* 0x000fe200078e0200 */
[----:B---3--:R3:W-:Y:S01]  /*acde0*/  @P4 STG.E desc[UR60][R242.64], R145 ;  /* 0x00000091f2004986 */ /* 0x0087e2000c10193c */
[----:B------:R-:W-:Y:S02]  /*acdf0*/  ISETP.LT.AND P4, PT, R9, R234, !P6 ;  /* 0x000000ea0900720c */ /* 0x000fe40007781270 */
[----:B------:R-:W-:Y:S01]  /*ace00*/  ISETP.LT.AND P6, PT, R7, R100, !P6 ;  /* 0x000000640700720c */ /* 0x000fe200077c1270 */
[----:B------:R-:W1:Y:S01]  /*ace10*/  LDC.64 R234, c[0x0][0x228] ;  /* 0x00008a00ffea7b82 */ /* 0x000e620000000a00 */
[----:B------:R3:W-:Y:S04]  /*ace20*/  @P5 STG.E desc[UR60][R230.64], R188 ;  /* 0x000000bce6005986 */ /* 0x0007e8000c10193c */
[----:B---3--:R-:W3:Y:S01]  /*ace30*/  LDL.LU R145, [R1+0x8fc] ;  /* 0x0008fc0001917983 */ /* 0x008ee20000300800 */
[----:B------:R-:W-:Y:S01]  /*ace40*/  ISETP.GE.AND P5, PT, R11, R227, PT ;  /* 0x000000e30b00720c */ /* 0x000fe20003fa6270 */
[----:B------:R-:W-:Y:S01]  /*ace50*/  IMAD.WIDE R242, R8, 0x4, R4 ;  /* 0x0000000408f27825 */ /* 0x000fe200078e0204 */
[----:B------:R-:W2:Y:S01]  /*ace60*/  LDC R100, c[0x0][0x228] ;  /* 0x00008a00ff647b82 */ /* 0x000ea20000000800 */
[----:B------:R-:W3:Y:S01]  /*ace70*/  LDL.LU R188, [R1+0x4ec] ;  /* 0x0004ec0001bc7983 */ /* 0x000ee20000300800 */
[----:B------:R-:W-:-:S03]  /*ace80*/  IADD3 R11, R6, 0x7a, RZ ;  /* 0x0000007a060b7810 */ /* 0x000fc60007ffe0ff */
[----:B------:R1:W-:Y:S01]  /*ace90*/  @P1 STG.E desc[UR60][R238.64], R189 ;  /* 0x000000bdee001986 */ /* 0x0003e2000c10193c */
[----:B------:R-:W-:Y:S02]  /*acea0*/  ISETP.LT.AND P1, PT, R7, R104, !P5 ;  /* 0x000000680700720c */ /* 0x000fe40006f21270 */
[----:B------:R-:W2:Y:S01]  /*aceb0*/  LDC.64 R230, c[0x0][0x228] ;  /* 0x00008a00ffe67b82 */ /* 0x000ea20000000a00 */
[----:B------:R-:W-:-:S07]  /*acec0*/  ISETP.LT.AND P5, PT, R9, R226, !P5 ;  /* 0x000000e20900720c */ /* 0x000fce0006fa1270 */
[----:B------:R-:W2:Y:S01]  /*aced0*/  LDC.64 R226, c[0x0][0x228] ;  /* 0x00008a00ffe27b82 */ /* 0x000ea20000000a00 */
[----:B-1----:R-:W3:Y:S01]  /*acee0*/  LDL.LU R189, [R1+0xfc] ;  /* 0x0000fc0001bd7983 */ /* 0x002ee20000300800 */
[----:B------:R-:W-:-:S05]  /*acef0*/  IMAD.WIDE R238, R8, 0x4, R2 ;  /* 0x0000000408ee7825 */ /* 0x000fca00078e0202 */
[----:B------:R1:W-:Y:S01]  /*acf00*/  @P6 STG.E desc[UR60][R238.64], R237 ;  /* 0x000000edee006986 */ /* 0x0003e2000c10193c */
[----:B------:R-:W-:Y:S01]  /*acf10*/  ISETP.GE.AND P6, PT, R11, R223, PT ;  /* 0x000000df0b00720c */ /* 0x000fe20003fc6270 */
[----:B------:R-:W-:Y:S01]  /*acf20*/  IMAD.IADD R8, R8, 0x1, R0 ;  /* 0x0000000108087824 */ /* 0x000fe200078e0200 */
[----:B------:R-:W2:Y:S01]  /*acf30*/  LDC R104, c[0x0][0x228] ;  /* 0x00008a00ff687b82 */ /* 0x000ea20000000800 */
[----:B------:R4:W-:Y:S01]  /*acf40*/  @P4 STG.E desc[UR60][R242.64], R233 ;  /* 0x000000e9f2004986 */ /* 0x0009e2000c10193c */
[----:B------:R-:W-:Y:S01]  /*acf50*/  ISETP.LT.AND P4, PT, R9, R222, !P6 ;  /* 0x000000de0900720c */ /* 0x000fe20007781270 */
[C---:B------:R-:W-:Y:S02]  /*acf60*/  IMAD.WIDE R222, R8.reuse, 0x4, R2 ;  /* 0x0000000408de7825 */ /* 0x040fe400078e0202 */
[----:B-1----:R-:W3:Y:S04]  /*acf70*/  LDL.LU R237, [R1+0xc60] ;  /* 0x000c600001ed7983 */ /* 0x002ee80000300800 */
[----:B----4-:R-:W4:Y:S01]  /*acf80*/  LDL.LU R233, [R1+0x900] ;  /* 0x0009000001e97983 */ /* 0x010f220000300800 */
[----:B------:R-:W-:Y:S01]  /*acf90*/  ISETP.LT.AND P6, PT, R7, R82, !P6 ;  /* 0x000000520700720c */ /* 0x000fe200077c1270 */
[----:B------:R-:W-:Y:S01]  /*acfa0*/  IMAD.WIDE R238, R8, 0x4, R4 ;  /* 0x0000000408ee7825 */ /* 0x000fe200078e0204 */
[----:B------:R-:W-:Y:S01]  /*acfb0*/  IADD3 R11, R6, 0x7b, RZ ;  /* 0x0000007b060b7810 */ /* 0x000fe20007ffe0ff */
[----:B------:R1:W-:Y:S01]  /*acfc0*/  @P1 STG.E desc[UR60][R222.64], R229 ;  /* 0x000000e5de001986 */ /* 0x0003e2000c10193c */
[----:B------:R-:W2:Y:S01]  /*acfd0*/  LDC R82, c[0x0][0x228] ;  /* 0x00008a00ff527b82 */ /* 0x000ea20000000800 */
[----:B------:R-:W-:Y:S01]  /*acfe0*/  IMAD.IADD R8, R8, 0x1, R0 ;  /* 0x0000000108087824 */ /* 0x000fe200078e0200 */
[----:B------:R-:W-:Y:S01]  /*acff0*/  ISETP.GE.AND P1, PT, R11, R235, PT ;  /* 0x000000eb0b00720c */ /* 0x000fe20003f26270 */
[----:B------:R1:W-:Y:S01]  /*ad000*/  @P5 STG.E desc[UR60][R238.64], R225 ;  /* 0x000000e1ee005986 */ /* 0x0003e2000c10193c */
[----:B------:R-:W-:-:S03]  /*ad010*/  IADD3 R11, R6, 0x7c, RZ ;  /* 0x0000007c060b7810 */ /* 0x000fc60007ffe0ff */
[----:B-1----:R-:W4:Y:S01]  /*ad020*/  LDL.LU R229, [R1+0x4f0] ;  /* 0x0004f00001e57983 */ /* 0x002f220000300800 */
[----:B------:R-:W-:Y:S01]  /*ad030*/  ISETP.LT.AND P5, PT, R7, R102, !P1 ;  /* 0x000000660700720c */ /* 0x000fe20004fa1270 */
[----:B------:R-:W1:Y:S01]  /*ad040*/  LDC.64 R222, c[0x0][0x228] ;  /* 0x00008a00ffde7b82 */ /* 0x000e620000000a00 */
[C---:B------:R-:W-:Y:S01]  /*ad050*/  IMAD.WIDE R238, R8.reuse, 0x4, R2 ;  /* 0x0000000408ee7825 */ /* 0x040fe200078e0202 */
[----:B------:R-:W4:Y:S03]  /*ad060*/  LDL.LU R225, [R1+0x100] ;  /* 0x0001000001e17983 */ /* 0x000f260000300800 */
[C---:B------:R-:W-:Y:S01]  /*ad070*/  IMAD.WIDE R242, R8.reuse, 0x4, R4 ;  /* 0x0000000408f27825 */ /* 0x040fe200078e0204 */
[----:B--2---:R2:W-:Y:S01]  /*ad080*/  @P6 STG.E desc[UR60][R238.64], R251 ;  /* 0x000000fbee006986 */ /* 0x0045e2000c10193c */
[----:B------:R-:W-:Y:S01]  /*ad090*/  ISETP.GE.AND P6, PT, R11, R231, PT ;  /* 0x000000e70b00720c */ /* 0x000fe20003fc6270 */
[----:B------:R-:W1:Y:S01]  /*ad0a0*/  LDC R102, c[0x0][0x228] ;  /* 0x00008a00ff667b82 */ /* 0x000e620000000800 */
[----:B------:R-:W-:Y:S01]  /*ad0b0*/  IMAD.IADD R8, R8, 0x1, R0 ;  /* 0x0000000108087824 */ /* 0x000fe200078e0200 */
[C---:B------:R-:W-:Y:S01]  /*ad0c0*/  ISETP.LT.AND P1, PT, R9.reuse, R234, !P1 ;  /* 0x000000ea0900720c */ /* 0x040fe20004f21270 */
[----:B------:R2:W-:Y:S01]  /*ad0d0*/  @P4 STG.E desc[UR60][R242.64], R250 ;  /* 0x000000faf2004986 */ /* 0x0005e2000c10193c */
[----:B------:R-:W-:Y:S01]  /*ad0e0*/  ISETP.LT.AND P4, PT, R9, R230, !P6 ;  /* 0x000000e60900720c */ /* 0x000fe20007781270 */
[----:B------:R-:W-:-:S02]  /*ad0f0*/  IMAD.WIDE R230, R8, 0x4, R2 ;  /* 0x0000000408e67825 */ /* 0x000fc400078e0202 */
[----:B--2---:R-:W2:Y:S01]  /*ad100*/  LDL.LU R251, [R1+0xc64] ;  /* 0x000c640001fb7983 */ /* 0x004ea20000300800 */
[----:B------:R-:W-:Y:S01]  /*ad110*/  ISETP.LT.AND P6, PT, R7, R100, !P6 ;  /* 0x000000640700720c */ /* 0x000fe200077c1270 */
[----:B------:R-:W-:Y:S01]  /*ad120*/  IMAD.WIDE R238, R8, 0x4, R4 ;  /* 0x0000000408ee7825 */ /* 0x000fe200078e0204 */
[----:B------:R-:W-:Y:S01]  /*ad130*/  IADD3 R11, R6, 0x7d, RZ ;  /* 0x0000007d060b7810 */ /* 0x000fe20007ffe0ff */
[----:B------:R1:W-:Y:S01]  /*ad140*/  @P5 STG.E desc[UR60][R230.64], R249 ;  /* 0x000000f9e6005986 */ /* 0x0003e2000c10193c */
[----:B------:R-:W1:Y:S03]  /*ad150*/  LDC.64 R234, c[0x0][0x228] ;  /* 0x00008a00ffea7b82 */ /* 0x000e660000000a00 */
[----:B------:R-:W2:Y:S01]  /*ad160*/  LDL.LU R250, [R1+0x904] ;  /* 0x0009040001fa7983 */ /* 0x000ea20000300800 */
[----:B------:R-:W-:Y:S01]  /*ad170*/  IMAD.IADD R8, R8, 0x1, R0 ;  /* 0x0000000108087824 */ /* 0x000fe200078e0200 */
[----:B------:R-:W-:-:S02]  /*ad180*/  ISETP.GE.AND P5, PT, R11, R227, PT ;  /* 0x000000e30b00720c */ /* 0x000fc40003fa6270 */
[----:B------:R1:W-:Y:S01]  /*ad190*/  @P1 STG.E desc[UR60][R238.64], R248 ;  /* 0x000000f8ee001986 */ /* 0x0003e2000c10193c */
[----:B------:R-:W3:Y:S03]  /*ad1a0*/  LDC R100, c[0x0][0x228] ;  /* 0x00008a00ff647b82 */ /* 0x000ee60000000800 */
[----:B-1----:R-:W2:Y:S01]  /*ad1b0*/  LDL.LU R249, [R1+0x4f4] ;  /* 0x0004f40001f97983 */ /* 0x002ea20000300800 */
[----:B------:R-:W-:Y:S01]  /*ad1c0*/  IADD3 R11, R6, 0x7e, RZ ;  /* 0x0000007e060b7810 */ /* 0x000fe20007ffe0ff */
[C---:B------:R-:W-:Y:S01]  /*ad1d0*/  IMAD.WIDE R242, R8.reuse, 0x4, R4 ;  /* 0x0000000408f27825 */ /* 0x040fe200078e0204 */
[----:B------:R-:W-:Y:S02]  /*ad1e0*/  ISETP.LT.AND P1, PT, R7, R104, !P5 ;  /* 0x000000680700720c */ /* 0x000fe40006f21270 */
[----:B------:R-:W1:Y:S01]  /*ad1f0*/  LDC.64 R230, c[0x0][0x228] ;  /* 0x00008a00ffe67b82 */ /* 0x000e620000000a00 */
[----:B------:R-:W-:Y:S01]  /*ad200*/  IMAD.WIDE R238, R8, 0x4, R2 ;  /* 0x0000000408ee7825 */ /* 0x000fe200078e0202 */
[----:B------:R-:W2:Y:S01]  /*ad210*/  LDL.LU R248, [R1+0x104] ;  /* 0x0001040001f87983 */ /* 0x000ea20000300800 */
[----:B------:R-:W-:-:S02]  /*ad220*/  ISETP.LT.AND P5, PT, R9, R226, !P5 ;  /* 0x000000e20900720c */ /* 0x000fc40006fa1270 */
[----:B------:R-:W-:-:S03]  /*ad230*/  IMAD.IADD R8, R8, 0x1, R0 ;  /* 0x0000000108087824 */ /* 0x000fc600078e0200 */
[----:B------:R-:W3:Y:S01]  /*ad240*/  LDC.64 R226, c[0x0][0x228] ;  /* 0x00008a00ffe27b82 */ /* 0x000ee20000000a00 */
[----:B------:R1:W-:Y:S01]  /*ad250*/  @P6 STG.E desc[UR60][R238.64], R198 ;  /* 0x000000c6ee006986 */ /* 0x0003e2000c10193c */
[----:B------:R-:W-:-:S03]  /*ad260*/  ISETP.GE.AND P6, PT, R11, R223, PT ;  /* 0x000000df0b00720c */ /* 0x000fc60003fc6270 */
[----:B------:R1:W-:Y:S01]  /*ad270*/  @P4 STG.E desc[UR60][R242.64], R199 ;  /* 0x000000c7f2004986 */ /* 0x0003e2000c10193c */
[----:B------:R-:W-:Y:S01]  /*ad280*/  ISETP.LT.AND P4, PT, R9, R222, !P6 ;  /* 0x000000de0900720c */ /* 0x000fe20007781270 */
[C---:B------:R-:W-:Y:S01]  /*ad290*/  IMAD.WIDE R222, R8.reuse, 0x4, R2 ;  /* 0x0000000408de7825 */ /* 0x040fe200078e0202 */
[----:B------:R-:W-:Y:S01]  /*ad2a0*/  ISETP.LT.AND P6, PT, R7, R82, !P6 ;  /* 0x000000520700720c */ /* 0x000fe200077c1270 */
[----:B------:R-:W3:Y:S01]  /*ad2b0*/  LDC R104, c[0x0][0x228] ;  /* 0x00008a00ff687b82 */ /* 0x000ee20000000800 */
[----:B-1----:R-:W2:Y:S01]  /*ad2c0*/  LDL.LU R198, [R1+0xc68] ;  /* 0x000c680001c67983 */ /* 0x002ea20000300800 */
[----:B------:R-:W-:-:S03]  /*ad2d0*/  IMAD.WIDE R238, R8, 0x4, R4 ;  /* 0x0000000408ee7825 */ /* 0x000fc600078e0204 */
[----:B------:R-:W2:Y:S01]  /*ad2e0*/  LDL.LU R199, [R1+0x908] ;  /* 0x0009080001c77983 */ /* 0x000ea20000300800 */
[----:B------:R-:W-:Y:S01]  /*ad2f0*/  IMAD.IADD R8, R8, 0x1, R0 ;  /* 0x0000000108087824 */ /* 0x000fe200078e0200 */
[----:B------:R-:W-:Y:S01]  /*ad300*/  IADD3 R11, R6, 0x7f, RZ ;  /* 0x0000007f060b7810 */ /* 0x000fe20007ffe0ff */
[----:B------:R-:W1:Y:S01]  /*ad310*/  LDC R82, c[0x0][0x228] ;  /* 0x00008a00ff527b82 */ /* 0x000e620000000800 */
[----:B------:R1:W-:Y:S04]  /*ad320*/  @P1 STG.E desc[UR60][R222.64], R146 ;  /* 0x00000092de001986 */ /* 0x0003e8000c10193c */
[----:B------:R1:W-:Y:S04]  /*ad330*/  @P5 STG.E desc[UR60][R238.64], R147 ;  /* 0x00000093ee005986 */ /* 0x0003e8000c10193c */
[----:B-1----:R-:W2:Y:S01]  /*ad340*/  LDL.LU R146, [R1+0x4f8] ;  /* 0x0004f80001927983 */ /* 0x002ea20000300800 */
[----:B------:R-:W1:Y:S01]  /*ad350*/  LDC.64 R222, c[0x0][0x228] ;  /* 0x00008a00ffde7b82 */ /* 0x000e620000000a00 */
[----:B------:R-:W-:-:S02]  /*ad360*/  IMAD.WIDE R238, R8, 0x4, R2 ;  /* 0x0000000408ee7825 */ /* 0x000fc400078e0202 */
[----:B------:R-:W2:Y:S04]  /*ad370*/  LDL.LU R147, [R1+0x108] ;  /* 0x0001080001937983 */ /* 0x000ea80000300800 */
[----:B------:R1:W-:Y:S04]  /*ad380*/  @P6 STG.E desc[UR60][R238.64], R144 ;  /* 0x00000090ee006986 */ /* 0x0003e8000c10193c */
[----:B-1----:R-:W2:Y:S01]  /*ad390*/  LDL.LU R144, [R1+0xc6c] ;  /* 0x000c6c0001907983 */ /* 0x002ea20000300800 */
[----:B------:R-:W-:Y:S02]  /*ad3a0*/  ISETP.GE.AND P1, PT, R11, R235, PT ;  /* 0x000000eb0b00720c */ /* 0x000fe40003f26270 */
[----:B------:R-:W-:Y:S01]  /*ad3b0*/  IADD3 R11, R6, 0x80, RZ ;  /* 0x00000080060b7810 */ /* 0x000fe20007ffe0ff */
[----:B------:R-:W-:Y:S01]  /*ad3c0*/  IMAD.WIDE R242, R8, 0x4, R4 ;  /* 0x0000000408f27825 */ /* 0x000fe200078e0204 */
[----:B------:R-:W-:-:S02]  /*ad3d0*/  ISETP.LT.AND P5, PT, R7, R102, !P1 ;  /* 0x000000660700720c */ /* 0x000fc40004fa1270 */
[----:B------:R-:W-:Y:S01]  /*ad3e0*/  ISETP.GE.AND P6, PT, R11, R231, PT ;  /* 0x000000e70b00720c */ /* 0x000fe20003fc6270 */
[----:B------:R-:W-:Y:S01]  /*ad3f0*/  IMAD.IADD R8, R8, 0x1, R0 ;  /* 0x0000000108087824 */ /* 0x000fe200078e0200 */
[----:B------:R-:W-:Y:S01]  /*ad400*/  ISETP.LT.AND P1, PT, R9, R234, !P1 ;  /* 0x000000ea0900720c */ /* 0x000fe20004f21270 */
[----:B------:R-:W1:Y:S01]  /*ad410*/  LDC R102, c[0x0][0x228] ;  /* 0x00008a00ff667b82 */ /* 0x000e620000000800 */
[----:B------:R-:W-:Y:S01]  /*ad420*/  IADD3 R11, R6, 0x81, RZ ;  /* 0x00000081060b7810 */ /* 0x000fe20007ffe0ff */
[----:B------:R-:W-:-:S06]  /*ad430*/  IMAD.WIDE R238, R8, 0x4, R4 ;  /* 0x0000000408ee7825 */ /* 0x000fcc00078e0204 */
[----:B------:R-:W1:Y:S01]  /*ad440*/  LDC.64 R234, c[0x0][0x228] ;  /* 0x00008a00ffea7b82 */ /* 0x000e620000000a00 */
[----:B---3--:R3:W-:Y:S01]  /*ad450*/  @P4 STG.E desc[UR60][R242.64], R145 ;  /* 0x00000091f2004986 */ /* 0x0087e2000c10193c */
[----:B------:R-:W-:Y:S01]  /*ad460*/  ISETP.LT.AND P4, PT, R9, R230, !P6 ;  /* 0x000000e60900720c */ /* 0x000fe20007781270 */
[----:B------:R-:W-:Y:S01]  /*ad470*/  IMAD.WIDE R230, R8, 0x4, R2 ;  /* 0x0000000408e67825 */ /* 0x000fe200078e0202 */
[----:B------:R-:W-:-:S04]  /*ad480*/  ISETP.LT.AND P6, PT, R7, R100, !P6 ;  /* 0x000000640700720c */ /* 0x000fc800077c1270 */
[----:B------:R-:W2:Y:S01]  /*ad490*/  LDC R100, c[0x0][0x228] ;  /* 0x00008a00ff647b82 */ /* 0x000ea20000000800 */
[----:B------:R-:W-:Y:S01]  /*ad4a0*/  IMAD.IADD R8, R8, 0x1, R0 ;  /* 0x0000000108087824 */ /* 0x000fe200078e0200 */
[----:B---3--:R-:W3:Y:S04]  /*ad4b0*/  LDL.LU R145, [R1+0x90c] ;  /* 0x00090c0001917983 */ /* 0x008ee80000300800 */
[----:B------:R1:W-:Y:S01]  /*ad4c0*/  @P5 STG.E desc[UR60][R230.64], R188 ;  /* 0x000000bce6005986 */ /* 0x0003e2000c10193c */
[----:B------:R-:W-:-:S03]  /*ad4d0*/  ISETP.GE.AND P5, PT, R11, R227, PT ;  /* 0x000000e30b00720c */ /* 0x000fc60003fa6270 */
[----:B------:R1:W-:Y:S01]  /*ad4e0*/  @P1 STG.E desc[UR60][R238.64], R189 ;  /* 0x000000bdee001986 */ /* 0x0003e2000c10193c */
[----:B------:R-:W-:-:S03]  /*ad4f0*/  IADD3 R11, R6, 0x82, RZ ;  /* 0x00000082060b7810 */ /* 0x000fc60007ffe0ff */
[----:B-1----:R-:W3:Y:S01]  /*ad500*/  LDL.LU R188, [R1+0x4fc] ;  /* 0x0004fc0001bc7983 */ /* 0x002ee20000300800 */
[----:B------:R-:W-:Y:S01]  /*ad510*/  ISETP.LT.AND P1, PT, R7, R104, !P5 ;  /* 0x000000680700720c */ /* 0x000fe20006f21270 */
[----:B------:R-:W1:Y:S02]  /*ad520*/  LDC.64 R230, c[0x0][0x228] ;  /* 0x00008a00ffe67b82 */ /* 0x000e640000000a00 */
[----:B------:R-:W3:Y:S01]  /*ad530*/  LDL.LU R189, [R1+0x10c] ;  /* 0x00010c0001bd7983 */ /* 0x000ee20000300800 */
[----:B------:R-:W-:-:S04]  /*ad540*/  IMAD.WIDE R238, R8, 0x4, R2 ;  /* 0x0000000408ee7825 */ /* 0x000fc800078e0202 */
[C---:B------:R-:W-:Y:S01]  /*ad550*/  IMAD.WIDE R242, R8.reuse, 0x4, R4 ;  /* 0x0000000408f27825 */ /* 0x040fe200078e0204 */
[----:B------:R4:W-:Y:S01]  /*ad560*/  @P6 STG.E desc[UR60][R238.64], R237 ;  /* 0x000000edee006986 */ /* 0x0009e2000c10193c */
[----:B------:R-:W-:Y:S01]  /*ad570*/  ISETP.GE.AND P6, PT, R11, R223, PT ;  /* 0x000000df0b00720c */ /* 0x000fe20003fc6270 */
[----:B------:R-:W1:Y:S01]  /*ad580*/  LDC R104, c[0x0][0x228] ;  /* 0x00008a00ff687b82 */ /* 0x000e620000000800 */
[----:B------:R-:W-:Y:S01]  /*ad590*/  IMAD.IADD R8, R8, 0x1, R0 ;  /* 0x0000000108087824 */ /* 0x000fe200078e0200 */
[C---:B------:R-:W-:Y:S01]  /*ad5a0*/  ISETP.LT.AND P5, PT, R9.reuse, R226, !P5 ;  /* 0x000000e20900720c */ /* 0x040fe20006fa1270 */
[----:B----4-:R4:W-:Y:S01]  /*ad5b0*/  @P4 STG.E desc[UR60][R242.64], R233 ;  /* 0x000000e9f2004986 */ /* 0x0109e2000c10193c */
[----:B------:R-:W-:Y:S01]  /*ad5c0*/  ISETP.LT.AND P4, PT, R9, R222, !P6 ;  /* 0x000000de0900720c */ /* 0x000fe20007781270 */
[C---:B------:R-:W-:Y:S02]  /*ad5d0*/  IMAD.WIDE R222, R8.reuse, 0x4, R2 ;  /* 0x0000000408de7825 */ /* 0x040fe400078e0202 */
[----:B------:R-:W3:Y:S01]  /*ad5e0*/  LDL.LU R237, [R1+0xc70] ;  /* 0x000c700001ed7983 */ /* 0x000ee20000300800 */
[----:B------:R-:W-:Y:S01]  /*ad5f0*/  ISETP.LT.AND P6, PT, R7, R82, !P6 ;  /* 0x000000520700720c */ /* 0x000fe200077c1270 */
[----:B------:R-:W-:Y:S01]  /*ad600*/  IMAD.WIDE R238, R8, 0x4, R4 ;  /* 0x0000000408ee7825 */ /* 0x000fe200078e0204 */
[----:B------:R-:W-:Y:S01]  /*ad610*/  IADD3 R11, R6, 0x83, RZ ;  /* 0x00000083060b7810 */ /* 0x000fe20007ffe0ff */
[----:B------:R-:W1:Y:S01]  /*ad620*/  LDC.64 R226, c[0x0][0x228] ;  /* 0x00008a00ffe27b82 */ /* 0x000e620000000a00 */
[----:B----4-:R-:W4:Y:S01]  /*ad630*/  LDL.LU R233, [R1+0x910] ;  /* 0x0009100001e97983 */ /* 0x010f220000300800 */
[----:B------:R-:W-:-:S03]  /*ad640*/  IMAD.IADD R8, R8, 0x1, R0 ;  /* 0x0000000108087824 */ /* 0x000fc600078e0200 */
[----:B------:R2:W-:Y:S01]  /*ad650*/  @P1 STG.E desc[UR60][R222.64], R229 ;  /* 0x000000e5de001986 */ /* 0x0005e2000c10193c */
[----:B------:R-:W-:Y:S02]  /*ad660*/  ISETP.GE.AND P1, PT, R11, R235, PT ;  /* 0x000000eb0b00720c */ /* 0x000fe40003f26270 */
[----:B------:R-:W1:Y:S01]  /*ad670*/  LDC R82, c[0x0][0x228] ;  /* 0x00008a00ff527b82 */ /* 0x000e620000000800 */
[----:B------:R2:W-:Y:S01]  /*ad680*/  @P5 STG.E desc[UR60][R238.64], R225 ;  /* 0x000000e1ee005986 */ /* 0x0005e2000c10193c */
[----:B------:R-:W-:-:S03]  /*ad690*/  IADD3 R11, R6, 0x84, RZ ;  /* 0x00000084060b7810 */ /* 0x000fc60007ffe0ff */
[----:B--2---:R-:W2:Y:S01]  /*ad6a0*/  LDL.LU R229, [R1+0x500] ;  /* 0x0005000001e57983 */ /* 0x004ea20000300800 */
[----:B------:R-:W-:Y:S02]  /*ad6b0*/  ISETP.LT.AND P5, PT, R7, R102, !P1 ;  /* 0x000000660700720c */ /* 0x000fe40004fa1270 */
[----:B------:R-:W1:Y:S01]  /*ad6c0*/  LDC.64 R222, c[0x0][0x228] ;  /* 0x00008a00ffde7b82 */ /* 0x000e620000000a00 */
[C---:B------:R-:W-:Y:S01]  /*ad6d0*/  IMAD.WIDE R238, R8.reuse, 0x4, R2 ;  /* 0x0000000408ee7825 */ /* 0x040fe200078e0202 */
[----:B------:R-:W2:Y:S03]  /*ad6e0*/  LDL.LU R225, [R1+0x110] ;  /* 0x0001100001e17983 */ /* 0x000ea60000300800 */
[C---:B------:R-:W-:Y:S01]  /*ad6f0*/  IMAD.WIDE R242, R8.reuse, 0x4, R4 ;  /* 0x0000000408f27825 */ /* 0x040fe200078e0204 */
[----:B------:R1:W-:Y:S02]  /*ad700*/  @P6 STG.E desc[UR60][R238.64], R251 ;  /* 0x000000fbee006986 */ /* 0x0003e4000c10193c */
[----:B-1----:R-:W-:Y:S01]  /*ad710*/  ISETP.GE.AND P6, PT, R11, R231, PT ;  /* 0x000000e70b00720c */ /* 0x002fe20003fc6270 */
[----:B------:R-:W1:Y:S01]  /*ad720*/  LDC R102, c[0x0][0x228] ;  /* 0x00008a00ff667b82 */ /* 0x000e620000000800 */
[----:B------:R-:W-:Y:S01]  /*ad730*/  IMAD.IADD R8, R8, 0x1, R0 ;  /* 0x0000000108087824 */ /* 0x000fe200078e0200 */
[C---:B------:R-:W-:Y:S01]  /*ad740*/  ISETP.LT.AND P1, PT, R9.reuse, R234, !P1 ;  /* 0x000000ea0900720c */ /* 0x040fe20004f21270 */
[----:B------:R1:W-:Y:S01]  /*ad750*/  @P4 STG.E desc[UR60][R242.64], R250 ;  /* 0x000000faf2004986 */ /* 0x0003e2000c10193c */
[----:B------:R-:W-:-:S03]  /*ad760*/  ISETP.LT.AND P4, PT, R9, R230, !P6 ;  /* 0x000000e60900720c */ /* 0x000fc60007781270 */
[----:B------:R-:W2:Y:S01]  /*ad770*/  LDL.LU R251, [R1+0xc74] ;  /* 0x000c740001fb7983 */ /* 0x000ea20000300800 */
[C---:B------:R-:W-:Y:S01]  /*ad780*/  IMAD.WIDE R230, R8.reuse, 0x4, R2 ;  /* 0x0000000408e67825 */ /* 0x040fe200078e0202 */
[----:B------:R-:W-:Y:S01]  /*ad790*/  ISETP.LT.AND P6, PT, R7, R100, !P6 ;  /* 0x000000640700720c */ /* 0x000fe200077c1270 */
[----:B------:R-:W1:Y:S02]  /*ad7a0*/  LDC.64 R234, c[0x0][0x228] ;  /* 0x00008a00ffea7b82 */ /* 0x000e640000000a00 */
[----:B-1----:R-:W2:Y:S01]  /*ad7b0*/  LDL.LU R250, [R1+0x914] ;  /* 0x0009140001fa7983 */ /* 0x002ea20000300800 */
[----:B------:R-:W-:Y:S01]  /*ad7c0*/  IMAD.WIDE R238, R8, 0x4, R4 ;  /* 0x0000000408ee7825 */ /* 0x000fe200078e0204 */
[----:B------:R-:W-:Y:S02]  /*ad7d0*/  IADD3 R11, R6, 0x85, RZ ;  /* 0x00000085060b7810 */ /* 0x000fe40007ffe0ff */
[----:B------:R1:W-:Y:S01]  /*ad7e0*/  @P5 STG.E desc[UR60][R230.64], R249 ;  /* 0x000000f9e6005986 */ /* 0x0003e2000c10193c */
[----:B------:R-:W-:Y:S01]  /*ad7f0*/  IMAD.IADD R8, R8, 0x1, R0 ;  /* 0x0000000108087824 */ /* 0x000fe200078e0200 */
[----:B------:R-:W-:Y:S01]  /*ad800*/  ISETP.GE.AND P5, PT, R11, R227, PT ;  /* 0x000000e30b00720c */ /* 0x000fe20003fa6270 */
[----:B------:R-:W3:Y:S01]  /*ad810*/  LDC R100, c[0x0][0x228] ;  /* 0x00008a00ff647b82 */ /* 0x000ee20000000800 */
[----:B------:R1:W-:Y:S01]  /*ad820*/  @P1 STG.E desc[UR60][R238.64], R248 ;  /* 0x000000f8ee001986 */ /* 0x0003e2000c10193c */
[----:B------:R-:W-:-:S03]  /*ad830*/  IADD3 R11, R6, 0x86, RZ ;  /* 0x00000086060b7810 */ /* 0x000fc60007ffe0ff */
[----:B-1----:R-:W2:Y:S03]  /*ad840*/  LDL.LU R249, [R1+0x504] ;  /* 0x0005040001f97983 */ /* 0x002ea60000300800 */
[----:B------:R-:W1:Y:S01]  /*ad850*/  LDC.64 R230, c[0x0][0x228] ;  /* 0x00008a00ffe67b82 */ /* 0x000e620000000a00 */
[C---:B------:R-:W-:Y:S01]  /*ad860*/  IMAD.WIDE R238, R8.reuse, 0x4, R2 ;  /* 0x0000000408ee7825 */ /* 0x040fe200078e0202 */
[----:B------:R-:W2:Y:S01]  /*ad870*/  LDL.LU R248, [R1+0x114] ;  /* 0x0001140001f87983 */ /* 0x000ea20000300800 */
[----:B------:R-:W-:Y:S02]  /*ad880*/  ISETP.LT.AND P1, PT, R7, R104, !P5 ;  /* 0x000000680700720c */ /* 0x000fe40006f21270 */
[C---:B------:R-:W-:Y:S01]  /*ad890*/  IMAD.WIDE R242, R8.reuse, 0x4, R4 ;  /* 0x0000000408f27825 */ /* 0x040fe200078e0204 */
[----:B------:R1:W-:Y:S01]  /*ad8a0*/  @P6 STG.E desc[UR60][R238.64], R198 ;  /* 0x000000c6ee006986 */ /* 0x0003e2000c10193c */
[----:B------:R-:W-:Y:S01]  /*ad8b0*/  ISETP.LT.AND P5, PT, R9, R226, !P5 ;  /* 0x000000e20900720c */ /* 0x000fe20006fa1270 */
[----:B------:R-:W3:Y:S01]  /*ad8c0*/  LDC R104, c[0x0][0x228] ;  /* 0x00008a00ff687b82 */ /* 0x000ee20000000800 */
[----:B------:R-:W-:Y:S01]  /*ad8d0*/  ISETP.GE.AND P6, PT, R11, R223, PT ;  /* 0x000000df0b00720c */ /* 0x000fe20003fc6270 */
[----:B------:R-:W-:Y:S01]  /*ad8e0*/  IMAD.IADD R8, R8, 0x1, R0 ;  /* 0x0000000108087824 */ /* 0x000fe200078e0200 */
[----:B------:R1:W-:Y:S02]  /*ad8f0*/  @P4 STG.E desc[UR60][R242.64], R199 ;  /* 0x000000c7f2004986 */ /* 0x0003e4000c10193c */
[----:B------:R-:W-:-:S02]  /*ad900*/  ISETP.LT.AND P4, PT, R9, R222, !P6 ;  /* 0x000000de0900720c */ /* 0x000fc40007781270 */
[----:B-1----:R-:W2:Y:S01]  /*ad910*/  LDL.LU R198, [R1+0xc78] ;  /* 0x000c780001c67983 */ /* 0x002ea20000300800 */
[----:B------:R-:W-:Y:S01]  /*ad920*/  ISETP.LT.AND P6, PT, R7, R82, !P6 ;  /* 0x000000520700720c */ /* 0x000fe200077c1270 */
[----:B------:R-:W-:Y:S01]  /*ad930*/  IMAD.WIDE R222, R8, 0x4, R2 ;  /* 0x0000000408de7825 */ /* 0x000fe200078e0202 */
[----:B------:R-:W-:Y:S01]  /*ad940*/  IADD3 R11, R6, 0x87, RZ ;  /* 0x00000087060b7810 */ /* 0x000fe20007ffe0ff */
[----:B------:R-:W1:Y:S01]  /*ad950*/  LDC.64 R226, c[0x0][0x228] ;  /* 0x00008a00ffe27b82 */ /* 0x000e620000000a00 */
[----:B------:R-:W2:Y:S01]  /*ad960*/  LDL.LU R199, [R1+0x918] ;  /* 0x0009180001c77983 */ /* 0x000ea20000300800 */
[----:B------:R-:W-:-:S04]  /*ad970*/  IMAD.WIDE R238, R8, 0x4, R4 ;  /* 0x0000000408ee7825 */ /* 0x000fc800078e0204 */
[----:B------:R-:W-:Y:S01]  /*ad980*/  IMAD.IADD R8, R8, 0x1, R0 ;  /* 0x0000000108087824 */ /* 0x000fe200078e0200 */
[----:B------:R1:W-:Y:S01]  /*ad990*/  @P1 STG.E desc[UR60][R222.64], R146 ;  /* 0x00000092de001986 */ /* 0x0003e2000c10193c */
[----:B------:R-:W4:Y:S03]  /*ad9a0*/  LDC R82, c[0x0][0x228] ;  /* 0x00008a00ff527b82 */ /* 0x000f260000000800 */
        /* <DEDUP_REMOVED lines=22> */
[----:B------:R-:W1:Y:S01]  /*adb10*/  LDC R100, c[0x0][0x228] ;  /* 0x00008a00ff647b82 */ /* 0x000e620000000800 */
[----:B------:R-:W-:Y:S01]  /*adb20*/  IMAD.IADD R8, R8, 0x1, R0 ;  /* 0x0000000108087824 */ /* 0x000fe200078e0200 */
[----:B---3--:R-:W3:Y:S04]  /*adb30*/  LDL.LU R145, [R1+0x91c] ;  /* 0x00091c0001917983 */ /* 0x008ee80000300800 */
[----:B------:R4:W-:Y:S01]  /*adb40*/  @P5 STG.E desc[UR60][R230.64], R188 ;  /* 0x000000bce6005986 */ /* 0x0009e2000c10193c */
[----:B------:R-:W-:-:S03]  /*adb50*/  ISETP.GE.AND P5, PT, R11, R227, PT ;  /* 0x000000e30b00720c */ /* 0x000fc60003fa6270 */
[----:B------:R4:W-:Y:S01]  /*adb60*/  @P1 STG.E desc[UR60][R238.64], R189 ;  /* 0x000000bdee001986 */ /* 0x0009e2000c10193c */
[----:B------:R-:W-:-:S03]  /*adb70*/  IADD3 R11, R6, 0x8a, RZ ;  /* 0x0000008a060b7810 */ /* 0x000fc60007ffe0ff */
[----:B----4-:R-:W4:Y:S01]  /*adb80*/  LDL.LU R188, [R1+0x50c] ;  /* 0x00050c0001bc7983 */ /* 0x010f220000300800 */
[----:B------:R-:W-:Y:S01]  /*adb90*/  ISETP.LT.AND P1, PT, R7, R104, !P5 ;  /* 0x000000680700720c */ /* 0x000fe20006f21270 */
[----:B------:R-:W1:Y:S02]  /*adba0*/  LDC.64 R230, c[0x0][0x228] ;  /* 0x00008a00ffe67b82 */ /* 0x000e640000000a00 */
[----:B------:R-:W4:Y:S01]  /*adbb0*/  LDL.LU R189, [R1+0x11c] ;  /* 0x00011c0001bd7983 */ /* 0x000f220000300800 */
[----:B------:R-:W-:-:S04]  /*adbc0*/  IMAD.WIDE R238, R8, 0x4, R2 ;  /* 0x0000000408ee7825 */ /* 0x000fc800078e0202 */
[C---:B------:R-:W-:Y:S01]  /*adbd0*/  IMAD.WIDE R242, R8.reuse, 0x4, R4 ;  /* 0x0000000408f27825 */ /* 0x040fe200078e0204 */
[----:B------:R2:W-:Y:S01]  /*adbe0*/  @P6 STG.E desc[UR60][R238.64], R237 ;  /* 0x000000edee006986 */ /* 0x0005e2000c10193c */
[----:B------:R-:W-:Y:S01]  /*adbf0*/  ISETP.GE.AND P6, PT, R11, R223, PT ;  /* 0x000000df0b00720c */ /* 0x000fe20003fc6270 */
[----:B------:R-:W1:Y:S01]  /*adc00*/  LDC R104, c[0x0][0x228] ;  /* 0x00008a00ff687b82 */ /* 0x000e620000000800 */
[----:B------:R-:W-:Y:S01]  /*adc10*/  IMAD.IADD R8, R8, 0x1, R0 ;  /* 0x0000000108087824 */ /* 0x000fe200078e0200 */
[C---:B------:R-:W-:Y:S01]  /*adc20*/  ISETP.LT.AND P5, PT, R9.reuse, R226, !P5 ;  /* 0x000000e20900720c */ /* 0x040fe20006fa1270 */
[----:B------:R1:W-:Y:S01]  /*adc30*/  @P4 STG.E desc[UR60][R242.64], R233 ;  /* 0x000000e9f2004986 */ /* 0x0003e2000c10193c */
[----:B------:R-:W-:Y:S01]  /*adc40*/  ISETP.LT.AND P4, PT, R9, R222, !P6 ;  /* 0x000000de0900720c */ /* 0x000fe20007781270 */
[C---:B------:R-:W-:Y:S02]  /*adc50*/  IMAD.WIDE R222, R8.reuse, 0x4, R2 ;  /* 0x0000000408de7825 */ /* 0x040fe400078e0202 */
[----:B--2---:R-:W2:Y:S01]  /*adc60*/  LDL.LU R237, [R1+0xc80] ;  /* 0x000c800001ed7983 */ /* 0x004ea20000300800 */
[----:B------:R-:W-:Y:S01]  /*adc70*/  ISETP.LT.AND P6, PT, R7, R82, !P6 ;  /* 0x000000520700720c */ /* 0x000fe200077c1270 */
[----:B------:R-:W-:Y:S01]  /*adc80*/  IMAD.WIDE R238, R8, 0x4, R4 ;  /* 0x0000000408ee7825 */ /* 0x000fe200078e0204 */
[----:B------:R-:W-:Y:S01]  /*adc90*/  IADD3 R11, R6, 0x8b, RZ ;  /* 0x0000008b060b7810 */ /* 0x000fe20007ffe0ff */
[----:B------:R-:W1:Y:S02]  /*adca0*/  LDC.64 R226, c[0x0][0x228] ;  /* 0x00008a00ffe27b82 */ /* 0x000e640000000a00 */
[----:B-1----:R-:W2:Y:S01]  /*adcb0*/  LDL.LU R233, [R1+0x920] ;  /* 0x0009200001e97983 */ /* 0x002ea20000300800 */
[----:B------:R-:W-:-:S03]  /*adcc0*/  IMAD.IADD R8, R8, 0x1, R0 ;  /* 0x0000000108087824 */ /* 0x000fc600078e0200 */
[----:B------:R1:W-:Y:S01]  /*adcd0*/  @P1 STG.E desc[UR60][R222.64], R229 ;  /* 0x000000e5de001986 */ /* 0x0003e2000c10193c */
[----:B------:R-:W-:Y:S01]  /*adce0*/  ISETP.GE.AND P1, PT, R11, R235, PT ;  /* 0x000000eb0b00720c */ /* 0x000fe20003f26270 */
[----:B------:R-:W1:Y:S02]  /*adcf0*/  LDC R82, c[0x0][0x228] ;  /* 0x00008a00ff527b82 */ /* 0x000e640000000800 */
[----:B------:R1:W-:Y:S04]  /*add00*/  @P5 STG.E desc[UR60][R238.64], R225 ;  /* 0x000000e1ee005986 */ /* 0x0003e8000c10193c */
[----:B-1----:R-:W2:Y:S01]  /*add10*/  LDL.LU R229, [R1+0x520] ;  /* 0x0005200001e57983 */ /* 0x002ea20000300800 */
[----:B------:R-:W-:Y:S01]  /*add20*/  IADD3 R11, R6, 0x8c, RZ ;  /* 0x0000008c060b7810 */ /* 0x000fe20007ffe0ff */
[----:B------:R-:W1:Y:S01]  /*add30*/  LDC.64 R222, c[0x0][0x228] ;  /* 0x00008a00ffde7b82 */ /* 0x000e620000000a00 */
[----:B------:R-:W-:Y:S01]  /*add40*/  IMAD.WIDE R238, R8, 0x4, R2 ;  /* 0x0000000408ee7825 */ /* 0x000fe200078e0202 */
[----:B------:R-:W2:Y:S01]  /*add50*/  LDL.LU R225, [R1+0x510] ;  /* 0x0005100001e17983 */ /* 0x000ea20000300800 */
[----:B------:R-:W-:-:S02]  /*add60*/  ISETP.LT.AND P5, PT, R7, R102, !P1 ;  /* 0x000000660700720c */ /* 0x000fc40004fa1270 */
[C---:B------:R-:W-:Y:S01]  /*add70*/  IMAD.WIDE R242, R8.reuse, 0x4, R4 ;  /* 0x0000000408f27825 */ /* 0x040fe200078e0204 */
[----:B------:R1:W-:Y:S01]  /*add80*/  @P6 STG.E desc[UR60][R238.64], R251 ;  /* 0x000000fbee006986 */ /* 0x0003e2000c10193c */
[----:B------:R-:W-:Y:S01]  /*add90*/  ISETP.GE.AND P6, PT, R11, R231, PT ;  /* 0x000000e70b00720c */ /* 0x000fe20003fc6270 */
[----:B------:R-:W1:Y:S01]  /*adda0*/  LDC R102, c[0x0][0x228] ;  /* 0x00008a00ff667b82 */ /* 0x000e620000000800 */
[----:B------:R-:W-:Y:S01]  /*addb0*/  IMAD.IADD R8, R8, 0x1, R0 ;  /* 0x0000000108087824 */ /* 0x000fe200078e0200 */
[C---:B------:R-:W-:Y:S01]  /*addc0*/  ISETP.LT.AND P1, PT, R9.reuse, R234, !P1 ;  /* 0x000000ea0900720c */ /* 0x040fe20004f21270 */
[----:B------:R1:W-:Y:S01]  /*addd0*/  @P4 STG.E desc[UR60][R242.64], R250 ;  /* 0x000000faf2004986 */ /* 0x0003e2000c10193c */
[----:B------:R-:W-:-:S03]  /*adde0*/  ISETP.LT.AND P4, PT, R9, R230, !P6 ;  /* 0x000000e60900720c */ /* 0x000fc60007781270 */
[----:B-1----:R-:W2:Y:S01]  /*addf0*/  LDL.LU R251, [R1+0xc84] ;  /* 0x000c840001fb7983 */ /* 0x002ea20000300800 */
[C---:B------:R-:W-:Y:S01]  /*ade00*/  IMAD.WIDE R230, R8.reuse, 0x4, R2 ;  /* 0x0000000408e67825 */ /* 0x040fe200078e0202 */
[----:B------:R-:W-:Y:S01]  /*ade10*/  ISETP.LT.AND P6, PT, R7, R100, !P6 ;  /* 0x000000640700720c */ /* 0x000fe200077c1270 */
[----:B------:R-:W1:Y:S01]  /*ade20*/  LDC.64 R234, c[0x0][0x228] ;  /* 0x00008a00ffea7b82 */ /* 0x000e620000000a00 */
[----:B------:R-:W2:Y:S01]  /*ade30*/  LDL.LU R250, [R1+0x924] ;  /* 0x0009240001fa7983 */ /* 0x000ea20000300800 */
[----:B------:R-:W-:Y:S01]  /*ade40*/  IMAD.WIDE R238, R8, 0x4, R4 ;  /* 0x0000000408ee7825 */ /* 0x000fe200078e0204 */
[----:B------:R-:W-:Y:S02]  /*ade50*/  IADD3 R11, R6, 0x8d, RZ ;  /* 0x0000008d060b7810 */ /* 0x000fe40007ffe0ff */
[----:B------:R1:W-:Y:S01]  /*ade60*/  @P5 STG.E desc[UR60][R230.64], R249 ;  /* 0x000000f9e6005986 */ /* 0x0003e2000c10193c */
[----:B------:R-:W-:Y:S01]  /*ade70*/  IMAD.IADD R8, R8, 0x1, R0 ;  /* 0x0000000108087824 */ /* 0x000fe200078e0200 */
[----:B------:R-:W-:Y:S01]  /*ade80*/  ISETP.GE.AND P5, PT, R11, R227, PT ;  /* 0x000000e30b00720c */ /* 0x000fe20003fa6270 */
[----:B------:R-:W3:Y:S01]  /*ade90*/  LDC R100, c[0x0][0x228] ;  /* 0x00008a00ff647b82 */ /* 0x000ee20000000800 */
[----:B------:R1:W-:Y:S04]  /*adea0*/  @P1 STG.E desc[UR60][R238.64], R248 ;  /* 0x000000f8ee001986 */ /* 0x0003e8000c10193c */
[----:B-1----:R-:W2:Y:S01]  /*adeb0*/  LDL.LU R249, [R1+0x524] ;  /* 0x0005240001f97983 */ /* 0x002ea20000300800 */
[----:B------:R-:W-:-:S02]  /*adec0*/  IADD3 R11, R6, 0x8e, RZ ;  /* 0x0000008e060b7810 */ /* 0x000fc40007ffe0ff */
[----:B------:R-:W1:Y:S01]  /*aded0*/  LDC.64 R230, c[0x0][0x228] ;  /* 0x00008a00ffe67b82 */ /* 0x000e620000000a00 */
[C---:B------:R-:W-:Y:S01]  /*adee0*/  IMAD.WIDE R238, R8.reuse, 0x4, R2 ;  /* 0x0000000408ee7825 */ /* 0x040fe200078e0202 */
[----:B------:R-:W2:Y:S01]  /*adef0*/  LDL.LU R248, [R1+0x514] ;  /* 0x0005140001f87983 */ /* 0x000ea20000300800 */
[----:B------:R-:W-:Y:S02]  /*adf00*/  ISETP.LT.AND P1, PT, R7, R104, !P5 ;  /* 0x000000680700720c */ /* 0x000fe40006f21270 */
[C---:B------:R-:W-:Y:S01]  /*adf10*/  IMAD.WIDE R242, R8.reuse, 0x4, R4 ;  /* 0x0000000408f27825 */ /* 0x040fe200078e0204 */
[----:B------:R1:W-:Y:S01]  /*adf20*/  @P6 STG.E desc[UR60][R238.64], R198 ;  /* 0x000000c6ee006986 */ /* 0x0003e2000c10193c */
[----:B------:R-:W-:Y:S01]  /*adf30*/  ISETP.LT.AND P5, PT, R9, R226, !P5 ;  /* 0x000000e20900720c */ /* 0x000fe20006fa1270 */
[----:B------:R-:W4:Y:S01]  /*adf40*/  LDC R104, c[0x0][0x228] ;  /* 0x00008a00ff687b82 */ /* 0x000f220000000800 */
        /* <DEDUP_REMOVED lines=13> */
[----:B------:R-:W2:Y:S03]  /*ae020*/  LDC R82, c[0x0][0x228] ;  /* 0x00008a00ff527b82 */ /* 0x000ea60000000800 */
        /* <DEDUP_REMOVED lines=25> */
[----:B----4-:R4:W-:Y:S01]  /*ae1c0*/  @P5 STG.E desc[UR60][R230.64], R188 ;  /* 0x000000bce6005986 */ /* 0x0109e2000c10193c */
[----:B------:R-:W-:-:S03]  /*ae1d0*/  ISETP.GE.AND P5, PT, R11, R227, PT ;  /* 0x000000e30b00720c */ /* 0x000fc60003fa6270 */
[----:B------:R2:W-:Y:S01]  /*ae1e0*/  @P1 STG.E desc[UR60][R238.64], R189 ;  /* 0x000000bdee001986 */ /* 0x0005e2000c10193c */
[----:B------:R-:W-:-:S03]  /*ae1f0*/  IADD3 R11, R6, 0x92, RZ ;  /* 0x00000092060b7810 */ /* 0x000fc60007ffe0ff */
[----:B----4-:R-:W4:Y:S01]  /*ae200*/  LDL.LU R188, [R1+0x52c] ;  /* 0x00052c0001bc7983 */ /* 0x010f220000300800 */
[----:B------:R-:W-:Y:S01]  /*ae210*/  ISETP.LT.AND P1, PT, R7, R104, !P5 ;  /* 0x000000680700720c */ /* 0x000fe20006f21270 */
[----:B------:R-:W1:Y:S02]  /*ae220*/  LDC.64 R230, c[0x0][0x228] ;  /* 0x00008a00ffe67b82 */ /* 0x000e640000000a00 */
[----:B--2---:R-:W2:Y:S01]  /*ae230*/  LDL.LU R189, [R1+0x51c] ;  /* 0x00051c0001bd7983 */ /* 0x004ea20000300800 */
        /* <DEDUP_REMOVED lines=10> */
[----:B-1----:R-:W2:Y:S01]  /*ae2e0*/  LDL.LU R237, [R1+0x930] ;  /* 0x0009300001ed7983 */ /* 0x002ea20000300800 */
[----:B------:R-:W-:Y:S01]  /*ae2f0*/  ISETP.LT.AND P6, PT, R7, R82, !P6 ;  /* 0x000000520700720c */ /* 0x000fe200077c1270 */
[----:B------:R-:W-:Y:S01]  /*ae300*/  IMAD.WIDE R238, R8, 0x4, R4 ;  /* 0x0000000408ee7825 */ /* 0x000fe200078e0204 */
[----:B------:R-:W-:Y:S01]  /*ae310*/  IADD3 R11, R6, 0x93, RZ ;  /* 0x00000093060b7810 */ /* 0x000fe20007ffe0ff */
[----:B------:R-:W1:Y:S01]  /*ae320*/  LDC.64 R226, c[0x0][0x228] ;  /* 0x00008a00ffe27b82 */ /* 0x000e620000000a00 */
[----:B------:R-:W2:Y:S01]  /*ae330*/  LDL.LU R233, [R1+0xc90] ;  /* 0x000c900001e97983 */ /* 0x000ea20000300800 */
[----:B------:R-:W-:-:S03]  /*ae340*/  IMAD.IADD R8, R8, 0x1, R0 ;  /* 0x0000000108087824 */ /* 0x000fc600078e0200 */
[----:B------:R1:W-:Y:S01]  /*ae350*/  @P1 STG.E desc[UR60][R222.64], R229 ;  /* 0x000000e5de001986 */ /* 0x0003e2000c10193c */
[----:B------:R-:W-:Y:S02]  /*ae360*/  ISETP.GE.AND P1, PT, R11, R235, PT ;  /* 0x000000eb0b00720c */ /* 0x000fe40003f26270 */
[----:B------:R-:W-:Y:S01]  /*ae370*/  IADD3 R11, R6, 0x94, RZ ;  /* 0x00000094060b7810 */ /* 0x000fe20007ffe0ff */
[----:B------:R-:W1:Y:S01]  /*ae380*/  LDC R82, c[0x0][0x228] ;  /* 0x00008a00ff527b82 */ /* 0x000e620000000800 */
[----:B------:R1:W-:Y:S04]  /*ae390*/  @P5 STG.E desc[UR60][R238.64], R225 ;  /* 0x000000e1ee005986 */ /* 0x0003e8000c10193c */
[----:B-1----:R-:W2:Y:S01]  /*ae3a0*/  LDL.LU R229, [R1+0x130] ;  /* 0x0001300001e57983 */ /* 0x002ea20000300800 */
[----:B------:R-:W-:-:S02]  /*ae3b0*/  ISETP.LT.AND P5, PT, R7, R102, !P1 ;  /* 0x000000660700720c */ /* 0x000fc40004fa1270 */
[----:B------:R-:W1:Y:S01]  /*ae3c0*/  LDC.64 R222, c[0x0][0x228] ;  /* 0x00008a00ffde7b82 */ /* 0x000e620000000a00 */
[C---:B------:R-:W-:Y:S01]  /*ae3d0*/  IMAD.WIDE R238, R8.reuse, 0x4, R2 ;  /* 0x0000000408ee7825 */ /* 0x040fe200078e0202 */
[----:B------:R-:W2:Y:S03]  /*ae3e0*/  LDL.LU R225, [R1+0x530] ;  /* 0x0005300001e17983 */ /* 0x000ea60000300800 */
        /* <DEDUP_REMOVED lines=8> */
[----:B------:R-:W-:-:S02]  /*ae470*/  IMAD.WIDE R230, R8, 0x4, R2 ;  /* 0x0000000408e67825 */ /* 0x000fc400078e0202 */
        /* <DEDUP_REMOVED lines=10> */
[----:B------:R-:W3:Y:S01]  /*ae520*/  LDC R100, c[0x0][0x228] ;  /* 0x00008a00ff647b82 */ /* 0x000ee20000000800 */
[----:B------:R1:W-:Y:S04]  /*ae530*/  @P1 STG.E desc[UR60][R238.64], R248 ;  /* 0x000000f8ee001986 */ /* 0x0003e8000c10193c */
[----:B-1----:R-:W2:Y:S01]  /*ae540*/  LDL.LU R249, [R1+0x134] ;  /* 0x0001340001f97983 */ /* 0x002ea20000300800 */
[----:B------:R-:W-:Y:S01]  /*ae550*/  ISETP.LT.AND P1, PT, R7, R104, !P5 ;  /* 0x000000680700720c */ /* 0x000fe20006f21270 */
[C---:B------:R-:W-:Y:S01]  /*ae560*/  IMAD.WIDE R242, R8.reuse, 0x4, R4 ;  /* 0x0000000408f27825 */ /* 0x040fe200078e0204 */
[----:B------:R-:W1:Y:S03]  /*ae570*/  LDC.64 R230, c[0x0][0x228] ;  /* 0x00008a00ffe67b82 */ /* 0x000e660000000a00 */
[----:B------:R-:W-:Y:S01]  /*ae580*/  IMAD.WIDE R238, R8, 0x4, R2 ;  /* 0x0000000408ee7825 */ /* 0x000fe200078e0202 */
[----:B------:R-:W2:Y:S01]  /*ae590*/  LDL.LU R248, [R1+0x534] ;  /* 0x0005340001f87983 */ /* 0x000ea20000300800 */
[----:B------:R-:W-:-:S03]  /*ae5a0*/  ISETP.LT.AND P5, PT, R9, R226, !P5 ;  /* 0x000000e20900720c */ /* 0x000fc60006fa1270 */
[----:B------:R1:W-:Y:S01]  /*ae5b0*/  @P6 STG.E desc[UR60][R238.64], R198 ;  /* 0x000000c6ee006986 */ /* 0x0003e2000c10193c */
[----:B------:R-:W-:Y:S01]  /*ae5c0*/  ISETP.GE.AND P6, PT, R11, R223, PT ;  /* 0x000000df0b00720c */ /* 0x000fe20003fc6270 */
[----:B------:R-:W-:Y:S01]  /*ae5d0*/  IMAD.IADD R8, R8, 0x1, R0 ;  /* 0x0000000108087824 */ /* 0x000fe200078e0200 */
[----:B------:R-:W4:Y:S01]  /*ae5e0*/  LDC.64 R226, c[0x0][0x228] ;  /* 0x00008a00ffe27b82 */ /* 0x000f220000000a00 */
[----:B------:R1:W-:Y:S01]  /*ae5f0*/  @P4 STG.E desc[UR60][R242.64], R199 ;  /* 0x000000c7f2004986 */ /* 0x0003e2000c10193c */
[----:B------:R-:W-:Y:S01]  /*ae600*/  ISETP.LT.AND P4, PT, R9, R222, !P6 ;  /* 0x000000de0900720c */ /* 0x000fe20007781270 */
[----:B------:R-:W-:Y:S01]  /*ae610*/  IMAD.WIDE R222, R8, 0x4, R2 ;  /* 0x0000000408de7825 */ /* 0x000fe200078e0202 */
[----:B------:R-:W-:-:S04]  /*ae620*/  ISETP.LT.AND P6, PT, R7, R82, !P6 ;  /* 0x000000520700720c */ /* 0x000fc800077c1270 */
[----:B------:R-:W2:Y:S01]  /*ae630*/  LDC R104, c[0x0][0x228] ;  /* 0x00008a00ff687b82 */ /* 0x000ea20000000800 */
        /* <DEDUP_REMOVED lines=34> */
[----:B--2---:R2:W-:Y:S01]  /*ae860*/  @P1 STG.E desc[UR60][R238.64], R189 ;  /* 0x000000bdee001986 */ /* 0x0045e2000c10193c */
[----:B------:R-:W-:-:S03]  /*ae870*/  IADD3 R11, R6, 0x9a, RZ ;  /* 0x0000009a060b7810 */ /* 0x000fc60007ffe0ff */
[----:B----4-:R-:W4:Y:S01]  /*ae880*/  LDL.LU R188, [R1+0x13c] ;  /* 0x00013c0001bc7983 */ /* 0x010f220000300800 */
[----:B------:R-:W-:Y:S01]  /*ae890*/  ISETP.LT.AND P1, PT, R7, R104, !P5 ;  /* 0x000000680700720c */ /* 0x000fe20006f21270 */
[C---:B------:R-:W-:Y:S01]  /*ae8a0*/  IMAD.WIDE R242, R8.reuse, 0x4, R4 ;  /* 0x0000000408f27825 */ /* 0x040fe200078e0204 */
[----:B------:R-:W1:Y:S01]  /*ae8b0*/  LDC.64 R230, c[0x0][0x228] ;  /* 0x00008a00ffe67b82 */ /* 0x000e620000000a00 */
[----:B--2---:R-:W2:Y:S02]  /*ae8c0*/  LDL.LU R189, [R1+0x53c] ;  /* 0x00053c0001bd7983 */ /* 0x004ea40000300800 */
[----:B------:R-:W-:-:S05]  /*ae8d0*/  IMAD.WIDE R238, R8, 0x4, R2 ;  /* 0x0000000408ee7825 */ /* 0x000fca00078e0202 */
[----:B------:R1:W-:Y:S01]  /*ae8e0*/  @P6 STG.E desc[UR60][R238.64], R237 ;  /* 0x000000edee006986 */ /* 0x0003e2000c10193c */
[----:B------:R-:W-:Y:S01]  /*ae8f0*/  ISETP.GE.AND P6, PT, R11, R223, PT ;  /* 0x000000df0b00720c */ /* 0x000fe20003fc6270 */
[----:B------:R-:W-:Y:S01]  /*ae900*/  IMAD.IADD R8, R8, 0x1, R0 ;  /* 0x0000000108087824 */ /* 0x000fe200078e0200 */
[C---:B------:R-:W-:Y:S01]  /*ae910*/  ISETP.LT.AND P5, PT, R9.reuse, R226, !P5 ;  /* 0x000000e20900720c */ /* 0x040fe20006fa1270 */
[----:B------:R-:W1:Y:S01]  /*ae920*/  LDC R104, c[0x0][0x228] ;  /* 0x00008a00ff687b82 */ /* 0x000e620000000800 */
[----:B------:R1:W-:Y:S01]  /*ae930*/  @P4 STG.E desc[UR60][R242.64], R233 ;  /* 0x000000e9f2004986 */ /* 0x0003e2000c10193c */
[----:B------:R-:W-:Y:S01]  /*ae940*/  ISETP.LT.AND P4, PT, R9, R222, !P6 ;  /* 0x000000de0900720c */ /* 0x000fe20007781270 */
[----:B------:R-:W-:Y:S01]  /*ae950*/  IMAD.WIDE R222, R8, 0x4, R2 ;  /* 0x0000000408de7825 */ /* 0x000fe200078e0202 */
[----:B------:R-:W-:Y:S01]  /*ae960*/  ISETP.LT.AND P6, PT, R7, R82, !P6 ;  /* 0x000000520700720c */ /* 0x000fe200077c1270 */
[----:B-1----:R-:W2:Y:S01]  /*ae970*/  LDL.LU R237, [R1+0x940] ;  /* 0x0009400001ed7983 */ /* 0x002ea20000300800 */
[----:B------:R-:W-:Y:S01]  /*ae980*/  IADD3 R11, R6, 0x9b, RZ ;  /* 0x0000009b060b7810 */ /* 0x000fe20007ffe0ff */
[C---:B------:R-:W-:Y:S01]  /*ae990*/  IMAD.WIDE R238, R8.reuse, 0x4, R4 ;  /* 0x0000000408ee7825 */ /* 0x040fe200078e0204 */
[----:B------:R-:W1:Y:S01]  /*ae9a0*/  LDC.64 R226, c[0x0][0x228] ;  /* 0x00008a00ffe27b82 */ /* 0x000e620000000a00 */
[----:B------:R-:W2:Y:S04]  /*ae9b0*/  LDL.LU R233, [R1+0xca0] ;  /* 0x000ca00001e97983 */ /* 0x000ea80000300800 */
[----:B------:R1:W-:Y:S01]  /*ae9c0*/  @P1 STG.E desc[UR60][R222.64], R229 ;  /* 0x000000e5de001986 */ /* 0x0003e2000c10193c */
[----:B------:R-:W-:Y:S01]  /*ae9d0*/  IMAD.IADD R8, R8, 0x1, R0 ;  /* 0x0000000108087824 */ /* 0x000fe200078e0200 */
[----:B------:R-:W-:Y:S01]  /*ae9e0*/  ISETP.GE.AND P1, PT, R11, R235, PT ;  /* 0x000000eb0b00720c */ /* 0x000fe20003f26270 */
[----:B------:R-:W1:Y:S02]  /*ae9f0*/  LDC R82, c[0x0][0x228] ;  /* 0x00008a00ff527b82 */ /* 0x000e640000000800 */
[----:B-1----:R-:W2:Y:S06]  /*aea00*/  LDL.LU R229, [R1+0x540] ;  /* 0x0005400001e57983 */ /* 0x002eac0000300800 */
[----:B------:R-:W1:Y:S01]  /*aea10*/  LDC.64 R222, c[0x0][0x228] ;  /* 0x00008a00ffde7b82 */ /* 0x000e620000000a00 */
[----:B------:R1:W-:Y:S01]  /*aea20*/  @P5 STG.E desc[UR60][R238.64], R225 ;  /* 0x000000e1ee005986 */ /* 0x0003e2000c10193c */
[----:B------:R-:W-:Y:S01]  /*aea30*/  ISETP.LT.AND P5, PT, R7, R102, !P1 ;  /* 0x000000660700720c */ /* 0x000fe20004fa1270 */
[----:B------:R-:W-:Y:S01]  /*aea40*/  IMAD.WIDE R242, R8, 0x4, R4 ;  /* 0x0000000408f27825 */ /* 0x000fe200078e0204 */
[----:B------:R-:W-:-:S02]  /*aea50*/  IADD3 R11, R6, 0x9c, RZ ;  /* 0x0000009c060b7810 */ /* 0x000fc40007ffe0ff */
[----:B------:R-:W-:Y:S02]  /*aea60*/  ISETP.LT.AND P1, PT, R9, R234, !P1 ;  /* 0x000000ea0900720c */ /* 0x000fe40004f21270 */
[----:B------:R-:W1:Y:S02]  /*aea70*/  LDC R102, c[0x0][0x228] ;  /* 0x00008a00ff667b82 */ /* 0x000e640000000800 */
[----:B-1----:R-:W2:Y:S01]  /*aea80*/  LDL.LU R225, [R1+0x140] ;  /* 0x0001400001e17983 */ /* 0x002ea20000300800 */
[----:B------:R-:W-:-:S04]  /*aea90*/  IMAD.WIDE R238, R8, 0x4, R2 ;  /* 0x0000000408ee7825 */ /* 0x000fc800078e0202 */
[----:B------:R-:W-:Y:S01]  /*aeaa0*/  IMAD.IADD R8, R8, 0x1, R0 ;  /* 0x0000000108087824 */ /* 0x000fe200078e0200 */
[----:B------:R1:W-:Y:S01]  /*aeab0*/  @P6 STG.E desc[UR60][R238.64], R251 ;  /* 0x000000fbee006986 */ /* 0x0003e2000c10193c */
[----:B------:R-:W-:Y:S02]  /*aeac0*/  ISETP.GE.AND P6, PT, R11, R231, PT ;  /* 0x000000e70b00720c */ /* 0x000fe40003fc6270 */
[C---:B------:R-:W-:Y:S01]  /*aead0*/  IMAD.WIDE R234, R8.reuse, 0x4, R2 ;  /* 0x0000000408ea7825 */ /* 0x040fe200078e0202 */
[----:B------:R1:W-:Y:S01]  /*aeae0*/  @P4 STG.E desc[UR60][R242.64], R250 ;  /* 0x000000faf2004986 */ /* 0x0003e2000c10193c */
[----:B------:R-:W-:Y:S02]  /*aeaf0*/  ISETP.LT.AND P4, PT, R9, R230, !P6 ;  /* 0x000000e60900720c */ /* 0x000fe40007781270 */
[----:B------:R-:W-:Y:S01]  /*aeb00*/  ISETP.LT.AND P6, PT, R7, R100, !P6 ;  /* 0x000000640700720c */ /* 0x000fe200077c1270 */
[----:B------:R-:W1:Y:S02]  /*aeb10*/  LDC.64 R230, c[0x0][0x228] ;  /* 0x00008a00ffe67b82 */ /* 0x000e640000000a00 */
[----:B-1----:R-:W2:Y:S01]  /*aeb20*/  LDL.LU R251, [R1+0x944] ;  /* 0x0009440001fb7983 */ /* 0x002ea20000300800 */
[----:B------:R-:W-:-:S03]  /*aeb30*/  IMAD.WIDE R238, R8, 0x4, R4 ;  /* 0x0000000408ee7825 */ /* 0x000fc600078e0204 */
[----:B------:R-:W2:Y:S01]  /*aeb40*/  LDL.LU R250, [R1+0xca4] ;  /* 0x000ca40001fa7983 */ /* 0x000ea20000300800 */
[----:B------:R-:W-:Y:S01]  /*aeb50*/  IMAD.IADD R8, R8, 0x1, R0 ;  /* 0x0000000108087824 */ /* 0x000fe200078e0200 */
[C---:B------:R-:W-:Y:S01]  /*aeb60*/  IADD3 R11, R6.reuse, 0x9d, RZ ;  /* 0x0000009d060b7810 */ /* 0x040fe20007ffe0ff */
[----:B------:R-:W1:Y:S01]  /*aeb70*/  LDC R100, c[0x0][0x228] ;  /* 0x00008a00ff647b82 */ /* 0x000e620000000800 */
[----:B------:R1:W-:Y:S02]  /*aeb80*/  @P5 STG.E desc[UR60][R234.64], R249 ;  /* 0x000000f9ea005986 */ /* 0x0003e4000c10193c */
[----:B------:R-:W-:Y:S02]  /*aeb90*/  ISETP.GE.AND P5, PT, R11, R227, PT ;  /* 0x000000e30b00720c */ /* 0x000fe40003fa6270 */
[----:B------:R1:W-:Y:S01]  /*aeba0*/  @P1 STG.E desc[UR60][R238.64], R248 ;  /* 0x000000f8ee001986 */ /* 0x0003e2000c10193c */
[----:B------:R-:W-:-:S03]  /*aebb0*/  IADD3 R11, R6, 0x9e, RZ ;  /* 0x0000009e060b7810 */ /* 0x000fc60007ffe0ff */
[----:B-1----:R-:W2:Y:S01]  /*aebc0*/  LDL.LU R249, [R1+0x544] ;  /* 0x0005440001f97983 */ /* 0x002ea20000300800 */
[C---:B------:R-:W-:Y:S01]  /*aebd0*/  IMAD.WIDE R242, R8.reuse, 0x4, R4 ;  /* 0x0000000408f27825 */ /* 0x040fe200078e0204 */
[----:B------:R-:W1:Y:S02]  /*aebe0*/  LDC.64 R234, c[0x0][0x228] ;  /* 0x00008a00ffea7b82 */ /* 0x000e640000000a00 */
[----:B------:R-:W2:Y:S01]  /*aebf0*/  LDL.LU R248, [R1+0x144] ;  /* 0x0001440001f87983 */ /* 0x000ea20000300800 */
[----:B------:R-:W-:Y:S01]  /*aec00*/  IMAD.WIDE R238, R8, 0x4, R2 ;  /* 0x0000000408ee7825 */ /* 0x000fe200078e0202 */
[----:B------:R-:W-:-:S04]  /*aec10*/  ISETP.LT.AND P1, PT, R7, R104, !P5 ;  /* 0x000000680700720c */ /* 0x000fc80006f21270 */
[----:B------:R1:W-:Y:S01]  /*aec20*/  @P6 STG.E desc[UR60][R238.64], R198 ;  /* 0x000000c6ee006986 */ /* 0x0003e2000c10193c */
[----:B------:R-:W-:Y:S01]  /*aec30*/  ISETP.GE.AND P6, PT, R11, R223, PT ;  /* 0x000000df0b00720c */ /* 0x000fe20003fc6270 */
[----:B------:R-:W-:Y:S01]  /*aec40*/  IMAD.IADD R11, R8, 0x1, R0 ;  /* 0x00000001080b7824 */ /* 0x000fe200078e0200 */
[C---:B------:R-:W-:Y:S01]  /*aec50*/  ISETP.LT.AND P5, PT, R9.reuse, R226, !P5 ;  /* 0x000000e20900720c */ /* 0x040fe20006fa1270 */
[----:B------:R1:W-:Y:S01]  /*aec60*/  @P4 STG.E desc[UR60][R242.64], R199 ;  /* 0x000000c7f2004986 */ /* 0x0003e2000c10193c */
[----:B------:R-:W-:Y:S01]  /*aec70*/  ISETP.LT.AND P4, PT, R9, R222, !P6 ;  /* 0x000000de0900720c */ /* 0x000fe20007781270 */
[----:B------:R-:W2:Y:S01]  /*aec80*/  LDC R104, c[0x0][0x228] ;  /* 0x00008a00ff687b82 */ /* 0x000ea20000000800 */
[----:B------:R-:W-:Y:S01]  /*aec90*/  ISETP.LT.AND P6, PT, R7, R82, !P6 ;  /* 0x000000520700720c */ /* 0x000fe200077c1270 */
[----:B-1----:R-:W2:Y:S01]  /*aeca0*/  LDL.LU R198, [R1+0x948] ;  /* 0x0009480001c67983 */ /* 0x002ea20000300800 */
[----:B------:R-:W-:-:S05]  /*aecb0*/  IMAD.WIDE R238, R11, 0x4, R2 ;  /* 0x000000040bee7825 */ /* 0x000fca00078e0202 */
[----:B------:R-:W1:Y:S01]  /*aecc0*/  LDC.64 R222, c[0x0][0x228] ;  /* 0x00008a00ffde7b82 */ /* 0x000e620000000a00 */
[----:B------:R-:W2:Y:S01]  /*aecd0*/  LDL.LU R199, [R1+0xca8] ;  /* 0x000ca80001c77983 */ /* 0x000ea20000300800 */
[C---:B------:R-:W-:Y:S02]  /*aece0*/  IMAD.IADD R8, R11.reuse, 0x1, R0 ;  /* 0x000000010b087824 */ /* 0x040fe400078e0200 */
[----:B------:R-:W-:Y:S01]  /*aecf0*/  IMAD.WIDE R226, R11, 0x4, R4 ;  /* 0x000000040be27825 */ /* 0x000fe200078e0204 */
[----:B------:R1:W-:Y:S04]  /*aed00*/  @P1 STG.E desc[UR60][R238.64], R146 ;  /* 0x00000092ee001986 */ /* 0x0003e8000c10193c */
[----:B------:R1:W-:Y:S02]  /*aed10*/  @P5 STG.E desc[UR60][R226.64], R147 ;  /* 0x00000093e2005986 */ /* 0x0003e4000c10193c */
[----:B-1----:R-:W-:-:S02]  /*aed20*/  IMAD.WIDE R238, R8, 0x4, R2 ;  /* 0x0000000408ee7825 */ /* 0x002fc400078e0202 */
[----:B------:R-:W2:Y:S01]  /*aed30*/  LDL.LU R146, [R1+0x548] ;  /* 0x0005480001927983 */ /* 0x000ea20000300800 */
[C---:B------:R-:W-:Y:S02]  /*aed40*/  IADD3 R82, R6.reuse, 0x9f, RZ ;  /* 0x0000009f06527810 */ /* 0x040fe40007ffe0ff */
[----:B------:R-:W-:Y:S01]  /*aed50*/  IADD3 R11, R6, 0xa0, RZ ;  /* 0x000000a0060b7810 */ /* 0x000fe20007ffe0ff */
[----:B------:R1:W-:Y:S01]  /*aed60*/  @P6 STG.E desc[UR60][R238.64], R144 ;  /* 0x00000090ee006986 */ /* 0x0003e2000c10193c */
[----:B------:R-:W2:Y:S03]  /*aed70*/  LDC.64 R226, c[0x0][0x228] ;  /* 0x00008a00ffe27b82 */ /* 0x000ea60000000a00 */
[----:B------:R-:W2:Y:S04]  /*aed80*/  LDL.LU R147, [R1+0x148] ;  /* 0x0001480001937983 */ /* 0x000ea80000300800 */
[----:B-1----:R-:W2:Y:S01]  /*aed90*/  LDL.LU R144, [R1+0x94c] ;  /* 0x00094c0001907983 */ /* 0x002ea20000300800 */
[----:B------:R-:W-:Y:S01]  /*aeda0*/  ISETP.GE.AND P1, PT, R82, R231, PT ;  /* 0x000000e75200720c */ /* 0x000fe20003f26270 */
[----:B------:R-:W-:-:S03]  /*aedb0*/  IMAD.WIDE R238, R8, 0x4, R4 ;  /* 0x0000000408ee7825 */ /* 0x000fc600078e0204 */
[----:B------:R-:W-:Y:S02]  /*aedc0*/  ISETP.LT.AND P5, PT, R7, R102, !P1 ;  /* 0x000000660700720c */ /* 0x000fe40004fa1270 */
[----:B------:R-:W-:Y:S01]  /*aedd0*/  ISETP.GE.AND P6, PT, R11, R235, PT ;  /* 0x000000eb0b00720c */ /* 0x000fe20003fc6270 */
[--C-:B------:R-:W-:Y:S01]  /*aede0*/  IMAD.IADD R11, R8, 0x1, R0.reuse ;  /* 0x00000001080b7824 */ /* 0x100fe200078e0200 */
[----:B------:R-:W-:Y:S01]  /*aedf0*/  ISETP.LT.AND P1, PT, R9, R230, !P1 ;  /* 0x000000e60900720c */ /* 0x000fe20004f21270 */
[----:B------:R-:W1:Y:S01]  /*aee00*/  LDC R102, c[0x0][0x228] ;  /* 0x00008a00ff667b82 */ /* 0x000e620000000800 */
[----:B------:R-:W-:Y:S01]  /*aee10*/  IADD3 R82, R6, 0xa1, RZ ;  /* 0x000000a106527810 */ /* 0x000fe20007ffe0ff */
[----:B------:R-:W-:-:S06]  /*aee20*/  IMAD.IADD R8, R11, 0x1, R0 ;  /* 0x000000010b087824 */ /* 0x000fcc00078e0200 */
[----:B------:R-:W1:Y:S01]  /*aee30*/  LDC.64 R230, c[0x0][0x228] ;  /* 0x00008a00ffe67b82 */ /* 0x000e620000000a00 */
[----:B------:R-:W-:Y:S01]  /*aee40*/  IMAD.WIDE R242, R8, 0x4, R2 ;  /* 0x0000000408f27825 */ /* 0x000fe200078e0202 */
[----:B---3--:R3:W-:Y:S01]  /*aee50*/  @P4 STG.E desc[UR60][R238.64], R145 ;  /* 0x00000091ee004986 */ /* 0x0087e2000c10193c */
[----:B------:R-:W-:-:S05]  /*aee60*/  ISETP.LT.AND P4, PT, R7, R100, !P6 ;  /* 0x000000640700720c */ /* 0x000fca0007781270 */
[----:B------:R-:W1:Y:S01]  /*aee70*/  LDC R100, c[0x0][0x228] ;  /* 0x00008a00ff647b82 */ /* 0x000e620000000800 */
[----:B---3--:R-:W-:Y:S01]  /*aee80*/  IMAD.WIDE R238, R11, 0x4, R2 ;  /* 0x000000040bee7825 */ /* 0x008fe200078e0202 */
[----:B------:R-:W3:Y:S04]  /*aee90*/  LDL.LU R145, [R1+0xcac] ;  /* 0x000cac0001917983 */ /* 0x000ee80000300800 */
[----:B----4-:R4:W-:Y:S01]  /*aeea0*/  @P5 STG.E desc[UR60][R238.64], R188 ;  /* 0x000000bcee005986 */ /* 0x0109e2000c10193c */
[----:B------:R-:W-:Y:S02]  /*aeeb0*/  ISETP.GE.AND P5, PT, R82, R223, PT ;  /* 0x000000df5200720c */ /* 0x000fe40003fa6270 */
[----:B------:R-:W-:Y:S01]  /*aeec0*/  ISETP.LT.AND P6, PT, R9, R234, !P6 ;  /* 0x000000ea0900720c */ /* 0x000fe200077c1270 */
[----:B----4-:R-:W-:Y:S01]  /*aeed0*/  IMAD.WIDE R238, R11, 0x4, R4 ;  /* 0x000000040bee7825 */ /* 0x010fe200078e0204 */
[----:B------:R-:W-:Y:S01]  /*aeee0*/  IADD3 R11, R8, R0, RZ ;  /* 0x00000000080b7210 */ /* 0x000fe20007ffe0ff */
[----:B------:R-:W4:Y:S04]  /*aeef0*/  LDL.LU R188, [R1+0x54c] ;  /* 0x00054c0001bc7983 */ /* 0x000f280000300800 */
[----:B--2---:R2:W-:Y:S01]  /*aef00*/  @P1 STG.E desc[UR60][R238.64], R189 ;  /* 0x000000bdee001986 */ /* 0x0045e2000c10193c */
[----:B------:R-:W-:-:S02]  /*aef10*/  ISETP.LT.AND P1, PT, R7, R104, !P5 ;  /* 0x000000680700720c */ /* 0x000fc40006f21270 */
[----:B------:R-:W-:Y:S01]  /*aef20*/  ISETP.LT.AND P5, PT, R9, R222, !P5 ;  /* 0x000000de0900720c */ /* 0x000fe20006fa1270 */
[----:B------:R-:W-:Y:S01]  /*aef30*/  VIADD R82, R6, 0xa2 ;  /* 0x000000a206527836 */ /* 0x000fe20000000000 */
[----:B------:R-:W1:Y:S01]  /*aef40*/  LDC.64 R222, c[0x0][0x228] ;  /* 0x00008a00ffde7b82 */ /* 0x000e620000000a00 */
[----:B------:R-:W-:Y:S01]  /*aef50*/  IMAD.WIDE R234, R8, 0x4, R4 ;  /* 0x0000000408ea7825 */ /* 0x000fe200078e0204 */
[----:B------:R-:W-:Y:S02]  /*aef60*/  @P4 STG.E desc[UR60][R242.64], R237 ;  /* 0x000000edf2004986 */ /* 0x000fe4000c10193c */
[----:B------:R-:W-:Y:S01]  /*aef70*/  ISETP.GE.AND P4, PT, R82, R227, PT ;  /* 0x000000e35200720c */ /* 0x000fe20003f86270 */
[----:B--2---:R-:W-:-:S03]  /*aef80*/  IMAD.WIDE R238, R11, 0x4, R2 ;  /* 0x000000040bee7825 */ /* 0x004fc600078e0202 */
[----:B------:R-:W2:Y:S01]  /*aef90*/  LDC R104, c[0x0][0x228] ;  /* 0x00008a00ff687b82 */ /* 0x000ea20000000800 */
[----:B------:R1:W-:Y:S01]  /*aefa0*/  @P6 STG.E desc[UR60][R234.64], R233 ;  /* 0x000000e9ea006986 */ /* 0x0003e2000c10193c */
[----:B------:R-:W-:-:S03]  /*aefb0*/  IADD3 R8, R6, 0xa3, RZ ;  /* 0x000000a306087810 */ /* 0x000fc60007ffe0ff */
[----:B------:R-:W4:Y:S01]  /*aefc0*/  LDL.LU R189, [R1+0x14c] ;  /* 0x00014c0001bd7983 */ /* 0x000f220000300800 */
[----:B-1----:R-:W-:Y:S02]  /*aefd0*/  ISETP.GE.AND P6, PT, R8, R231, PT ;  /* 0x000000e70800720c */ /* 0x002fe40003fc6270 */
[----:B------:R-:W1:Y:S01]  /*aefe0*/  LDC R82, c[0x0][0x228] ;  /* 0x00008a00ff527b82 */ /* 0x000e620000000800 */
[----:B------:R1:W-:Y:S01]  /*aeff0*/  @P1 STG.E desc[UR60][R238.64], R229 ;  /* 0x000000e5ee001986 */ /* 0x0003e2000c10193c */
[----:B------:R-:W-:Y:S02]  /*af000*/  ISETP.LT.AND P1, PT, R7, R102, !P4 ;  /* 0x000000660700720c */ /* 0x000fe40006721270 */
[----:B------:R-:W-:-:S04]  /*af010*/  ISETP.LT.AND P4, PT, R9, R226, !P4 ;  /* 0x000000e20900720c */ /* 0x000fc80006781270 */
[----:B------:R-:W2:Y:S01]  /*af020*/  LDC.64 R234, c[0x0][0x228] ;  /* 0x00008a00ffea7b82 */ /* 0x000ea20000000a00 */
[C---:B-1----:R-:W-:Y:S01]  /*af030*/  IMAD.WIDE R238, R11.reuse, 0x4, R4 ;  /* 0x000000040bee7825 */ /* 0x042fe200078e0204 */
[----:B------:R-:W4:Y:S06]  /*af040*/  LDL.LU R229, [R1+0xcb0] ;  /* 0x000cb00001e57983 */ /* 0x000f2c0000300800 */
[----:B------:R-:W1:Y:S01]  /*af050*/  LDC R102, c[0x0][0x228] ;  /* 0x00008a00ff667b82 */ /* 0x000e620000000800 */
[----:B------:R-:W-:Y:S01]  /*af060*/  IMAD.IADD R11, R11, 0x1, R0 ;  /* 0x000000010b0b7824 */ /* 0x000fe200078e0200 */
[----:B------:R2:W-:Y:S01]  /*af070*/  @P5 STG.E desc[UR60][R238.64], R225 ;  /* 0x000000e1ee005986 */ /* 0x0005e2000c10193c */
[----:B------:R-:W-:-:S02]  /*af080*/  ISETP.LT.AND P5, PT, R9, R230, !P6 ;  /* 0x000000e60900720c */ /* 0x000fc400077a1270 */
[----:B------:R-:W-:Y:S01]  /*af090*/  ISETP.LT.AND P6, PT, R7, R100, !P6 ;  /* 0x000000640700720c */ /* 0x000fe200077c1270 */
[C---:B------:R-:W-:Y:S02]  /*af0a0*/  IMAD.WIDE R226, R11.reuse, 0x4, R2 ;  /* 0x000000040be27825 */ /* 0x040fe400078e0202 */
[----:B------:R-:W1:Y:S01]  /*af0b0*/  LDC.64 R230, c[0x0][0x228] ;  /* 0x00008a00ffe67b82 */ /* 0x000e620000000a00 */
[----:B------:R-:W-:Y:S01]  /*af0c0*/  IADD3 R8, R6, 0xa4, RZ ;  /* 0x000000a406087810 */ /* 0x000fe20007ffe0ff */
[----:B--2---:R-:W2:Y:S01]  /*af0d0*/  LDL.LU R225, [R1+0x950] ;  /* 0x0009500001e17983 */ /* 0x004ea20000300800 */
[----:B------:R-:W-:-:S05]  /*af0e0*/  IMAD.WIDE R238, R11, 0x4, R4 ;  /* 0x000000040bee7825 */ /* 0x000fca00078e0204 */
[----:B------:R-:W1:Y:S01]  /*af0f0*/  LDC R100, c[0x0][0x228] ;  /* 0x00008a00ff647b82 */ /* 0x000e620000000800 */
[----:B------:R-:W-:Y:S01]  /*af100*/  IMAD.IADD R11, R11, 0x1, R0 ;  /* 0x000000010b0b7824 */ /* 0x000fe200078e0200 */
[----:B------:R1:W-:Y:S01]  /*af110*/  @P1 STG.E desc[UR60][R226.64], R251 ;  /* 0x000000fbe2001986 */ /* 0x0003e2000c10193c */
[----:B------:R-:W-:-:S03]  /*af120*/  ISETP.GE.AND P1, PT, R8, R223, PT ;  /* 0x000000df0800720c */ /* 0x000fc60003f26270 */
[----:B------:R1:W-:Y:S01]  /*af130*/  @P4 STG.E desc[UR60][R238.64], R250 ;  /* 0x000000faee004986 */ /* 0x0003e2000c10193c */
[----:B------:R-:W-:Y:S01]  /*af140*/  ISETP.LT.AND P4, PT, R9, R222, !P1 ;  /* 0x000000de0900720c */ /* 0x000fe20004f81270 */
[----:B------:R-:W3:Y:S01]  /*af150*/  LDC.64 R242, c[0x0][0x228] ;  /* 0x00008a00fff27b82 */ /* 0x000ee20000000a00 */
[----:B------:R-:W-:Y:S01]  /*af160*/  ISETP.LT.AND P1, PT, R7, R104, !P1 ;  /* 0x000000680700720c */ /* 0x000fe20004f21270 */
[----:B-1----:R-:W2:Y:S01]  /*af170*/  LDL.LU R251, [R1+0xcc0] ;  /* 0x000cc00001fb7983 */ /* 0x002ea20000300800 */
[----:B------:R-:W-:Y:S01]  /*af180*/  IMAD.WIDE R226, R11, 0x4, R2 ;  /* 0x000000040be27825 */ /* 0x000fe200078e0202 */
[----:B------:R-:W-:-:S04]  /*af190*/  IADD3 R8, R6, 0xa5, RZ ;  /* 0x000000a506087810 */ /* 0x000fc80007ffe0ff */
[----:B------:R-:W1:Y:S01]  /*af1a0*/  LDC R104, c[0x0][0x228] ;  /* 0x00008a00ff687b82 */ /* 0x000e620000000800 */
[----:B------:R-:W2:Y:S01]  /*af1b0*/  LDL.LU R250, [R1+0x550] ;  /* 0x0005500001fa7983 */ /* 0x000ea20000300800 */
[----:B------:R-:W-:-:S03]  /*af1c0*/  IMAD.WIDE R222, R11, 0x4, R4 ;  /* 0x000000040bde7825 */ /* 0x000fc600078e0204 */
[----:B------:R1:W-:Y:S01]  /*af1d0*/  @P6 STG.E desc[UR60][R226.64], R249 ;  /* 0x000000f9e2006986 */ /* 0x0003e2000c10193c */
[----:B------:R-:W-:Y:S01]  /*af1e0*/  IMAD.IADD R11, R11, 0x1, R0 ;  /* 0x000000010b0b7824 */ /* 0x000fe200078e0200 */
[----:B------:R-:W-:Y:S02]  /*af1f0*/  ISETP.GE.AND P6, PT, R8, R235, PT ;  /* 0x000000eb0800720c */ /* 0x000fe40003fc6270 */
[----:B------:R1:W-:Y:S01]  /*af200*/  @P5 STG.E desc[UR60][R222.64], R248 ;  /* 0x000000f8de005986 */ /* 0x0003e2000c10193c */
[----:B------:R-:W-:-:S03]  /*af210*/  IADD3 R8, R6, 0xa6, RZ ;  /* 0x000000a606087810 */ /* 0x000fc60007ffe0ff */
[----:B-1----:R-:W2:Y:S01]  /*af220*/  LDL.LU R249, [R1+0xcb4] ;  /* 0x000cb40001f97983 */ /* 0x002ea20000300800 */
[----:B------:R-:W1:Y:S01]  /*af230*/  LDC.64 R226, c[0x0][0x228] ;  /* 0x00008a00ffe27b82 */ /* 0x000e620000000a00 */
[----:B------:R-:W-:Y:S02]  /*af240*/  IMAD.WIDE R222, R11, 0x4, R2 ;  /* 0x000000040bde7825 */ /* 0x000fe400078e0202 */
[----:B------:R-:W2:Y:S01]  /*af250*/  LDL.LU R248, [R1+0x954] ;  /* 0x0009540001f87983 */ /* 0x000ea20000300800 */
[----:B------:R-:W-:Y:S01]  /*af260*/  ISETP.LT.AND P5, PT, R7, R102, !P6 ;  /* 0x000000660700720c */ /* 0x000fe200077a1270 */
[C---:B------:R-:W-:Y:S02]  /*af270*/  IMAD.WIDE R238, R11.reuse, 0x4, R4 ;  /* 0x000000040bee7825 */ /* 0x040fe400078e0204 */
[----:B------:R1:W-:Y:S01]  /*af280*/  @P1 STG.E desc[UR60][R222.64], R198 ;  /* 0x000000c6de001986 */ /* 0x0003e2000c10193c */
[----:B------:R-:W-:Y:S01]  /*af290*/  ISETP.GE.AND P1, PT, R8, R231, PT ;  /* 0x000000e70800720c */ /* 0x000fe20003f26270 */
[----:B------:R-:W4:Y:S01]  /*af2a0*/  LDC R102, c[0x0][0x228] ;  /* 0x00008a00ff667b82 */ /* 0x000f220000000800 */
[----:B------:R-:W-:Y:S01]  /*af2b0*/  IMAD.IADD R11, R11, 0x1, R0 ;  /* 0x000000010b0b7824 */ /* 0x000fe200078e0200 */
[----:B------:R1:W-:Y:S01]  /*af2c0*/  @P4 STG.E desc[UR60][R238.64], R199 ;  /* 0x000000c7ee004986 */ /* 0x0003e2000c10193c */
[----:B------:R-:W-:-:S02]  /*af2d0*/  ISETP.LT.AND P6, PT, R9, R234, !P6 ;  /* 0x000000ea0900720c */ /* 0x000fc400077c1270 */
[----:B------:R-:W-:Y:S02]  /*af2e0*/  ISETP.LT.AND P4, PT, R9, R230, !P1 ;  /* 0x000000e60900720c */ /* 0x000fe40004f81270 */
[----:B------:R-:W-:Y:S01]  /*af2f0*/  ISETP.LT.AND P1, PT, R7, R82, !P1 ;  /* 0x000000520700720c */ /* 0x000fe20004f21270 */
[----:B-1----:R-:W2:Y:S01]  /*af300*/  LDL.LU R198, [R1+0xcc4] ;  /* 0x000cc40001c67983 */ /* 0x002ea20000300800 */
[C---:B------:R-:W-:Y:S01]  /*af310*/  IMAD.WIDE R234, R11.reuse, 0x4, R2 ;  /* 0x000000040bea7825 */ /* 0x040fe200078e0202 */
[----:B------:R-:W1:Y:S02]  /*af320*/  LDC.64 R222, c[0x0][0x228] ;  /* 0x00008a00ffde7b82 */ /* 0x000e640000000a00 */
[----:B------:R-:W2:Y:S01]  /*af330*/  LDL.LU R199, [R1+0x554] ;  /* 0x0005540001c77983 */ /* 0x000ea20000300800 */
[C---:B------:R-:W-:Y:S01]  /*af340*/  IADD3 R8, R11.reuse, R0, RZ ;  /* 0x000000000b087210 */ /* 0x040fe20007ffe0ff */
[----:B------:R-:W-:Y:S02]  /*af350*/  IMAD.WIDE R230, R11, 0x4, R4 ;  /* 0x000000040be67825 */ /* 0x000fe400078e0204 */
[----:B------:R1:W-:Y:S02]  /*af360*/  @P5 STG.E desc[UR60][R234.64], R146 ;  /* 0x00000092ea005986 */ /* 0x0003e4000c10193c */
[----:B------:R-:W4:Y:S02]  /*af370*/  LDC.64 R238, c[0x0][0x228] ;  /* 0x00008a00ffee7b82 */ /* 0x000f240000000a00 */
[----:B------:R1:W-:Y:S02]  /*af380*/  @P6 STG.E desc[UR60][R230.64], R147 ;  /* 0x00000093e6006986 */ /* 0x0003e4000c10193c */
[----:B-1----:R-:W-:-:S02]  /*af390*/  IMAD.WIDE R234, R8, 0x4, R2 ;  /* 0x0000000408ea7825 */ /* 0x002fc400078e0202 */
[----:B------:R-:W2:Y:S04]  /*af3a0*/  LDL.LU R146, [R1+0xcb8] ;  /* 0x000cb80001927983 */ /* 0x000ea80000300800 */
[----:B------:R1:W-:Y:S04]  /*af3b0*/  @P1 STG.E desc[UR60][R234.64], R144 ;  /* 0x00000090ea001986 */ /* 0x0003e8000c10193c */
[----:B------:R-:W2:Y:S04]  /*af3c0*/  LDL.LU R147, [R1+0x958] ;  /* 0x0009580001937983 */ /* 0x000ea80000300800 */
[----:B-1----:R-:W2:Y:S01]  /*af3d0*/  LDL.LU R144, [R1+0xcc8] ;  /* 0x000cc80001907983 */ /* 0x002ea20000300800 */
[----:B------:R-:W-:Y:S01]  /*af3e0*/  VIADD R82, R6, 0xa7 ;  /* 0x000000a706527836 */ /* 0x000fe20000000000 */
[C---:B------:R-:W-:Y:S01]  /*af3f0*/  IADD3 R11, R8.reuse, R0, RZ ;  /* 0x00000000080b7210 */ /* 0x040fe20007ffe0ff */
[----:B------:R-:W-:Y:S01]  /*af400*/  IMAD.WIDE R230, R8, 0x4, R4 ;  /* 0x0000000408e67825 */ /* 0x000fe200078e0204 */
[----:B------:R-:W-:Y:S01]  /*af410*/  ISETP.LT.AND P6, PT, R7, R100, !P2 ;  /* 0x000000640700720c */ /* 0x000fe200057c1270 */
[----:B------:R-:W1:Y:S01]  /*af420*/  LDC.64 R234, c[0x0][0x228] ;  /* 0x00008a00ffea7b82 */ /* 0x000e620000000a00 */
[----:B------:R-:W-:-:S04]  /*af430*/  ISETP.GE.AND P5, PT, R82, R227, PT ;  /* 0x000000e35200720c */ /* 0x000fc80003fa6270 */
[----:B------:R-:W-:-:S03]  /*af440*/  ISETP.LT.AND P1, PT, R7, R104, !P5 ;  /* 0x000000680700720c */ /* 0x000fc60006f21270 */
[----:B------:R-:W1:Y:S01]  /*af450*/  LDC R104, c[0x0][0x228] ;  /* 0x00008a00ff687b82 */ /* 0x000e620000000800 */
[----:B------:R-:W-:Y:S01]  /*af460*/  ISETP.LT.AND P5, PT, R9, R226, !P5 ;  /* 0x000000e20900720c */ /* 0x000fe20006fa1270 */
[----:B------:R-:W-:Y:S01]  /*af470*/  IMAD.WIDE R226, R11, 0x4, R2 ;  /* 0x000000040be27825 */ /* 0x000fe200078e0202 */
[C---:B------:R-:W-:Y:S02]  /*af480*/  IADD3 R82, R6.reuse, 0xa9, RZ ;  /* 0x000000a906527810 */ /* 0x040fe40007ffe0ff */
[----:B------:R-:W-:Y:S01]  /*af490*/  ISETP.LT.AND P2, PT, R9, R220, !P2 ;  /* 0x000000dc0900720c */ /* 0x000fe20005741270 */
[----:B------:R-:W-:Y:S02]  /*af4a0*/  IMAD.IADD R8, R11, 0x1, R0 ;  /* 0x000000010b087824 */ /* 0x000fe400078e0200 */
[----:B------:R-:W-:Y:S02]  /*af4b0*/  VIADD R100, R6, 0xaa ;  /* 0x000000aa06647836 */ /* 0x000fe40000000000 */
[----:B------:R-:W-:Y:S01]  /*af4c0*/  IMAD.WIDE R220, R8, 0x4, R4 ;  /* 0x0000000408dc7825 */ /* 0x000fe200078e0204 */
[----:B---3--:R3:W-:Y:S02]  /*af4d0*/  @P4 STG.E desc[UR60][R230.64], R145 ;  /* 0x00000091e6004986 */ /* 0x0087e4000c10193c */
[----:B------:R-:W-:-:S02]  /*af4e0*/  ISETP.GE.AND P4, PT, R100, R243, PT ;  /* 0x000000f36400720c */ /* 0x000fc40003f86270 */
[----:B------:R-:W1:Y:S01]  /*af4f0*/  LDC R100, c[0x0][0x228] ;  /* 0x00008a00ff647b82 */ /* 0x000e620000000800 */
[----:B---3--:R-:W-:Y:S01]  /*af500*/  IMAD.WIDE R230, R11, 0x4, R4 ;  /* 0x000000040be67825 */ /* 0x008fe200078e0204 */
[----:B------:R-:W3:Y:S04]  /*af510*/  LDL.LU R145, [R1+0x558] ;  /* 0x0005580001917983 */ /* 0x000ee80000300800 */
[----:B----4-:R4:W-:Y:S01]  /*af520*/  @P1 STG.E desc[UR60][R226.64], R188 ;  /* 0x000000bce2001986 */ /* 0x0109e2000c10193c */
[----:B------:R-:W-:Y:S01]  /*af530*/  ISETP.GE.AND P1, PT, R82, R223, PT ;  /* 0x000000df5200720c */ /* 0x000fe20003f26270 */
[C---:B------:R-:W-:Y:S02]  /*af540*/  IMAD.IADD R11, R8.reuse, 0x1, R0 ;  /* 0x00000001080b7824 */ /* 0x040fe400078e0200 */
[----:B----4-:R-:W-:Y:S01]  /*af550*/  IMAD.WIDE R226, R8, 0x4, R2 ;  /* 0x0000000408e27825 */ /* 0x010fe200078e0202 */
[----:B------:R-:W4:Y:S04]  /*af560*/  LDL.LU R188, [R1+0xcbc] ;  /* 0x000cbc0001bc7983 */ /* 0x000f280000300800 */
[----:B------:R1:W-:Y:S01]  /*af570*/  @P5 STG.E desc[UR60][R230.64], R189 ;  /* 0x000000bde6005986 */ /* 0x0003e2000c10193c */
[----:B------:R-:W-:-:S02]  /*af580*/  ISETP.LT.AND P5, PT, R7, R102, !P1 ;  /* 0x000000660700720c */ /* 0x000fc40004fa1270 */
[----:B------:R-:W-:Y:S01]  /*af590*/  ISETP.LT.AND P1, PT, R9, R222, !P1 ;  /* 0x000000de0900720c */ /* 0x000fe20004f21270 */
[----:B------:R-:W2:Y:S01]  /*af5a0*/  LDC R102, c[0x0][0x228] ;  /* 0x00008a00ff667b82 */ /* 0x000ea20000000800 */
[----:B------:R-:W-:Y:S02]  /*af5b0*/  IADD3 R8, R11, R0, RZ ;  /* 0x000000000b087210 */ /* 0x000fe40007ffe0ff */
[----:B------:R-:W-:-:S05]  /*af5c0*/  IADD3 R82, R6, 0xab, RZ ;  /* 0x000000ab06527810 */ /* 0x000fca0007ffe0ff */
[----:B-1----:R-:W1:Y:S01]  /*af5d0*/  LDC.64 R230, c[0x0][0x228] ;  /* 0x00008a00ffe67b82 */ /* 0x002e620000000a00 */
[----:B------:R-:W4:Y:S04]  /*af5e0*/  LDL.LU R189, [R1+0x95c] ;  /* 0x00095c0001bd7983 */ /* 0x000f280000300800 */
[----:B------:R2:W-:Y:S01]  /*af5f0*/  @P6 STG.E desc[UR60][R226.64], R229 ;  /* 0x000000e5e2006986 */ /* 0x0005e2000c10193c */
[----:B------:R-:W-:Y:S01]  /*af600*/  IMAD.WIDE R222, R8, 0x4, R2 ;  /* 0x0000000408de7825 */ /* 0x000fe200078e0202 */
[----:B------:R-:W-:Y:S02]  /*af610*/  ISETP.GE.AND P6, PT, R82, R239, PT ;  /* 0x000000ef5200720c */ /* 0x000fe40003fc6270 */
[----:B------:R-:W4:Y:S01]  /*af620*/  LDL.LU R233, [R1+0xccc] ;  /* 0x000ccc0001e97983 */ /* 0x000f220000300800 */
[----:B--2---:R-:W2:Y:S03]  /*af630*/  LDC.64 R226, c[0x0][0x228] ;  /* 0x00008a00ffe27b82 */ /* 0x004ea60000000a00 */
[----:B------:R1:W-:Y:S01]  /*af640*/  @P2 STG.E desc[UR60][R220.64], R225 ;  /* 0x000000e1dc002986 */ /* 0x0003e2000c10193c */
[----:B------:R-:W-:-:S02]  /*af650*/  ISETP.LT.AND P2, PT, R7, R104, !P4 ;  /* 0x000000680700720c */ /* 0x000fc40006741270 */
[----:B------:R-:W-:Y:S01]  /*af660*/  ISETP.LT.AND P4, PT, R9, R110, !P4 ;  /* 0x0000006e0900720c */ /* 0x000fe20006781270 */
[----:B------:R-:W-:Y:S01]  /*af670*/  VIADD R82, R6, 0xac ;  /* 0x000000ac06527836 */ /* 0x000fe20000000000 */
[----:B------:R-:W2:Y:S01]  /*af680*/  LDC R110, c[0x0][0x228] ;  /* 0x00008a00ff6e7b82 */ /* 0x000ea20000000800 */
[----:B------:R-:W4:Y:S01]  /*af690*/  LDL.LU R229, [R1+0x55c] ;  /* 0x00055c0001e57983 */ /* 0x000f220000300800 */
[----:B-1----:R-:W-:-:S06]  /*af6a0*/  IMAD.WIDE R220, R11, 0x4, R2 ;  /* 0x000000040bdc7825 */ /* 0x002fcc00078e0202 */
[----:B------:R-:W1:Y:S01]  /*af6b0*/  LDC R104, c[0x0][0x228] ;  /* 0x00008a00ff687b82 */ /* 0x000e620000000800 */
[----:B------:R1:W-:Y:S02]  /*af6c0*/  @P5 STG.E desc[UR60][R220.64], R251 ;  /* 0x000000fbdc005986 */ /* 0x0003e4000c10193c */
[----:B-1----:R-:W-:-:S05]  /*af6d0*/  IMAD.WIDE R220, R11, 0x4, R4 ;  /* 0x000000040bdc7825 */ /* 0x002fca00078e0204 */
[----:B------:R1:W-:Y:S04]  /*af6e0*/  @P1 STG.E desc[UR60][R220.64], R250 ;  /* 0x000000fadc001986 */ /* 0x0003e8000c10193c */
[----:B------:R1:W-:Y:S01]  /*af6f0*/  @P2 STG.E desc[UR60][R222.64], R249 ;  /* 0x000000f9de002986 */ /* 0x0003e2000c10193c */
[----:B------:R-:W-:Y:S02]  /*af700*/  ISETP.LT.AND P2, PT, R9, R108, !P6 ;  /* 0x0000006c0900720c */ /* 0x000fe40007741270 */
[----:B------:R-:W-:Y:S02]  /*af710*/  ISETP.LT.AND P6, PT, R7, R106, !P6 ;  /* 0x0000006a0700720c */ /* 0x000fe400077c1270 */
[----:B------:R-:W-:Y:S02]  /*af720*/  ISETP.GE.AND P5, PT, R82, R235, PT ;  /* 0x000000eb5200720c */ /* 0x000fe40003fa6270 */
[----:B------:R-:W-:Y:S01]  /*af730*/  IADD3 R11, R6, 0xad, RZ ;  /* 0x000000ad060b7810 */ /* 0x000fe20007ffe0ff */
[C---:B-1----:R-:W-:Y:S01]  /*af740*/  IMAD.WIDE R220, R8.reuse, 0x4, R4 ;  /* 0x0000000408dc7825 */ /* 0x042fe200078e0204 */
[----:B------:R-:W1:Y:S03]  /*af750*/  LDC R82, c[0x0][0x228] ;  /* 0x00008a00ff527b82 */ /* 0x000e660000000800 */
[----:B------:R-:W-:Y:S01]  /*af760*/  IMAD.IADD R8, R8, 0x1, R0 ;  /* 0x0000000108087824 */ /* 0x000fe200078e0200 */
[----:B------:R2:W-:Y:S01]  /*af770*/  @P4 STG.E desc[UR60][R220.64], R248 ;  /* 0x000000f8dc004986 */ /* 0x0005e2000c10193c */
[----:B------:R-:W-:-:S02]  /*af780*/  ISETP.LT.AND P4, PT, R9, R102, !P5 ;  /* 0x000000660900720c */ /* 0x000fc40006f81270 */
[C---:B------:R-:W-:Y:S01]  /*af790*/  IMAD.WIDE R250, R8.reuse, 0x4, R2 ;  /* 0x0000000408fa7825 */ /* 0x040fe200078e0202 */
[----:B------:R-:W-:Y:S01]  /*af7a0*/  ISETP.LT.AND P5, PT, R7, R100, !P5 ;  /* 0x000000640700720c */ /* 0x000fe20006fa1270 */
[----:B------:R-:W1:Y:S01]  /*af7b0*/  LDC.64 R222, c[0x0][0x228] ;  /* 0x00008a00ffde7b82 */ /* 0x000e620000000a00 */
[----:B------:R-:W-:Y:S02]  /*af7c0*/  ISETP.GE.AND P1, PT, R11, R231, PT ;  /* 0x000000e70b00720c */ /* 0x000fe40003f26270 */
[----:B------:R2:W-:Y:S02]  /*af7d0*/  @P6 STG.E desc[UR60][R250.64], R198 ;  /* 0x000000c6fa006986 */ /* 0x0005e4000c10193c */
[----:B--2---:R-:W-:-:S03]  /*af7e0*/  IMAD.WIDE R248, R8, 0x4, R4 ;  /* 0x0000000408f87825 */ /* 0x004fc600078e0204 */
[----:B------:R-:W2:Y:S01]  /*af7f0*/  LDC R100, c[0x0][0x228] ;  /* 0x00008a00ff647b82 */ /* 0x000ea20000000800 */
[----:B------:R-:W-:Y:S01]  /*af800*/  IMAD.IADD R8, R8, 0x1, R0 ;  /* 0x0000000108087824 */ /* 0x000fe200078e0200 */
[----:B------:R1:W-:Y:S01]  /*af810*/  @P2 STG.E desc[UR60][R248.64], R199 ;  /* 0x000000c7f8002986 */ /* 0x0003e2000c10193c */
[----:B------:R-:W-:Y:S02]  /*af820*/  ISETP.LT.AND P2, PT, R7, R110, !P1 ;  /* 0x0000006e0700720c */ /* 0x000fe40004f41270 */
[----:B------:R-:W-:-:S03]  /*af830*/  IMAD.WIDE R250, R8, 0x4, R4 ;  /* 0x0000000408fa7825 */ /* 0x000fc600078e0204 */
[----:B------:R-:W3:Y:S01]  /*af840*/  LDC R102, c[0x0][0x228] ;  /* 0x00008a00ff667b82 */ /* 0x000ee20000000800 */
[----:B-1----:R-:W-:Y:S01]  /*af850*/  IMAD.WIDE R198, R8, 0x4, R2 ;  /* 0x0000000408c67825 */ /* 0x002fe200078e0202 */
[----:B------:R-:W-:-:S06]  /*af860*/  IADD3 R11, R6, 0xae, RZ ;  /* 0x000000ae060b7810 */ /* 0x000fcc0007ffe0ff */
[----:B------:R-:W1:Y:S01]  /*af870*/  LDC.64 R220, c[0x0][0x228] ;  /* 0x00008a00ffdc7b82 */ /* 0x000e620000000a00 */
[----:B------:R-:W-:Y:S01]  /*af880*/  IMAD.IADD R8, R8, 0x1, R0 ;  /* 0x0000000108087824 */ /* 0x000fe200078e0200 */
[----:B------:R2:W-:Y:S04]  /*af890*/  @P5 STG.E desc[UR60][R198.64], R146 ;  /* 0x00000092c6005986 */ /* 0x0005e8000c10193c */
[----:B------:R2:W-:Y:S02]  /*af8a0*/  @P4 STG.E desc[UR60][R250.64], R147 ;  /* 0x00000093fa004986 */ /* 0x0005e4000c10193c */
[----:B------:R-:W4:Y:S01]  /*af8b0*/  LDC.64 R248, c[0x0][0x228] ;  /* 0x00008a00fff87b82 */ /* 0x000f220000000a00 */
[----:B--2---:R-:W-:Y:S01]  /*af8c0*/  IMAD.WIDE R198, R8, 0x4, R2 ;  /* 0x0000000408c67825 */ /* 0x004fe200078e0202 */
[----:B------:R-:W-:-:S02]  /*af8d0*/  ISETP.LT.AND P1, PT, R9, R104, !P1 ;  /* 0x000000680900720c */ /* 0x000fc40004f21270 */
[----:B------:R-:W-:Y:S01]  /*af8e0*/  ISETP.GE.AND P6, PT, R11, R227, PT ;  /* 0x000000e30b00720c */ /* 0x000fe20003fc6270 */
[----:B------:R-:W-:Y:S01]  /*af8f0*/  IMAD.WIDE R146, R8, 0x4, R4 ;  /* 0x0000000408927825 */ /* 0x000fe200078e0204 */
[----:B------:R2:W-:Y:S02]  /*af900*/  @P2 STG.E desc[UR60][R198.64], R144 ;  /* 0x00000090c6002986 */ /* 0x0005e4000c10193c */
[----:B------:R-:W4:Y:S08]  /*af910*/  LDC.64 R250, c[0x0][0x228] ;  /* 0x00008a00fffa7b82 */ /* 0x000f300000000a00 */
[----:B------:R-:W4:Y:S01]  /*af920*/  LDC R104, c[0x0][0x228] ;  /* 0x00008a00ff687b82 */ /* 0x000f220000000800 */
[----:B--2---:R-:W2:Y:S04]  /*af930*/  LDL.LU.64 R198, [R1+0x2f70] ;  /* 0x002f700001c67983 */ /* 0x004ea80000300a00 */
[----:B------:R-:W2:Y:S01]  /*af940*/  LDL.LU R225, [R1+0xcd0] ;  /* 0x000cd00001e17983 */ /* 0x000ea20000300800 */
[----:B------:R-:W-:-:S02]  /*af950*/  IADD3 R11, R6, 0xaf, RZ ;  /* 0x000000af060b7810 */ /* 0x000fc40007ffe0ff */
[----:B------:R-:W-:Y:S02]  /*af960*/  ISETP.LT.AND P4, PT, R7, R82, !P6 ;  /* 0x000000520700720c */ /* 0x000fe40007781270 */
[----:B------:R-:W-:Y:S01]  /*af970*/  ISETP.LT.AND P6, PT, R9, R100, !P6 ;  /* 0x000000640900720c */ /* 0x000fe200077c1270 */
[----:B------:R-:W-:Y:S01]  /*af980*/  IMAD.IADD R8, R8, 0x1, R0 ;  /* 0x0000000108087824 */ /* 0x000fe200078e0200 */
[----:B------:R-:W-:Y:S02]  /*af990*/  ISETP.GE.AND P5, PT, R11, R223, PT ;  /* 0x000000df0b00720c */ /* 0x000fe40003fa6270 */
[----:B------:R-:W-:-:S04]  /*af9a0*/  IADD3 R11, R6, 0xb0, RZ ;  /* 0x000000b0060b7810 */ /* 0x000fc80007ffe0ff */
[----:B-1----:R-:W-:Y:S01]  /*af9b0*/  ISETP.GE.AND P2, PT, R11, R221, PT ;  /* 0x000000dd0b00720c */ /* 0x002fe20003f46270 */
[----:B---3--:R1:W-:Y:S02]  /*af9c0*/  @P1 STG.E desc[UR60][R146.64], R145 ;  /* 0x0000009192001986 */ /* 0x0083e4000c10193c */
[----:B-1----:R-:W1:Y:S01]  /*af9d0*/  LDC.64 R146, c[0x0][0x228] ;  /* 0x00008a00ff927b82 */ /* 0x002e620000000a00 */
[----:B------:R-:W-:Y:S01]  /*af9e0*/  ISETP.LT.AND P1, PT, R7, R102, !P5 ;  /* 0x000000660700720c */ /* 0x000fe20006f21270 */
[----:B------:R-:W-:-:S05]  /*af9f0*/  IMAD.WIDE R144, R8, 0x4, R2 ;  /* 0x0000000408907825 */ /* 0x000fca00078e0202 */
[----:B----4-:R3:W-:Y:S01]  /*afa00*/  @P4 STG.E desc[UR60][R144.64], R188 ;  /* 0x000000bc90004986 */ /* 0x0107e2000c10193c */
[----:B------:R-:W-:-:S03]  /*afa10*/  ISETP.LT.AND P5, PT, R9, R246, !P5 ;  /* 0x000000f60900720c */ /* 0x000fc60006fa1270 */
[----:B---3--:R-:W3:Y:S01]  /*afa20*/  LDL.LU.64 R144, [R1+0x2f68] ;  /* 0x002f680001907983 */ /* 0x008ee20000300a00 */
[----:B-1----:R-:W-:Y:S01]  /*afa30*/  MOV R100, R147 ;  /* 0x0000009300647202 */ /* 0x002fe20000000f00 */
[----:B------:R-:W-:Y:S02]  /*afa40*/  IMAD.MOV.U32 R82, RZ, RZ, R146 ;  /* 0x000000ffff527224 */ /* 0x000fe400078e0092 */
[----:B------:R-:W-:-:S04]  /*afa50*/  IMAD.WIDE R146, R8, 0x4, R4 ;  /* 0x0000000408927825 */ /* 0x000fc800078e0204 */
[----:B------:R-:W-:Y:S01]  /*afa60*/  IMAD.IADD R8, R8, 0x1, R0 ;  /* 0x0000000108087824 */ /* 0x000fe200078e0200 */
[----:B------:R1:W-:Y:S01]  /*afa70*/  @P6 STG.E desc[UR60][R146.64], R189 ;  /* 0x000000bd92006986 */ /* 0x0003e2000c10193c */
[----:B------:R-:W-:-:S03]  /*afa80*/  ISETP.LT.AND P6, PT, R7, R244, !P2 ;  /* 0x000000f40700720c */ /* 0x000fc600057c1270 */
[----:B-1----:R-:W4:Y:S01]  /*afa90*/  LDL.LU.64 R146, [R1+0x2f60] ;  /* 0x002f600001927983 */ /* 0x002f220000300a00 */
[----:B------:R-:W-:Y:S01]  /*afaa0*/  IMAD.WIDE R188, R8, 0x4, R2 ;  /* 0x0000000408bc7825 */ /* 0x000fe200078e0202 */
[----:B------:R-:W-:Y:S01]  /*afab0*/  IADD3 R11, R6, 0xb1, RZ ;  /* 0x000000b1060b7810 */ /* 0x000fe20007ffe0ff */
[----:B------:R-:W1:Y:S01]  /*afac0*/  LDC.64 R244, c[0x0][0x228] ;  /* 0x00008a00fff47b82 */ /* 0x000e620000000a00 */
[----:B------:R-:W3:Y:S04]  /*afad0*/  LDL.LU R237, [R1+0x960] ;  /* 0x0009600001ed7983 */ /* 0x000ee80000300800 */
[----:B------:R1:W-:Y:S01]  /*afae0*/  @P1 STG.E desc[UR60][R188.64], R233 ;  /* 0x000000e9bc001986 */ /* 0x0003e2000c10193c */
[----:B------:R-:W-:-:S04]  /*afaf0*/  IMAD.WIDE R246, R8, 0x4, R4 ;  /* 0x0000000408f67825 */ /* 0x000fc800078e0204 */
[----:B------:R-:W-:Y:S01]  /*afb00*/  IMAD.IADD R8, R8, 0x1, R0 ;  /* 0x0000000108087824 */ /* 0x000fe200078e0200 */
[----:B-1----:R-:W4:Y:S04]  /*afb10*/  LDL.LU.64 R188, [R1+0x2f58] ;  /* 0x002f580001bc7983 */ /* 0x002f280000300a00 */
[----:B------:R-:W4:Y:S04]  /*afb20*/  LDL.LU R212, [R1+0xce0] ;  /* 0x000ce00001d47983 */ /* 0x000f280000300800 */
[----:B------:R-:W4:Y:S04]  /*afb30*/  LDL.LU R233, [R1+0x560] ;  /* 0x0005600001e97983 */ /* 0x000f280000300800 */
[----:B------:R1:W-:Y:S04]  /*afb40*/  @P5 STG.E desc[UR60][R246.64], R229 ;  /* 0x000000e5f6005986 */ /* 0x0003e8000c10193c */
[----:B------:R-:W4:Y:S04]  /*afb50*/  LDL.LU R210, [R1+0xcd4] ;  /* 0x000cd40001d27983 */ /* 0x000f280000300800 */
[----:B-1----:R-:W4:Y:S01]  /*afb60*/  LDL.LU R229, [R1+0x964] ;  /* 0x0009640001e57983 */ /* 0x002f220000300800 */
[----:B------:R-:W-:-:S03]  /*afb70*/  IMAD.WIDE R246, R8, 0x4, R2 ;  /* 0x0000000408f67825 */ /* 0x000fc600078e0202 */
[----:B------:R-:W4:Y:S04]  /*afb80*/  LDL.LU R208, [R1+0xce4] ;  /* 0x000ce40001d07983 */ /* 0x000f280000300800 */
[----:B--2---:R1:W-:Y:S04]  /*afb90*/  @P6 STG.E desc[UR60][R246.64], R225 ;  /* 0x000000e1f6006986 */ /* 0x0043e8000c10193c */
[----:B-1----:R-:W2:Y:S04]  /*afba0*/  LDL.LU R225, [R1+0x564] ;  /* 0x0005640001e17983 */ /* 0x002ea80000300800 */
[----:B------:R-:W2:Y:S04]  /*afbb0*/  LDL.LU R206, [R1+0xcd8] ;  /* 0x000cd80001ce7983 */ /* 0x000ea80000300800 */
[----:B------:R-:W2:Y:S04]  /*afbc0*/  LDL.LU R112, [R1+0x968] ;  /* 0x0009680001707983 */ /* 0x000ea80000300800 */
[----:B------:R-:W2:Y:S04]  /*afbd0*/  LDL.LU R114, [R1+0xce8] ;  /* 0x000ce80001727983 */ /* 0x000ea80000300800 */
[----:B------:R-:W2:Y:S04]  /*afbe0*/  LDL.LU R150, [R1+0x568] ;  /* 0x0005680001967983 */ /* 0x000ea80000300800 */
[----:B------:R-:W2:Y:S04]  /*afbf0*/  LDL.LU R204, [R1+0xcdc] ;  /* 0x000cdc0001cc7983 */ /* 0x000ea80000300800 */
[----:B------:R-:W2:Y:S01]  /*afc00*/  LDL.LU R148, [R1+0x96c] ;  /* 0x00096c0001947983 */ /* 0x000ea20000300800 */
[----:B------:R-:W-:-:S02]  /*afc10*/  ISETP.LT.AND P2, PT, R9, R242, !P2 ;  /* 0x000000f20900720c */ /* 0x000fc40005741270 */
[----:B------:R-:W-:Y:S01]  /*afc20*/  ISETP.GE.AND P4, PT, R11, R249, PT ;  /* 0x000000f90b00720c */ /* 0x000fe20003f86270 */
[----:B------:R-:W-:Y:S01]  /*afc30*/  IMAD.WIDE R242, R8, 0x4, R4 ;  /* 0x0000000408f27825 */ /* 0x000fe200078e0204 */
[----:B------:R-:W-:Y:S02]  /*afc40*/  IADD3 R11, R6, 0xb2, RZ ;  /* 0x000000b2060b7810 */ /* 0x000fe40007ffe0ff */
[----:B------:R-:W-:Y:S02]  /*afc50*/  ISETP.LT.AND P5, PT, R7, R240, !P4 ;  /* 0x000000f00700720c */ /* 0x000fe400067a1270 */
[----:B------:R-:W-:Y:S01]  /*afc60*/  ISETP.LT.AND P4, PT, R9, R238, !P4 ;  /* 0x000000ee0900720c */ /* 0x000fe20006781270 */
[----:B------:R-:W1:Y:S01]  /*afc70*/  LDC.64 R240, c[0x0][0x228] ;  /* 0x00008a00fff07b82 */ /* 0x000e620000000a00 */
[----:B------:R-:W-:Y:S01]  /*afc80*/  IMAD.IADD R8, R8, 0x1, R0 ;  /* 0x0000000108087824 */ /* 0x000fe200078e0200 */
[----:B------:R-:W-:Y:S02]  /*afc90*/  ISETP.GE.AND P1, PT, R11, R251, PT ;  /* 0x000000fb0b00720c */ /* 0x000fe40003f26270 */
[----:B------:R-:W-:Y:S01]  /*afca0*/  IADD3 R11, R6, 0xb3, RZ ;  /* 0x000000b3060b7810 */ /* 0x000fe20007ffe0ff */
[----:B------:R-:W-:-:S03]  /*afcb0*/  IMAD.WIDE R238, R8, 0x4, R4 ;  /* 0x0000000408ee7825 */ /* 0x000fc600078e0204 */
[----:B------:R-:W-:Y:S02]  /*afcc0*/  ISETP.GE.AND P6, PT, R11, R100, PT ;  /* 0x000000640b00720c */ /* 0x000fe40003fc6270 */
[----:B------:R-:W-:Y:S01]  /*afcd0*/  IADD3 R11, R6, 0xb4, RZ ;  /* 0x000000b4060b7810 */ /* 0x000fe20007ffe0ff */
[----:B---3--:R3:W-:Y:S01]  /*afce0*/  @P2 STG.E desc[UR60][R242.64], R237 ;  /* 0x000000edf2002986 */ /* 0x0087e2000c10193c */
[----:B------:R-:W-:Y:S02]  /*afcf0*/  ISETP.LT.AND P2, PT, R7, R236, !P1 ;  /* 0x000000ec0700720c */ /* 0x000fe40004f41270 */
[----:B------:R-:W-:Y:S01]  /*afd00*/  ISETP.LT.AND P1, PT, R9, R234, !P1 ;  /* 0x000000ea0900720c */ /* 0x000fe20004f21270 */
[C---:B---3--:R-:W-:Y:S01]  /*afd10*/  IMAD.WIDE R242, R8.reuse, 0x4, R2 ;  /* 0x0000000408f27825 */ /* 0x048fe200078e0202 */
[----:B------:R-:W3:Y:S03]  /*afd20*/  LDC.64 R236, c[0x0][0x228] ;  /* 0x00008a00ffec7b82 */ /* 0x000ee60000000a00 */
[----:B------:R-:W-:Y:S01]  /*afd30*/  IMAD.IADD R8, R8, 0x1, R0 ;  /* 0x0000000108087824 */ /* 0x000fe200078e0200 */
[----:B----4-:R-:W-:Y:S04]  /*afd40*/  @P5 STG.E desc[UR60][R242.64], R212 ;  /* 0x000000d4f2005986 */ /* 0x010fe8000c10193c */
[----:B------:R4:W-:Y:S01]  /*afd50*/  @P4 STG.E desc[UR60][R238.64], R233 ;  /* 0x000000e9ee004986 */ /* 0x0009e2000c10193c */
[----:B------:R-:W-:-:S02]  /*afd60*/  ISETP.LT.AND P4, PT, R7, R232, !P6 ;  /* 0x000000e80700720c */ /* 0x000fc40007781270 */
[----:B------:R-:W-:Y:S01]  /*afd70*/  ISETP.LT.AND P6, PT, R9, R230, !P6 ;  /* 0x000000e60900720c */ /* 0x000fe200077c1270 */
[----:B------:R-:W-:Y:S01]  /*afd80*/  IMAD.WIDE R234, R8, 0x4, R4 ;  /* 0x0000000408ea7825 */ /* 0x000fe200078e0204 */
[----:B------:R-:W-:Y:S02]  /*afd90*/  ISETP.GE.AND P5, PT, R11, R245, PT ;  /* 0x000000f50b00720c */ /* 0x000fe40003fa6270 */
[----:B------:R-:W-:Y:S01]  /*afda0*/  IADD3 R11, R6, 0xb5, RZ ;  /* 0x000000b5060b7810 */ /* 0x000fe20007ffe0ff */
[C---:B----4-:R-:W-:Y:S01]  /*afdb0*/  IMAD.WIDE R238, R8.reuse, 0x4, R2 ;  /* 0x0000000408ee7825 */ /* 0x050fe200078e0202 */
[----:B------:R-:W4:Y:S03]  /*afdc0*/  LDC.64 R232, c[0x0][0x228] ;  /* 0x00008a00ffe87b82 */ /* 0x000f260000000a00 */
[----:B------:R-:W-:Y:S01]  /*afdd0*/  IMAD.IADD R8, R8, 0x1, R0 ;  /* 0x0000000108087824 */ /* 0x000fe200078e0200 */
[----:B------:R-:W-:Y:S03]  /*afde0*/  @P2 STG.E desc[UR60][R238.64], R210 ;  /* 0x000000d2ee002986 */ /* 0x000fe6000c10193c */
[----:B------:R-:W-:Y:S01]  /*afdf0*/  IMAD.WIDE R230, R8, 0x4, R2 ;  /* 0x0000000408e67825 */ /* 0x000fe200078e0202 */
[----:B------:R3:W-:Y:S01]  /*afe00*/  @P1 STG.E desc[UR60][R234.64], R229 ;  /* 0x000000e5ea001986 */ /* 0x0007e2000c10193c */
[----:B------:R-:W-:-:S02]  /*afe10*/  ISETP.LT.AND P1, PT, R7, R228, !P5 ;  /* 0x000000e40700720c */ /* 0x000fc40006f21270 */
[----:B------:R-:W-:Y:S02]  /*afe20*/  ISETP.LT.AND P5, PT, R9, R226, !P5 ;  /* 0x000000e20900720c */ /* 0x000fe40006fa1270 */
[----:B-1----:R-:W-:Y:S01]  /*afe30*/  ISETP.GE.AND P2, PT, R11, R241, PT ;  /* 0x000000f10b00720c */ /* 0x002fe20003f46270 */
[----:B------:R1:W-:Y:S01]  /*afe40*/  @P4 STG.E desc[UR60][R230.64], R208 ;  /* 0x000000d0e6004986 */ /* 0x0003e2000c10193c */
[----:B---3--:R-:W-:Y:S01]  /*afe50*/  IMAD.WIDE R234, R8, 0x4, R4 ;  /* 0x0000000408ea7825 */ /* 0x008fe200078e0204 */
[----:B------:R-:W-:Y:S01]  /*afe60*/  IADD3 R11, R6, 0xb6, RZ ;  /* 0x000000b6060b7810 */ /* 0x000fe20007ffe0ff */
[----:B------:R-:W3:Y:S02]  /*afe70*/  LDC.64 R228, c[0x0][0x228] ;  /* 0x00008a00ffe47b82 */ /* 0x000ee40000000a00 */
[----:B------:R-:W-:Y:S01]  /*afe80*/  IMAD.IADD R8, R8, 0x1, R0 ;  /* 0x0000000108087824 */ /* 0x000fe200078e0200 */
[----:B------:R-:W-:-:S03]  /*afe90*/  ISETP.GE.AND P4, PT, R11, R237, PT ;  /* 0x000000ed0b00720c */ /* 0x000fc60003f86270 */
[----:B-1----:R-:W-:Y:S01]  /*afea0*/  IMAD.WIDE R230, R8, 0x4, R4 ;  /* 0x0000000408e67825 */ /* 0x002fe200078e0204 */
[----:B------:R-:W-:Y:S01]  /*afeb0*/  IADD3 R11, R6, 0xb7, RZ ;  /* 0x000000b7060b7810 */ /* 0x000fe20007ffe0ff */
[----:B------:R-:W1:Y:S01]  /*afec0*/  LDC.64 R226, c[0x0][0x228] ;  /* 0x00008a00ffe27b82 */ /* 0x000e620000000a00 */
[----:B--2---:R2:W-:Y:S01]  /*afed0*/  @P6 STG.E desc[UR60][R234.64], R225 ;  /* 0x000000e1ea006986 */ /* 0x0045e2000c10193c */
[----:B------:R-:W-:Y:S02]  /*afee0*/  ISETP.LT.AND P6, PT, R7, R224, !P2 ;  /* 0x000000e00700720c */ /* 0x000fe400057c1270 */
[----:B------:R-:W-:-:S04]  /*afef0*/  ISETP.LT.AND P2, PT, R9, R222, !P2 ;  /* 0x000000de0900720c */ /* 0x000fc80005741270 */
[----:B------:R-:W1:Y:S01]  /*aff00*/  LDC.64 R222, c[0x0][0x228] ;  /* 0x00008a00ffde7b82 */ /* 0x000e620000000a00 */
[----:B--2---:R-:W-:-:S04]  /*aff10*/  IMAD.WIDE R224, R8, 0x4, R2 ;  /* 0x0000000408e07825 */ /* 0x004fc800078e0202 */
[----:B------:R-:W-:Y:S01]  /*aff20*/  IMAD.IADD R8, R8, 0x1, R0 ;  /* 0x0000000108087824 */ /* 0x000fe200078e0200 */
[----:B------:R2:W-:Y:S01]  /*aff30*/  @P1 STG.E desc[UR60][R224.64], R206 ;  /* 0x000000cee0001986 */ /* 0x0005e2000c10193c */
[----:B----4-:R-:W-:-:S03]  /*aff40*/  ISETP.GE.AND P1, PT, R11, R233, PT ;  /* 0x000000e90b00720c */ /* 0x010fc60003f26270 */
[----:B------:R4:W-:Y:S01]  /*aff50*/  @P5 STG.E desc[UR60][R230.64], R112 ;  /* 0x00000070e6005986 */ /* 0x0009e2000c10193c */
[----:B------:R-:W-:-:S03]  /*aff60*/  ISETP.LT.AND P5, PT, R7, R190, !P4 ;  /* 0x000000be0700720c */ /* 0x000fc600067a1270 */
[----:B------:R-:W3:Y:S01]  /*aff70*/  LDL.LU R190, [R1+0x2f50] ;  /* 0x002f500001be7983 */ /* 0x000ee20000300800 */
[----:B--2---:R-:W-:-:S03]  /*aff80*/  IMAD.WIDE R224, R8, 0x4, R2 ;  /* 0x0000000408e07825 */ /* 0x004fc600078e0202 */
[----:B------:R-:W2:Y:S01]  /*aff90*/  LDL.LU R206, [R1+0xcec] ;  /* 0x000cec0001ce7983 */ /* 0x000ea20000300800 */
[----:B----4-:R-:W-:-:S03]  /*affa0*/  IMAD.WIDE R230, R8, 0x4, R4 ;  /* 0x0000000408e67825 */ /* 0x010fc600078e0204 */
[----:B------:R-:W4:Y:S01]  /*affb0*/  LDL.LU R112, [R1+0x56c] ;  /* 0x00056c0001707983 */ /* 0x000f220000300800 */
[----:B------:R-:W-:-:S03]  /*affc0*/  ISETP.LT.AND P4, PT, R9, R220, !P4 ;  /* 0x000000dc0900720c */ /* 0x000fc60006781270 */
[----:B------:R1:W-:Y:S04]  /*affd0*/  @P6 STG.E desc[UR60][R224.64], R114 ;  /* 0x00000072e0006986 */ /* 0x0003e8000c10193c */
[----:B------:R3:W-:Y:S01]  /*affe0*/  @P2 STG.E desc[UR60][R230.64], R150 ;  /* 0x00000096e6002986 */ /* 0x0007e2000c10193c */
[----:B------:R-:W-:-:S03]  /*afff0*/  ISETP.LT.AND P2, PT, R7, R191, !P1 ;  /* 0x000000bf0700720c */ /* 0x000fc60004f41270 */
[----:B------:R-:W4:Y:S01]  /*b0000*/  LDL.LU R191, [R1+0x2f4c] ;  /* 0x002f4c0001bf7983 */ /* 0x000f220000300800 */
[----:B------:R-:W-:-:S03]  /*b0010*/  IMAD.IADD R8, R8, 0x1, R0 ;  /* 0x0000000108087824 */ /* 0x000fc600078e0200 */
[----:B-1----:R-:W4:Y:S01]  /*b0020*/  LDL.LU R114, [R1+0xcf0] ;  /* 0x000cf00001727983 */ /* 0x002f220000300800 */
[----:B------:R-:W-:Y:S01]  /*b0030*/  IADD3 R11, R6, 0xb8, RZ ;  /* 0x000000b8060b7810 */ /* 0x000fe20007ffe0ff */
[----:B------:R-:W1:Y:S02]  /*b0040*/  LDC.64 R224, c[0x0][0x228] ;  /* 0x00008a00ffe07b82 */ /* 0x000e640000000a00 */
[----:B---3--:R-:W3:Y:S01]  /*b0050*/  LDL.LU R150, [R1+0x970] ;  /* 0x0009700001967983 */ /* 0x008ee20000300800 */
[----:B------:R-:W-:Y:S01]  /*b0060*/  IMAD.WIDE R220, R8, 0x4, R2 ;  /* 0x0000000408dc7825 */ /* 0x000fe200078e0202 */
[----:B------:R-:W-:-:S03]  /*b0070*/  ISETP.GE.AND P6, PT, R11, R229, PT ;  /* 0x000000e50b00720c */ /* 0x000fc60003fc6270 */
[----:B------:R-:W-:Y:S01]  /*b0080*/  IMAD.WIDE R230, R8, 0x4, R4 ;  /* 0x0000000408e67825 */ /* 0x000fe200078e0204 */
[----:B------:R1:W-:Y:S04]  /*b0090*/  @P5 STG.E desc[UR60][R220.64], R204 ;  /* 0x000000ccdc005986 */ /* 0x0003e8000c10193c */
[----:B------:R1:W-:Y:S01]  /*b00a0*/  @P4 STG.E desc[UR60][R230.64], R148 ;  /* 0x00000094e6004986 */ /* 0x0003e2000c10193c */
[----:B------:R-:W-:-:S03]  /*b00b0*/  ISETP.LT.AND P4, PT, R7, R192, !P6 ;  /* 0x000000c00700720c */ /* 0x000fc60007781270 */
[----:B------:R-:W3:Y:S04]  /*b00c0*/  LDL.LU R192, [R1+0x2f48] ;  /* 0x002f480001c07983 */ /* 0x000ee80000300800 */
[----:B-1----:R-:W3:Y:S01]  /*b00d0*/  LDL.LU R204, [R1+0xd00] ;  /* 0x000d000001cc7983 */ /* 0x002ee20000300800 */
[C---:B------:R-:W-:Y:S01]  /*b00e0*/  ISETP.LT.AND P1, PT, R9.reuse, R248, !P1 ;  /* 0x000000f80900720c */ /* 0x040fe20004f21270 */
[----:B------:R-:W-:Y:S01]  /*b00f0*/  IMAD.IADD R8, R8, 0x1, R0 ;  /* 0x0000000108087824 */ /* 0x000fe200078e0200 */
[----:B------:R-:W-:Y:S01]  /*b0100*/  IADD3 R11, R6, 0xb9, RZ ;  /* 0x000000b9060b7810 */ /* 0x000fe20007ffe0ff */
[----:B------:R-:W3:Y:S01]  /*b0110*/  LDL.LU R148, [R1+0x570] ;  /* 0x0005700001947983 */ /* 0x000ee20000300800 */
[----:B------:R-:W-:Y:S01]  /*b0120*/  ISETP.LT.AND P6, PT, R9, R250, !P6 ;  /* 0x000000fa0900720c */ /* 0x000fe200077c1270 */
[C---:B------:R-:W-:Y:S01]  /*b0130*/  IMAD.WIDE R230, R8.reuse, 0x4, R2 ;  /* 0x0000000408e67825 */ /* 0x040fe200078e0202 */
[----:B------:R-:W-:Y:S01]  /*b0140*/  ISETP.GE.AND P5, PT, R11, R227, PT ;  /* 0x000000e30b00720c */ /* 0x000fe20003fa6270 */
[----:B------:R-:W1:Y:S02]  /*b0150*/  LDC.64 R220, c[0x0][0x228] ;  /* 0x00008a00ffdc7b82 */ /* 0x000e640000000a00 */
[----:B------:R-:W-:Y:S01]  /*b0160*/  IMAD.WIDE R234, R8, 0x4, R4 ;  /* 0x0000000408ea7825 */ /* 0x000fe200078e0204 */
[----:B------:R-:W-:-:S03]  /*b0170*/  IADD3 R11, R6, 0xba, RZ ;  /* 0x000000ba060b7810 */ /* 0x000fc60007ffe0ff */
[----:B------:R-:W-:-:S04]  /*b0180*/  IMAD.IADD R8, R8, 0x1, R0 ;  /* 0x0000000108087824 */ /* 0x000fc800078e0200 */
[----:B------:R-:W-:Y:S01]  /*b0190*/  IMAD.WIDE R238, R8, 0x4, R4 ;  /* 0x0000000408ee7825 */ /* 0x000fe200078e0204 */
[----:B--2---:R2:W-:Y:S01]  /*b01a0*/  @P2 STG.E desc[UR60][R230.64], R206 ;  /* 0x000000cee6002986 */ /* 0x0045e2000c10193c */
[----:B------:R-:W-:-:S03]  /*b01b0*/  ISETP.GE.AND P2, PT, R11, R223, PT ;  /* 0x000000df0b00720c */ /* 0x000fc60003f46270 */
[----:B----4-:R4:W-:Y:S01]  /*b01c0*/  @P1 STG.E desc[UR60][R234.64], R112 ;  /* 0x00000070ea001986 */ /* 0x0109e2000c10193c */
[----:B------:R-:W-:-:S03]  /*b01d0*/  ISETP.LT.AND P1, PT, R7, R193, !P5 ;  /* 0x000000c10700720c */ /* 0x000fc60006f21270 */
[----:B------:R-:W3:Y:S01]  /*b01e0*/  LDL.LU R193, [R1+0x2f44] ;  /* 0x002f440001c17983 */ /* 0x000ee20000300800 */
[----:B--2---:R-:W-:-:S03]  /*b01f0*/  IMAD.WIDE R230, R8, 0x4, R2 ;  /* 0x0000000408e67825 */ /* 0x004fc600078e0202 */
[----:B------:R-:W2:Y:S01]  /*b0200*/  LDL.LU R206, [R1+0xcf4] ;  /* 0x000cf40001ce7983 */ /* 0x000ea20000300800 */
[----:B------:R-:W-:Y:S01]  /*b0210*/  IADD3 R11, R6, 0xbb, RZ ;  /* 0x000000bb060b7810 */ /* 0x000fe20007ffe0ff */
[----:B----4-:R-:W4:Y:S02]  /*b0220*/  LDC.64 R234, c[0x0][0x228] ;  /* 0x00008a00ffea7b82 */ /* 0x010f240000000a00 */
[----:B------:R-:W4:Y:S01]  /*b0230*/  LDL.LU R112, [R1+0x974] ;  /* 0x0009740001707983 */ /* 0x000f220000300800 */
[----:B------:R-:W-:-:S03]  /*b0240*/  ISETP.LT.AND P5, PT, R9, R82, !P5 ;  /* 0x000000520900720c */ /* 0x000fc60006fa1270 */
[----:B------:R1:W-:Y:S04]  /*b0250*/  @P4 STG.E desc[UR60][R230.64], R114 ;  /* 0x00000072e6004986 */ /* 0x0003e8000c10193c */
[----:B---3--:R3:W-:Y:S01]  /*b0260*/  @P6 STG.E desc[UR60][R238.64], R150 ;  /* 0x00000096ee006986 */ /* 0x0087e2000c10193c */
[----:B------:R-:W-:-:S03]  /*b0270*/  ISETP.LT.AND P6, PT, R7, R194, !P2 ;  /* 0x000000c20700720c */ /* 0x000fc600057c1270 */
[----:B------:R-:W4:Y:S01]  /*b0280*/  LDL.LU R194, [R1+0x2f40] ;  /* 0x002f400001c27983 */ /* 0x000f220000300800 */
[----:B------:R-:W-:-:S03]  /*b0290*/  IMAD.IADD R8, R8, 0x1, R0 ;  /* 0x0000000108087824 */ /* 0x000fc600078e0200 */
[----:B-1----:R-:W4:Y:S01]  /*b02a0*/  LDL.LU R114, [R1+0xd04] ;  /* 0x000d040001727983 */ /* 0x002f220000300800 */
[----:B------:R-:W1:Y:S03]  /*b02b0*/  LDC.64 R230, c[0x0][0x228] ;  /* 0x00008a00ffe67b82 */ /* 0x000e660000000a00 */
        /* <DEDUP_REMOVED lines=8> */
[----:B-1----:R-:W3:Y:S04]  /*b0340*/  LDL.LU R204, [R1+0xcf8] ;  /* 0x000cf80001cc7983 */ /* 0x002ee80000300800 */
[----:B------:R-:W3:Y:S01]  /*b0350*/  LDL.LU R148, [R1+0x978] ;  /* 0x0009780001947983 */ /* 0x000ee20000300800 */
[C---:B------:R-:W-:Y:S01]  /*b0360*/  ISETP.LT.AND P2, PT, R9.reuse, R244, !P2 ;  /* 0x000000f40900720c */ /* 0x040fe20005741270 */
[----:B------:R-:W-:Y:S01]  /*b0370*/  IMAD.IADD R8, R8, 0x1, R0 ;  /* 0x0000000108087824 */ /* 0x000fe200078e0200 */
[----:B------:R-:W-:Y:S01]  /*b0380*/  IADD3 R11, R6, 0xbc, RZ ;  /* 0x000000bc060b7810 */ /* 0x000fe20007ffe0ff */
[----:B------:R-:W1:Y:S01]  /*b0390*/  LDC.64 R242, c[0x0][0x228] ;  /* 0x00008a00fff27b82 */ /* 0x000e620000000a00 */
[----:B------:R-:W-:Y:S01]  /*b03a0*/  ISETP.LT.AND P4, PT, R9, R240, !P4 ;  /* 0x000000f00900720c */ /* 0x000fe20006781270 */
[----:B------:R-:W-:Y:S01]  /*b03b0*/  IMAD.WIDE R238, R8, 0x4, R2 ;  /* 0x0000000408ee7825 */ /* 0x000fe200078e0202 */
[----:B------:R-:W-:-:S03]  /*b03c0*/  ISETP.GE.AND P1, PT, R11, R221, PT ;  /* 0x000000dd0b00720c */ /* 0x000fc60003f26270 */
[----:B------:R-:W-:Y:S01]  /*b03d0*/  IMAD.WIDE R244, R8, 0x4, R4 ;  /* 0x0000000408f47825 */ /* 0x000fe200078e0204 */
[----:B------:R-:W-:-:S03]  /*b03e0*/  IADD3 R11, R6, 0xbd, RZ ;  /* 0x000000bd060b7810 */ /* 0x000fc60007ffe0ff */
[----:B------:R-:W-:-:S04]  /*b03f0*/  IMAD.IADD R8, R8, 0x1, R0 ;  /* 0x0000000108087824 */ /* 0x000fc800078e0200 */
[----:B------:R-:W-:Y:S01]  /*b0400*/  IMAD.WIDE R240, R8, 0x4, R2 ;  /* 0x0000000408f07825 */ /* 0x000fe200078e0202 */
[----:B--2---:R2:W-:Y:S01]  /*b0410*/  @P6 STG.E desc[UR60][R238.64], R206 ;  /* 0x000000ceee006986 */ /* 0x0045e2000c10193c */
[----:B----4-:R-:W-:-:S03]  /*b0420*/  ISETP.GE.AND P6, PT, R11, R235, PT ;  /* 0x000000eb0b00720c */ /* 0x010fc60003fc6270 */
[----:B------:R4:W-:Y:S01]  /*b0430*/  @P2 STG.E desc[UR60][R244.64], R112 ;  /* 0x00000070f4002986 */ /* 0x0009e2000c10193c */
[----:B------:R-:W-:-:S03]  /*b0440*/  ISETP.LT.AND P2, PT, R7, R180, !P1 ;  /* 0x000000b40700720c */ /* 0x000fc60004f41270 */
[----:B------:R-:W3:Y:S04]  /*b0450*/  LDL.LU R180, [R1+0x2f38] ;  /* 0x002f380001b47983 */ /* 0x000ee80000300800 */
[----:B--2---:R-:W2:Y:S01]  /*b0460*/  LDL.LU R206, [R1+0xd08] ;  /* 0x000d080001ce7983 */ /* 0x004ea20000300800 */
[----:B------:R-:W2:Y:S01]  /*b0470*/  LDC.64 R238, c[0x0][0x228] ;  /* 0x00008a00ffee7b82 */ /* 0x000ea20000000a00 */
[----:B----4-:R-:W-:Y:S02]  /*b0480*/  IMAD.WIDE R244, R8, 0x4, R4 ;  /* 0x0000000408f47825 */ /* 0x010fe400078e0204 */
        /* <DEDUP_REMOVED lines=36> */
[----:B--2---:R-:W2:Y:S03]  /*b06d0*/  LDC.64 R236, c[0x0][0x228] ;  /* 0x00008a00ffec7b82 */ /* 0x004ea60000000a00 */
[----:B------:R-:W2:Y:S01]  /*b06e0*/  LDL.LU R206, [R1+0xd10] ;  /* 0x000d100001ce7983 */ /* 0x000ea20000300800 */
[----:B----4-:R-:W-:-:S03]  /*b06f0*/  IMAD.WIDE R244, R8, 0x4, R4 ;  /* 0x0000000408f47825 */ /* 0x010fc600078e0204 */
[----:B------:R-:W4:Y:S01]  /*b0700*/  LDL.LU R112, [R1+0x980] ;  /* 0x0009800001707983 */ /* 0x000f220000300800 */
[----:B------:R-:W-:-:S03]  /*b0710*/  ISETP.LT.AND P2, PT, R9, R226, !P2 ;  /* 0x000000e20900720c */ /* 0x000fc60005741270 */
[----:B------:R1:W-:Y:S01]  /*b0720*/  @P1 STG.E desc[UR60][R228.64], R114 ;  /* 0x00000072e4001986 */ /* 0x0003e2000c10193c */
[----:B------:R-:W-:Y:S01]  /*b0730*/  IMAD.IADD R8, R8, 0x1, R0 ;  /* 0x0000000108087824 */ /* 0x000fe200078e0200 */
[----:B------:R-:W-:Y:S01]  /*b0740*/  IADD3 R11, R6, 0xc1, RZ ;  /* 0x000000c1060b7810 */ /* 0x000fe20007ffe0ff */
[----:B------:R-:W4:Y:S01]  /*b0750*/  LDC.64 R226, c[0x0][0x228] ;  /* 0x00008a00ffe27b82 */ /* 0x000f220000000a00 */
[----:B---3--:R3:W-:Y:S01]  /*b0760*/  @P5 STG.E desc[UR60][R244.64], R150 ;  /* 0x00000096f4005986 */ /* 0x0087e2000c10193c */
[----:B------:R-:W-:-:S03]  /*b0770*/  ISETP.LT.AND P5, PT, R7, R184, !P4 ;  /* 0x000000b80700720c */ /* 0x000fc600067a1270 */
[----:B------:R-:W4:Y:S04]  /*b0780*/  LDL.LU R184, [R1+0x2f28] ;  /* 0x002f280001b87983 */ /* 0x000f280000300800 */
[----:B-1----:R-:W4:Y:S04]  /*b0790*/  LDL.LU R114, [R1+0xd20] ;  /* 0x000d200001727983 */ /* 0x002f280000300800 */
        /* <DEDUP_REMOVED lines=58> */
[----:B------:R-:W-:Y:S02]  /*b0b40*/  IMAD.IADD R8, R8, 0x1, R0 ;  /* 0x0000000108087824 */ /* 0x000fe400078e0200 */
[----:B------:R-:W1:Y:S01]  /*b0b50*/  LDC.64 R230, c[0x0][0x228] ;  /* 0x00008a00ffe67b82 */ /* 0x000e620000000a00 */
[----:B--2---:R2:W-:Y:S01]  /*b0b60*/  @P1 STG.E desc[UR60][R234.64], R206 ;  /* 0x000000ceea001986 */ /* 0x0045e2000c10193c */
[----:B------:R-:W-:-:S03]  /*b0b70*/  ISETP.GE.AND P1, PT, R11, R223, PT ;  /* 0x000000df0b00720c */ /* 0x000fc60003f26270 */
[----:B----4-:R4:W-:Y:S01]  /*b0b80*/  @P5 STG.E desc[UR60][R244.64], R112 ;  /* 0x00000070f4005986 */ /* 0x0109e2000c10193c */
        /* <DEDUP_REMOVED lines=33> */
[----:B------:R-:W-:Y:S01]  /*b0da0*/  IADD3 R11, R6, 0xc9, RZ ;  /* 0x000000c9060b7810 */ /* 0x000fe20007ffe0ff */
[----:B------:R-:W1:Y:S02]  /*b0db0*/  LDC.64 R240, c[0x0][0x228] ;  /* 0x00008a00fff07b82 */ /* 0x000e640000000a00 */
[----:B------:R-:W-:Y:S01]  /*b0dc0*/  IMAD.IADD R8, R8, 0x1, R0 ;  /* 0x0000000108087824 */ /* 0x000fe200078e0200 */
        /* <DEDUP_REMOVED lines=283> */
[----:B------:R-:W-:Y:S01]  /*b1f80*/  @P1 STG.E desc[UR60][R242.64], R114 ;  /* 0x00000072f2001986 */ /* 0x000fe2000c10193c */
[----:B------:R-:W-:Y:S01]  /*b1f90*/  IMAD.IADD R8, R8, 0x1, R0 ;  /* 0x0000000108087824 */ /* 0x000fe200078e0200 */
[----:B------:R-:W-:Y:S01]  /*b1fa0*/  IADD3 R11, R6, 0xdf, RZ ;  /* 0x000000df060b7810 */ /* 0x000fe20007ffe0ff */
[----:B------:R-:W4:Y:S01]  /*b1fb0*/  LDC.64 R240, c[0x0][0x228] ;  /* 0x00008a00fff07b82 */ /* 0x000f220000000a00 */
[----:B---3--:R3:W-:Y:S01]  /*b1fc0*/  @P5 STG.E desc[UR60][R244.64], R150 ;  /* 0x00000096f4005986 */ /* 0x0087e2000c10193c */
[----:B------:R-:W-:-:S03]  /*b1fd0*/  ISETP.LT.AND P5, PT, R7, R132, !P4 ;  /* 0x000000840700720c */ /* 0x000fc600067a1270 */
[----:B------:R-:W4:Y:S04]  /*b1fe0*/  LDL.LU R132, [R1+0x2eb0] ;  /* 0x002eb00001847983 */ /* 0x000f280000300800 */
[----:B------:R-:W4:Y:S04]  /*b1ff0*/  LDL.LU R112, [R1+0xd7c] ;  /* 0x000d7c0001707983 */ /* 0x000f280000300800 */
[----:B---3--:R-:W3:Y:S01]  /*b2000*/  LDL.LU R150, [R1+0x5bc] ;  /* 0x0005bc0001967983 */ /* 0x008ee20000300800 */
[----:B------:R-:W-:Y:S01]  /*b2010*/  IMAD.WIDE R242, R8, 0x4, R2 ;  /* 0x0000000408f27825 */ /* 0x000fe200078e0202 */
[----:B------:R-:W-:-:S03]  /*b2020*/  ISETP.GE.AND P1, PT, R11, R231, PT ;  /* 0x000000e70b00720c */ /* 0x000fc60003f26270 */
[----:B------:R-:W-:Y:S01]  /*b2030*/  IMAD.WIDE R244, R8, 0x4, R4 ;  /* 0x0000000408f47825 */ /* 0x000fe200078e0204 */
[----:B------:R-:W-:Y:S04]  /*b2040*/  @P6 STG.E desc[UR60][R242.64], R204 ;  /* 0x000000ccf2006986 */ /* 0x000fe8000c10193c */
[----:B------:R1:W-:Y:S01]  /*b2050*/  @P2 STG.E desc[UR60][R244.64], R148 ;  /* 0x00000094f4002986 */ /* 0x0003e2000c10193c */
[----:B------:R-:W-:-:S03]  /*b2060*/  ISETP.LT.AND P2, PT, R7, R133, !P1 ;  /* 0x000000850700720c */ /* 0x000fc60004f41270 */
[----:B------:R-:W3:Y:S04]  /*b2070*/  LDL.LU R133, [R1+0x2eac] ;  /* 0x002eac0001857983 */ /* 0x000ee80000300800 */
[----:B------:R-:W3:Y:S04]  /*b2080*/  LDL.LU R114, [R1+0xda0] ;  /* 0x000da00001727983 */ /* 0x000ee80000300800 */
[----:B-1----:R-:W3:Y:S01]  /*b2090*/  LDL.LU R148, [R1+0x1070] ;  /* 0x0010700001947983 */ /* 0x002ee20000300800 */
[C---:B------:R-:W-:Y:S01]  /*b20a0*/  ISETP.LT.AND P4, PT, R9.reuse, R232, !P4 ;  /* 0x000000e80900720c */ /* 0x040fe20006781270 */
[----:B------:R-:W-:Y:S01]  /*b20b0*/  IMAD.IADD R8, R8, 0x1, R0 ;  /* 0x0000000108087824 */ /* 0x000fe200078e0200 */
[----:B------:R-:W-:Y:S01]  /*b20c0*/  IADD3 R11, R6, 0xe0, RZ ;  /* 0x000000e0060b7810 */ /* 0x000fe20007ffe0ff */
[----:B------:R-:W3:Y:S01]  /*b20d0*/  LDL.LU R204, [R1+0xd90] ;  /* 0x000d900001cc7983 */ /* 0x000ee20000300800 */
        /* <DEDUP_REMOVED lines=11> */
[----:B------:R-:W4:Y:S01]  /*b2190*/  LDL.LU R134, [R1+0x2ea8] ;  /* 0x002ea80001867983 */ /* 0x000f220000300800 */
[----:B-1----:R-:W1:Y:S03]  /*b21a0*/  LDC.64 R232, c[0x0][0x228] ;  /* 0x00008a00ffe87b82 */ /* 0x002e660000000a00 */
[----:B------:R-:W4:Y:S01]  /*b21b0*/  LDL.LU R208, [R1+0x9c0] ;  /* 0x0009c00001d07983 */ /* 0x000f220000300800 */
[----:B--2---:R-:W-:-:S03]  /*b21c0*/  IMAD.WIDE R242, R8, 0x4, R4 ;  /* 0x0000000408f27825 */ /* 0x004fc600078e0204 */
[----:B------:R-:W2:Y:S04]  /*b21d0*/  LDL.LU R206, [R1+0x5c0] ;  /* 0x0005c00001ce7983 */ /* 0x000ea80000300800 */
[----:B------:R3:W-:Y:S04]  /*b21e0*/  @P2 STG.E desc[UR60][R236.64], R112 ;  /* 0x00000070ec002986 */ /* 0x0007e8000c10193c */
[----:B---3--:R3:W-:Y:S01]  /*b21f0*/  @P1 STG.E desc[UR60][R242.64], R150 ;  /* 0x00000096f2001986 */ /* 0x0087e2000c10193c */
[----:B------:R-:W-:-:S03]  /*b2200*/  ISETP.LT.AND P1, PT, R7, R135, !P5 ;  /* 0x000000870700720c */ /* 0x000fc60006f21270 */
[----:B------:R-:W2:Y:S01]  /*b2210*/  LDL.LU R135, [R1+0x2ea4] ;  /* 0x002ea40001877983 */ /* 0x000ea20000300800 */
[----:B------:R-:W-:-:S03]  /*b2220*/  IMAD.IADD R8, R8, 0x1, R0 ;  /* 0x0000000108087824 */ /* 0x000fc600078e0200 */
[----:B------:R-:W2:Y:S04]  /*b2230*/  LDL.LU R112, [R1+0xda4] ;  /* 0x000da40001707983 */ /* 0x000ea80000300800 */
[----:B---3--:R-:W3:Y:S01]  /*b2240*/  LDL.LU R150, [R1+0xd94] ;  /* 0x000d940001967983 */ /* 0x008ee20000300800 */
[----:B------:R-:W-:-:S05]  /*b2250*/  IMAD.WIDE R236, R8, 0x4, R2 ;  /* 0x0000000408ec7825 */ /* 0x000fca00078e0202 */
[----:B------:R1:W-:Y:S01]  /*b2260*/  @P4 STG.E desc[UR60][R236.64], R114 ;  /* 0x00000072ec004986 */ /* 0x0003e2000c10193c */
[----:B------:R-:W-:-:S03]  /*b2270*/  ISETP.LT.AND P4, PT, R7, R148, !P0 ;  /* 0x000000940700720c */ /* 0x000fc60004781270 */
[----:B------:R-:W3:Y:S01]  /*b2280*/  LDL.LU R148, [R1+0x9c4] ;  /* 0x0009c40001947983 */ /* 0x000ee20000300800 */
[C---:B------:R-:W-:Y:S02]  /*b2290*/  ISETP.LT.AND P6, PT, R9.reuse, R226, !P6 ;  /* 0x000000e20900720c */ /* 0x040fe400077c1270 */
[----:B------:R-:W-:Y:S02]  /*b22a0*/  ISETP.LT.AND P5, PT, R9, R228, !P5 ;  /* 0x000000e40900720c */ /* 0x000fe40006fa1270 */
[----:B------:R-:W-:Y:S01]  /*b22b0*/  IADD3 R11, R6, 0xe2, RZ ;  /* 0x000000e2060b7810 */ /* 0x000fe20007ffe0ff */
[----:B------:R-:W2:Y:S01]  /*b22c0*/  LDC.64 R228, c[0x0][0x228] ;  /* 0x00008a00ffe47b82 */ /* 0x000ea20000000a00 */
[C---:B------:R-:W-:Y:S02]  /*b22d0*/  IMAD.WIDE R242, R8.reuse, 0x4, R4 ;  /* 0x0000000408f27825 */ /* 0x040fe400078e0204 */
[----:B------:R-:W-:Y:S02]  /*b22e0*/  ISETP.GE.AND P2, PT, R11, R241, PT ;  /* 0x000000f10b00720c */ /* 0x000fe40003f46270 */
[----:B------:R-:W-:-:S03]  /*b22f0*/  IADD3 R8, R8, R0, RZ ;  /* 0x0000000008087210 */ /* 0x000fc60007ffe0ff */
[----:B------:R1:W-:Y:S01]  /*b2300*/  @P6 STG.E desc[UR60][R242.64], R204 ;  /* 0x000000ccf2006986 */ /* 0x0003e2000c10193c */
[----:B------:R-:W3:Y:S01]  /*b2310*/  LDC.64 R226, c[0x0][0x228] ;  /* 0x00008a00ffe27b82 */ /* 0x000ee20000000a00 */
[----:B------:R-:W-:Y:S02]  /*b2320*/  ISETP.LT.AND P6, PT, R7, R152, !P2 ;  /* 0x000000980700720c */ /* 0x000fe400057c1270 */
[----:B------:R-:W3:Y:S01]  /*b2330*/  LDL.LU R152, [R1+0x2ea0] ;  /* 0x002ea00001987983 */ /* 0x000ee20000300800 */
[C---:B------:R-:W-:Y:S01]  /*b2340*/  ISETP.LT.AND P2, PT, R9.reuse, R222, !P2 ;  /* 0x000000de0900720c */ /* 0x040fe20005741270 */
[C---:B-1----:R-:W-:Y:S01]  /*b2350*/  IMAD.WIDE R236, R8.reuse, 0x4, R2 ;  /* 0x0000000408ec7825 */ /* 0x042fe200078e0202 */
[----:B------:R-:W-:Y:S01]  /*b2360*/  ISETP.LT.AND P0, PT, R9, R224, !P0 ;  /* 0x000000e00900720c */ /* 0x000fe20004701270 */
[----:B------:R-:W3:Y:S01]  /*b2370*/  LDL.LU R212, [R1+0x5c4] ;  /* 0x0005c40001d47983 */ /* 0x000ee20000300800 */
[C---:B------:R-:W-:Y:S01]  /*b2380*/  IADD3 R82, R8.reuse, R0, RZ ;  /* 0x0000000008527210 */ /* 0x040fe20007ffe0ff */
[----:B------:R-:W-:Y:S01]  /*b2390*/  IMAD.WIDE R224, R8, 0x4, R4 ;  /* 0x0000000408e07825 */ /* 0x000fe200078e0204 */
[----:B------:R-:W1:Y:S01]  /*b23a0*/  LDC.64 R222, c[0x0][0x228] ;  /* 0x00008a00ffde7b82 */ /* 0x000e620000000a00 */
[----:B------:R-:W3:Y:S02]  /*b23b0*/  LDL.LU R210, [R1+0xda8] ;  /* 0x000da80001d27983 */ /* 0x000ee40000300800 */
[----:B------:R-:W-:-:S02]  /*b23c0*/  VIADD R100, R6, 0xe4 ;  /* 0x000000e406647836 */ /* 0x000fc40000000000 */
[----:B------:R-:W-:Y:S01]  /*b23d0*/  IMAD.WIDE R242, R82, 0x4, R2 ;  /* 0x0000000452f27825 */ /* 0x000fe200078e0202 */
[----:B------:R-:W3:Y:S03]  /*b23e0*/  LDL.LU R114, [R1+0xd98] ;  /* 0x000d980001727983 */ /* 0x000ee60000300800 */
[----:B------:R-:W-:Y:S01]  /*b23f0*/  VIADD R11, R6, 0xf3 ;  /* 0x000000f3060b7836 */ /* 0x000fe20000000000 */
[----:B------:R-:W3:Y:S01]  /*b2400*/  LDL.LU R204, [R1+0x9c8] ;  /* 0x0009c80001cc7983 */ /* 0x000ee20000300800 */
[----:B------:R-:W-:-:S03]  /*b2410*/  IADD3 R8, R82, R0, RZ ;  /* 0x0000000052087210 */ /* 0x000fc60007ffe0ff */
[----:B----4-:R4:W-:Y:S04]  /*b2420*/  @P1 STG.E desc[UR60][R236.64], R208 ;  /* 0x000000d0ec001986 */ /* 0x0109e8000c10193c */
[----:B--2---:R2:W-:Y:S01]  /*b2430*/  @P5 STG.E desc[UR60][R224.64], R206 ;  /* 0x000000cee0005986 */ /* 0x0045e2000c10193c */
[----:B------:R-:W-:Y:S02]  /*b2440*/  ISETP.GE.AND P5, PT, R100, R229, PT ;  /* 0x000000e56400720c */ /* 0x000fe40003fa6270 */
[----:B------:R-:W-:Y:S01]  /*b2450*/  ISETP.GE.AND P1, PT, R11, R233, PT ;  /* 0x000000e90b00720c */ /* 0x000fe20003f26270 */
[----:B----4-:R-:W4:Y:S01]  /*b2460*/  LDC.64 R236, c[0x0][0x228] ;  /* 0x00008a00ffec7b82 */ /* 0x010f220000000a00 */
[----:B--2---:R-:W-:Y:S01]  /*b2470*/  IMAD.WIDE R224, R82, 0x4, R4 ;  /* 0x0000000452e07825 */ /* 0x004fe200078e0204 */
[----:B------:R2:W-:Y:S04]  /*b2480*/  @P6 STG.E desc[UR60][R242.64], R112 ;  /* 0x00000070f2006986 */ /* 0x0005e8000c10193c */
[----:B---3--:R3:W-:Y:S01]  /*b2490*/  @P2 STG.E desc[UR60][R224.64], R150 ;  /* 0x00000096e0002986 */ /* 0x0087e2000c10193c */
[----:B------:R-:W-:Y:S01]  /*b24a0*/  ISETP.LT.AND P2, PT, R7, R153, !P5 ;  /* 0x000000990700720c */ /* 0x000fe20006f41270 */
[----:B------:R-:W-:-:S02]  /*b24b0*/  VIADD R11, R6, 0xe5 ;  /* 0x000000e5060b7836 */ /* 0x000fc40000000000 */
[----:B------:R-:W4:Y:S01]  /*b24c0*/  LDL.LU R153, [R1+0x2e9c] ;  /* 0x002e9c0001997983 */ /* 0x000f220000300800 */
[----:B--2---:R-:W-:-:S03]  /*b24d0*/  IMAD.WIDE R242, R8, 0x4, R2 ;  /* 0x0000000408f27825 */ /* 0x004fc600078e0202 */
[----:B---3--:R-:W2:Y:S01]  /*b24e0*/  LDL.LU R150, [R1+0x5c8] ;  /* 0x0005c80001967983 */ /* 0x008ea20000300800 */
[----:B------:R-:W-:Y:S01]  /*b24f0*/  ISETP.GE.AND P6, PT, R11, R227, PT ;  /* 0x000000e30b00720c */ /* 0x000fe20003fc6270 */
[----:B------:R-:W3:Y:S02]  /*b2500*/  LDC.64 R224, c[0x0][0x228] ;  /* 0x00008a00ffe07b82 */ /* 0x000ee40000000a00 */
[----:B------:R1:W-:Y:S01]  /*b2510*/  @P4 STG.E desc[UR60][R242.64], R148 ;  /* 0x00000094f2004986 */ /* 0x0003e2000c10193c */
[----:B------:R-:W-:Y:S02]  /*b2520*/  ISETP.LT.AND P4, PT, R9, R230, !P6 ;  /* 0x000000e60900720c */ /* 0x000fe40007781270 */
[----:B------:R-:W-:Y:S02]  /*b2530*/  ISETP.LT.AND P6, PT, R7, R154, !P6 ;  /* 0x0000009a0700720c */ /* 0x000fe400077c1270 */
[----:B------:R-:W2:Y:S04]  /*b2540*/  LDL.LU R154, [R1+0x2e98] ;  /* 0x002e9800019a7983 */ /* 0x000ea80000300800 */
[----:B------:R-:W2:Y:S04]  /*b2550*/  LDL.LU R208, [R1+0xdac] ;  /* 0x000dac0001d07983 */ /* 0x000ea80000300800 */
[----:B-1----:R-:W2:Y:S04]  /*b2560*/  LDL.LU R148, [R1+0xd9c] ;  /* 0x000d9c0001947983 */ /* 0x002ea80000300800 */
[----:B------:R-:W2:Y:S04]  /*b2570*/  LDL.LU R206, [R1+0x9cc] ;  /* 0x0009cc0001ce7983 */ /* 0x000ea80000300800 */
[----:B------:R-:W2:Y:S01]  /*b2580*/  LDL.LU R112, [R1+0x1078] ;  /* 0x0010780001707983 */ /* 0x000ea20000300800 */
[C---:B------:R-:W-:Y:S01]  /*b2590*/  IMAD.WIDE R242, R8.reuse, 0x4, R4 ;  /* 0x0000000408f27825 */ /* 0x040fe200078e0204 */
[----:B------:R-:W-:-:S02]  /*b25a0*/  IADD3 R11, R8, R0, RZ ;  /* 0x00000000080b7210 */ /* 0x000fc40007ffe0ff */
[----:B------:R-:W-:Y:S02]  /*b25b0*/  ISETP.LT.AND P5, PT, R9, R220, !P5 ;  /* 0x000000dc0900720c */ /* 0x000fe40006fa1270 */
[----:B------:R1:W-:Y:S01]  /*b25c0*/  @P0 STG.E desc[UR60][R242.64], R212 ;  /* 0x000000d4f2000986 */ /* 0x0003e2000c10193c */
[C---:B------:R-:W-:Y:S01]  /*b25d0*/  IMAD.IADD R8, R11.reuse, 0x1, R0 ;  /* 0x000000010b087824 */ /* 0x040fe200078e0200 */
[C---:B------:R-:W-:Y:S01]  /*b25e0*/  IADD3 R100, R6.reuse, 0xe6, RZ ;  /* 0x000000e606647810 */ /* 0x040fe20007ffe0ff */
[C---:B------:R-:W-:Y:S01]  /*b25f0*/  IMAD.WIDE R230, R11.reuse, 0x4, R4 ;  /* 0x000000040be67825 */ /* 0x040fe200078e0204 */
[----:B------:R-:W2:Y:S03]  /*b2600*/  LDC.64 R220, c[0x0][0x228] ;  /* 0x00008a00ffdc7b82 */ /* 0x000ea60000000a00 */
[----:B-1----:R-:W-:Y:S01]  /*b2610*/  IMAD.WIDE R242, R11, 0x4, R2 ;  /* 0x000000040bf27825 */ /* 0x002fe200078e0202 */
[----:B------:R-:W-:-:S04]  /*b2620*/  IADD3 R11, R6, 0xe7, RZ ;  /* 0x000000e7060b7810 */ /* 0x000fc80007ffe0ff */
[----:B------:R1:W-:Y:S01]  /*b2630*/  @P2 STG.E desc[UR60][R242.64], R210 ;  /* 0x000000d2f2002986 */ /* 0x0003e2000c10193c */
[----:B----4-:R-:W-:Y:S01]  /*b2640*/  ISETP.GE.AND P2, PT, R100, R237, PT ;  /* 0x000000ed6400720c */ /* 0x010fe20003f46270 */
[----:B------:R-:W-:Y:S01]  /*b2650*/  VIADD R82, R6, 0xe8 ;  /* 0x000000e806527836 */ /* 0x000fe20000000000 */
[----:B------:R-:W4:Y:S01]  /*b2660*/  LDC R100, c[0x0][0x228] ;  /* 0x00008a00ff647b82 */ /* 0x000f220000000800 */
[----:B------:R3:W-:Y:S01]  /*b2670*/  @P5 STG.E desc[UR60][R230.64], R114 ;  /* 0x00000072e6005986 */ /* 0x0007e2000c10193c */
[----:B------:R-:W-:-:S03]  /*b2680*/  ISETP.LT.AND P5, PT, R7, R155, !P2 ;  /* 0x0000009b0700720c */ /* 0x000fc600057a1270 */
[----:B------:R-:W4:Y:S01]  /*b2690*/  LDL.LU R155, [R1+0x2e94] ;  /* 0x002e9400019b7983 */ /* 0x000f220000300800 */
[----:B-1----:R-:W-:-:S04]  /*b26a0*/  IMAD.WIDE R242, R8, 0x4, R2 ;  /* 0x0000000408f27825 */ /* 0x002fc800078e0202 */
[C---:B---3--:R-:W-:Y:S01]  /*b26b0*/  IMAD.WIDE R230, R8.reuse, 0x4, R4 ;  /* 0x0000000408e67825 */ /* 0x048fe200078e0204 */
[----:B------:R1:W-:Y:S01]  /*b26c0*/  @P6 STG.E desc[UR60][R242.64], R204 ;  /* 0x000000ccf2006986 */ /* 0x0003e2000c10193c */
[----:B------:R-:W-:Y:S02]  /*b26d0*/  ISETP.GE.AND P6, PT, R11, R225, PT ;  /* 0x000000e10b00720c */ /* 0x000fe40003fc6270 */
[----:B------:R-:W-:Y:S01]  /*b26e0*/  ISETP.LT.AND P2, PT, R9, R234, !P2 ;  /* 0x000000ea0900720c */ /* 0x000fe20005741270 */
[----:B------:R-:W3:Y:S01]  /*b26f0*/  LDL.LU R114, [R1+0x5cc] ;  /* 0x0005cc0001727983 */ /* 0x000ee20000300800 */
[----:B------:R-:W-:Y:S01]  /*b2700*/  IMAD.IADD R8, R8, 0x1, R0 ;  /* 0x0000000108087824 */ /* 0x000fe200078e0200 */
[----:B------:R-:W-:Y:S01]  /*b2710*/  ISETP.GE.AND P0, PT, R82, R223, PT ;  /* 0x000000df5200720c */ /* 0x000fe20003f06270 */
[----:B------:R-:W4:Y:S02]  /*b2720*/  LDC.64 R234, c[0x0][0x228] ;  /* 0x00008a00ffea7b82 */ /* 0x000f240000000a00 */
[----:B------:R-:W-:-:S04]  /*b2730*/  IMAD.WIDE R244, R8, 0x4, R4 ;  /* 0x0000000408f47825 */ /* 0x000fc800078e0204 */
[----:B-1----:R-:W-:Y:S01]  /*b2740*/  IMAD.WIDE R242, R8, 0x4, R2 ;  /* 0x0000000408f27825 */ /* 0x002fe200078e0202 */
[----:B------:R-:W-:-:S03]  /*b2750*/  IADD3 R11, R6, 0xe9, RZ ;  /* 0x000000e9060b7810 */ /* 0x000fc60007ffe0ff */
[----:B------:R-:W-:Y:S01]  /*b2760*/  IMAD.IADD R8, R8, 0x1, R0 ;  /* 0x0000000108087824 */ /* 0x000fe200078e0200 */
[----:B--2---:R1:W-:Y:S01]  /*b2770*/  @P4 STG.E desc[UR60][R230.64], R150 ;  /* 0x00000096e6004986 */ /* 0x0043e2000c10193c */
[----:B------:R-:W-:-:S03]  /*b2780*/  ISETP.LT.AND P4, PT, R7, R124, !P6 ;  /* 0x0000007c0700720c */ /* 0x000fc60007781270 */
[----:B------:R-:W2:Y:S04]  /*b2790*/  LDL.LU R124, [R1+0x2e90] ;  /* 0x002e9000017c7983 */ /* 0x000ea80000300800 */
[----:B------:R-:W4:Y:S04]  /*b27a0*/  LDL.LU R204, [R1+0x9d0] ;  /* 0x0009d00001cc7983 */ /* 0x000f280000300800 */
[----:B-1----:R-:W2:Y:S01]  /*b27b0*/  LDL.LU R150, [R1+0xdb0] ;  /* 0x000db00001967983 */ /* 0x002ea20000300800 */
[----:B------:R-:W1:Y:S03]  /*b27c0*/  LDC.64 R230, c[0x0][0x228] ;  /* 0x00008a00ffe67b82 */ /* 0x000e660000000a00 */
[----:B------:R1:W-:Y:S04]  /*b27d0*/  @P5 STG.E desc[UR60][R242.64], R208 ;  /* 0x000000d0f2005986 */ /* 0x0003e8000c10193c */
[----:B------:R1:W-:Y:S01]  /*b27e0*/  @P2 STG.E desc[UR60][R244.64], R148 ;  /* 0x00000094f4002986 */ /* 0x0003e2000c10193c */
[----:B------:R-:W-:-:S02]  /*b27f0*/  ISETP.LT.AND P2, PT, R9, R240, !P0 ;  /* 0x000000f00900720c */ /* 0x000fc40004741270 */
[----:B------:R-:W-:Y:S02]  /*b2800*/  ISETP.LT.AND P0, PT, R7, R125, !P0 ;  /* 0x0000007d0700720c */ /* 0x000fe40004701270 */
[----:B------:R-:W2:Y:S01]  /*b2810*/  LDL.LU R125, [R1+0x2e8c] ;  /* 0x002e8c00017d7983 */ /* 0x000ea20000300800 */
[----:B------:R-:W-:Y:S01]  /*b2820*/  ISETP.LT.AND P6, PT, R9, R238, !P6 ;  /* 0x000000ee0900720c */ /* 0x000fe200077c1270 */
[----:B------:R-:W-:Y:S01]  /*b2830*/  VIADD R82, R6, 0xea ;  /* 0x000000ea06527836 */ /* 0x000fe20000000000 */
[----:B-1----:R-:W1:Y:S01]  /*b2840*/  LDC.64 R242, c[0x0][0x228] ;  /* 0x00008a00fff27b82 */ /* 0x002e620000000a00 */
[----:B------:R-:W2:Y:S04]  /*b2850*/  LDL.LU R208, [R1+0x5d0] ;  /* 0x0005d00001d07983 */ /* 0x000ea80000300800 */
[----:B------:R-:W2:Y:S01]  /*b2860*/  LDL.LU R148, [R1+0xdc0] ;  /* 0x000dc00001947983 */ /* 0x000ea20000300800 */
[----:B------:R-:W-:Y:S01]  /*b2870*/  IMAD.WIDE R238, R8, 0x4, R2 ;  /* 0x0000000408ee7825 */ /* 0x000fe200078e0202 */
[----:B------:R-:W-:-:S04]  /*b2880*/  ISETP.GE.AND P5, PT, R11, R221, PT ;  /* 0x000000dd0b00720c */ /* 0x000fc80003fa6270 */
[----:B------:R3:W-:Y:S01]  /*b2890*/  @P4 STG.E desc[UR60][R238.64], R206 ;  /* 0x000000ceee004986 */ /* 0x0007e2000c10193c */
[----:B------:R-:W-:Y:S02]  /*b28a0*/  ISETP.LT.AND P4, PT, R9, R112, !P5 ;  /* 0x000000700900720c */ /* 0x000fe40006f81270 */
[----:B------:R-:W-:Y:S02]  /*b28b0*/  ISETP.LT.AND P5, PT, R7, R126, !P5 ;  /* 0x0000007e0700720c */ /* 0x000fe40006fa1270 */
[----:B------:R-:W2:Y:S04]  /*b28c0*/  LDL.LU R126, [R1+0x2e88] ;  /* 0x002e8800017e7983 */ /* 0x000ea80000300800 */
[----:B---3--:R-:W3:Y:S04]  /*b28d0*/  LDL.LU R206, [R1+0x9d4] ;  /* 0x0009d40001ce7983 */ /* 0x008ee80000300800 */
[----:B------:R-:W3:Y:S01]  /*b28e0*/  LDL.LU R112, [R1+0xdb4] ;  /* 0x000db40001707983 */ /* 0x000ee20000300800 */
[C---:B------:R-:W-:Y:S01]  /*b28f0*/  IMAD.WIDE R240, R8.reuse, 0x4, R4 ;  /* 0x0000000408f07825 */ /* 0x040fe200078e0204 */
[----:B------:R-:W-:-:S05]  /*b2900*/  IADD3 R8, R8, R0, RZ ;  /* 0x0000000008087210 */ /* 0x000fca0007ffe0ff */
[----:B------:R-:W-:-:S04]  /*b2910*/  IMAD.WIDE R238, R8, 0x4, R2 ;  /* 0x0000000408ee7825 */ /* 0x000fc800078e0202 */
[----:B------:R-:W-:Y:S01]  /*b2920*/  IMAD.WIDE R244, R8, 0x4, R4 ;  /* 0x0000000408f47825 */ /* 0x000fe200078e0204 */
[----:B------:R1:W-:Y:S01]  /*b2930*/  @P6 STG.E desc[UR60][R240.64], R114 ;  /* 0x00000072f0006986 */ /* 0x0003e2000c10193c */
[----:B------:R-:W-:Y:S02]  /*b2940*/  ISETP.GE.AND P6, PT, R82, R231, PT ;  /* 0x000000e75200720c */ /* 0x000fe40003fc6270 */
[----:B------:R-:W-:Y:S01]  /*b2950*/  IMAD.IADD R8, R8, 0x1, R0 ;  /* 0x0000000108087824 */ /* 0x000fe200078e0200 */
[----:B------:R-:W-:-:S03]  /*b2960*/  IADD3 R11, R6, 0xeb, RZ ;  /* 0x000000eb060b7810 */ /* 0x000fc60007ffe0ff */
[----:B------:R-:W-:Y:S01]  /*b2970*/  IMAD.WIDE R246, R8, 0x4, R4 ;  /* 0x0000000408f67825 */ /* 0x000fe200078e0204 */
[----:B-1----:R-:W1:Y:S01]  /*b2980*/  LDC.64 R240, c[0x0][0x228] ;  /* 0x00008a00fff07b82 */ /* 0x002e620000000a00 */
[----:B----4-:R4:W-:Y:S04]  /*b2990*/  @P0 STG.E desc[UR60][R238.64], R204 ;  /* 0x000000ccee000986 */ /* 0x0109e8000c10193c */
[----:B--2---:R2:W-:Y:S01]  /*b29a0*/  @P2 STG.E desc[UR60][R244.64], R150 ;  /* 0x00000096f4002986 */ /* 0x0045e2000c10193c */
[----:B------:R-:W-:-:S03]  /*b29b0*/  ISETP.LT.AND P2, PT, R7, R128, !P6 ;  /* 0x000000800700720c */ /* 0x000fc60007741270 */
[----:B------:R-:W3:Y:S04]  /*b29c0*/  LDL.LU R128, [R1+0x2e84] ;  /* 0x002e840001807983 */ /* 0x000ee80000300800 */
[----:B------:R-:W3:Y:S01]  /*b29d0*/  LDL.LU R114, [R1+0x5d4] ;  /* 0x0005d40001727983 */ /* 0x000ee20000300800 */
[----:B------:R-:W-:Y:S01]  /*b29e0*/  ISETP.GE.AND P0, PT, R11, R235, PT ;  /* 0x000000eb0b00720c */ /* 0x000fe20003f06270 */
[----:B----4-:R-:W4:Y:S01]  /*b29f0*/  LDC.64 R238, c[0x0][0x228] ;  /* 0x00008a00ffee7b82 */ /* 0x010f220000000a00 */
[----:B--2---:R-:W-:Y:S01]  /*b2a00*/  IMAD.WIDE R244, R8, 0x4, R2 ;  /* 0x0000000408f47825 */ /* 0x004fe200078e0202 */
[----:B------:R-:W2:Y:S04]  /*b2a10*/  LDL.LU R204, [R1+0xdc4] ;  /* 0x000dc40001cc7983 */ /* 0x000ea80000300800 */
[----:B------:R-:W-:Y:S04]  /*b2a20*/  @P5 STG.E desc[UR60][R244.64], R208 ;  /* 0x000000d0f4005986 */ /* 0x000fe8000c10193c */
[----:B------:R1:W-:Y:S01]  /*b2a30*/  @P4 STG.E desc[UR60][R246.64], R148 ;  /* 0x00000094f6004986 */ /* 0x0003e2000c10193c */
[----:B------:R-:W-:-:S02]  /*b2a40*/  ISETP.LT.AND P4, PT, R9, R226, !P0 ;  /* 0x000000e20900720c */ /* 0x000fc40004781270 */
[----:B------:R-:W-:Y:S01]  /*b2a50*/  ISETP.LT.AND P0, PT, R7, R116, !P0 ;  /* 0x000000740700720c */ /* 0x000fe20004701270 */
[----:B------:R-:W4:Y:S01]  /*b2a60*/  LDL.LU R150, [R1+0x9d8] ;  /* 0x0009d80001967983 */ /* 0x000f220000300800 */
[----:B------:R-:W-:Y:S01]  /*b2a70*/  ISETP.LT.AND P6, PT, R9, R228, !P6 ;  /* 0x000000e40900720c */ /* 0x000fe200077c1270 */
[----:B------:R-:W-:Y:S01]  /*b2a80*/  IMAD.IADD R8, R8, 0x1, R0 ;  /* 0x0000000108087824 */ /* 0x000fe200078e0200 */
[----:B------:R-:W-:Y:S01]  /*b2a90*/  IADD3 R11, R6, 0xec, RZ ;  /* 0x000000ec060b7810 */ /* 0x000fe20007ffe0ff */
[----:B------:R-:W4:Y:S01]  /*b2aa0*/  LDL.LU R116, [R1+0x2e80] ;  /* 0x002e800001747983 */ /* 0x000f220000300800 */
[----:B------:R-:W4:Y:S03]  /*b2ab0*/  LDC.64 R226, c[0x0][0x228] ;  /* 0x00008a00ffe27b82 */ /* 0x000f260000000a00 */
[----:B-1----:R-:W4:Y:S01]  /*b2ac0*/  LDL.LU R148, [R1+0xdb8] ;  /* 0x000db80001947983 */ /* 0x002f220000300800 */
[----:B------:R-:W-:Y:S01]  /*b2ad0*/  IMAD.WIDE R228, R8, 0x4, R2 ;  /* 0x0000000408e47825 */ /* 0x000fe200078e0202 */
[----:B------:R-:W-:-:S02]  /*b2ae0*/  ISETP.GE.AND P5, PT, R11, R243, PT ;  /* 0x000000f30b00720c */ /* 0x000fc40003fa6270 */
[----:B------:R-:W4:Y:S01]  /*b2af0*/  LDL.LU R210, [R1+0x5d8] ;  /* 0x0005d80001d27983 */ /* 0x000f220000300800 */
[----:B------:R-:W-:-:S03]  /*b2b00*/  IMAD.WIDE R244, R8, 0x4, R4 ;  /* 0x0000000408f47825 */ /* 0x000fc600078e0204 */
[----:B---3--:R1:W-:Y:S04]  /*b2b10*/  @P2 STG.E desc[UR60][R228.64], R206 ;  /* 0x000000cee4002986 */ /* 0x0083e8000c10193c */
[----:B------:R-:W-:Y:S01]  /*b2b20*/  @P6 STG.E desc[UR60][R244.64], R112 ;  /* 0x00000070f4006986 */ /* 0x000fe2000c10193c */
[----:B------:R-:W-:Y:S02]  /*b2b30*/  ISETP.LT.AND P6, PT, R9, R236, !P5 ;  /* 0x000000ec0900720c */ /* 0x000fe40006fc1270 */
[----:B------:R-:W-:Y:S02]  /*b2b40*/  ISETP.LT.AND P5, PT, R7, R117, !P5 ;  /* 0x000000750700720c */ /* 0x000fe40006fa1270 */
[----:B------:R-:W3:Y:S04]  /*b2b50*/  LDL.LU R117, [R1+0x2e7c] ;  /* 0x002e7c0001757983 */ /* 0x000ee80000300800 */
[----:B------:R-:W3:Y:S01]  /*b2b60*/  LDL.LU R208, [R1+0xdc8] ;  /* 0x000dc80001d07983 */ /* 0x000ee20000300800 */
[----:B------:R-:W-:Y:S01]  /*b2b70*/  IMAD.IADD R8, R8, 0x1, R0 ;  /* 0x0000000108087824 */ /* 0x000fe200078e0200 */
[----:B------:R-:W-:-:S03]  /*b2b80*/  IADD3 R11, R6, 0xed, RZ ;  /* 0x000000ed060b7810 */ /* 0x000fc60007ffe0ff */
[----:B-1----:R-:W-:Y:S01]  /*b2b90*/  IMAD.WIDE R228, R8, 0x4, R2 ;  /* 0x0000000408e47825 */ /* 0x002fe200078e0202 */
[----:B------:R-:W-:-:S03]  /*b2ba0*/  ISETP.GE.AND P2, PT, R11, R241, PT ;  /* 0x000000f10b00720c */ /* 0x000fc60003f46270 */
[----:B------:R-:W-:Y:S01]  /*b2bb0*/  IMAD.WIDE R236, R8, 0x4, R4 ;  /* 0x0000000408ec7825 */ /* 0x000fe200078e0204 */
[----:B------:R-:W-:-:S03]  /*b2bc0*/  IADD3 R11, R6, 0xee, RZ ;  /* 0x000000ee060b7810 */ /* 0x000fc60007ffe0ff */
[----:B------:R-:W-:Y:S01]  /*b2bd0*/  IMAD.IADD R8, R8, 0x1, R0 ;  /* 0x0000000108087824 */ /* 0x000fe200078e0200 */
[----:B------:R1:W-:Y:S01]  /*b2be0*/  @P0 STG.E desc[UR60][R228.64], R114 ;  /* 0x00000072e4000986 */ /* 0x0003e2000c10193c */
[----:B------:R-:W-:-:S03]  /*b2bf0*/  ISETP.LT.AND P0, PT, R7, R118, !P2 ;  /* 0x000000760700720c */ /* 0x000fc60005701270 */
[----:B------:R-:W3:Y:S04]  /*b2c00*/  LDL.LU R118, [R1+0x2e78] ;  /* 0x002e780001767983 */ /* 0x000ee80000300800 */
[----:B------:R-:W3:Y:S01]  /*b2c10*/  LDL.LU R206, [R1+0x9dc] ;  /* 0x0009dc0001ce7983 */ /* 0x000ee20000300800 */
[----:B------:R-:W-:Y:S01]  /*b2c20*/  ISETP.LT.AND P2, PT, R9, R224, !P2 ;  /* 0x000000e00900720c */ /* 0x000fe20005741270 */
[C---:B------:R-:W-:Y:S02]  /*b2c30*/  IMAD.WIDE R224, R8.reuse, 0x4, R4 ;  /* 0x0000000408e07825 */ /* 0x040fe400078e0204 */
[----:B--2---:R2:W-:Y:S01]  /*b2c40*/  @P4 STG.E desc[UR60][R236.64], R204 ;  /* 0x000000ccec004986 */ /* 0x0045e2000c10193c */
[----:B----4-:R-:W-:Y:S01]  /*b2c50*/  ISETP.GE.AND P4, PT, R11, R239, PT ;  /* 0x000000ef0b00720c */ /* 0x010fe20003f86270 */
[----:B-1----:R-:W1:Y:S02]  /*b2c60*/  LDC.64 R228, c[0x0][0x228] ;  /* 0x00008a00ffe47b82 */ /* 0x002e640000000a00 */
[----:B------:R-:W4:Y:S04]  /*b2c70*/  LDL.LU R112, [R1+0xdbc] ;  /* 0x000dbc0001707983 */ /* 0x000f280000300800 */
[----:B------:R-:W4:Y:S01]  /*b2c80*/  LDL.LU R114, [R1+0x1080] ;  /* 0x0010800001727983 */ /* 0x000f220000300800 */
[----:B--2---:R-:W-:-:S05]  /*b2c90*/  IMAD.WIDE R236, R8, 0x4, R2 ;  /* 0x0000000408ec7825 */ /* 0x004fca00078e0202 */
[----:B------:R2:W-:Y:S04]  /*b2ca0*/  @P5 STG.E desc[UR60][R236.64], R150 ;  /* 0x00000096ec005986 */ /* 0x0005e8000c10193c */
[----:B------:R2:W-:Y:S01]  /*b2cb0*/  @P6 STG.E desc[UR60][R224.64], R148 ;  /* 0x00000094e0006986 */ /* 0x0005e2000c10193c */
[----:B------:R-:W-:-:S03]  /*b2cc0*/  ISETP.LT.AND P6, PT, R7, R119, !P4 ;  /* 0x000000770700720c */ /* 0x000fc600067c1270 */
[----:B------:R-:W4:Y:S04]  /*b2cd0*/  LDL.LU R119, [R1+0x2e74] ;  /* 0x002e740001777983 */ /* 0x000f280000300800 */
[----:B------:R-:W4:Y:S04]  /*b2ce0*/  LDL.LU R204, [R1+0x5dc] ;  /* 0x0005dc0001cc7983 */ /* 0x000f280000300800 */
[----:B--2---:R-:W2:Y:S01]  /*b2cf0*/  LDL.LU R150, [R1+0xdcc] ;  /* 0x000dcc0001967983 */ /* 0x004ea20000300800 */
[----:B------:R-:W-:Y:S01]  /*b2d00*/  IADD3 R11, R8, R0, RZ ;  /* 0x00000000080b7210 */ /* 0x000fe20007ffe0ff */
[----:B------:R-:W2:Y:S02]  /*b2d10*/  LDC.64 R224, c[0x0][0x228] ;  /* 0x00008a00ffe07b82 */ /* 0x000ea40000000a00 */
[----:B------:R-:W2:Y:S02]  /*b2d20*/  LDL.LU R148, [R1+0x1088] ;  /* 0x0010880001947983 */ /* 0x000ea40000300800 */
[----:B------:R-:W-:-:S04]  /*b2d30*/  IMAD.WIDE R236, R11, 0x4, R2 ;  /* 0x000000040bec7825 */ /* 0x000fc800078e0202 */
[----:B------:R-:W-:Y:S01]  /*b2d40*/  VIADD R8, R6, 0xef ;  /* 0x000000ef06087836 */ /* 0x000fe20000000000 */
[----:B------:R1:W-:Y:S04]  /*b2d50*/  @P0 STG.E desc[UR60][R236.64], R210 ;  /* 0x000000d2ec000986 */ /* 0x0003e8000c10193c */
[----:B------:R-:W-:Y:S01]  /*b2d60*/  ISETP.GE.AND P0, PT, R8, R227, PT ;  /* 0x000000e30800720c */ /* 0x000fe20003f06270 */
[----:B-1----:R-:W-:-:S05]  /*b2d70*/  IMAD.WIDE R236, R11, 0x4, R4 ;  /* 0x000000040bec7825 */ /* 0x002fca00078e0204 */
[----:B---3--:R1:W-:Y:S01]  /*b2d80*/  @P2 STG.E desc[UR60][R236.64], R208 ;  /* 0x000000d0ec002986 */ /* 0x0083e2000c10193c */
[----:B------:R-:W-:-:S03]  /*b2d90*/  ISETP.LT.AND P2, PT, R7, R120, !P0 ;  /* 0x000000780700720c */ /* 0x000fc60004741270 */
        /* <DEDUP_REMOVED lines=10> */
[----:B-1----:R-:W3:Y:S01]  /*b2e40*/  LDL.LU R208, [R1+0xdd8] ;  /* 0x000dd80001d07983 */ /* 0x002ee20000300800 */
[----:B------:R-:W-:-:S02]  /*b2e50*/  IADD3 R8, R11, R0, RZ ;  /* 0x000000000b087210 */ /* 0x000fc40007ffe0ff */
[----:B------:R-:W-:Y:S02]  /*b2e60*/  ISETP.LT.AND P5, PT, R7, R242, !P1 ;  /* 0x000000f20700720c */ /* 0x000fe40004fa1270 */
[C---:B------:R-:W-:Y:S01]  /*b2e70*/  ISETP.LT.AND P1, PT, R9.reuse, R240, !P1 ;  /* 0x000000f00900720c */ /* 0x040fe20004f21270 */
[C---:B------:R-:W-:Y:S01]  /*b2e80*/  IMAD.WIDE R240, R8.reuse, 0x4, R2 ;  /* 0x0000000408f07825 */ /* 0x040fe200078e0202 */
[C---:B------:R-:W-:Y:S02]  /*b2e90*/  ISETP.LT.AND P4, PT, R9.reuse, R222, !P4 ;  /* 0x000000de0900720c */ /* 0x040fe40006781270 */
[----:B------:R-:W-:Y:S01]  /*b2ea0*/  ISETP.LT.AND P0, PT, R9, R220, !P0 ;  /* 0x000000dc0900720c */ /* 0x000fe20004701270 */
[C---:B------:R-:W-:Y:S01]  /*b2eb0*/  IMAD.WIDE R236, R8.reuse, 0x4, R4 ;  /* 0x0000000408ec7825 */ /* 0x040fe200078e0204 */
[----:B------:R-:W-:Y:S01]  /*b2ec0*/  IADD3 R8, R8, R0, RZ ;  /* 0x0000000008087210 */ /* 0x000fe20007ffe0ff */
[----:B------:R-:W1:Y:S02]  /*b2ed0*/  LDC.64 R222, c[0x0][0x228] ;  /* 0x00008a00ffde7b82 */ /* 0x000e640000000a00 */
[----:B------:R-:W-:-:S02]  /*b2ee0*/  VIADD R11, R6, 0xf0 ;  /* 0x000000f0060b7836 */ /* 0x000fc40000000000 */
[----:B------:R-:W-:-:S04]  /*b2ef0*/  VIADD R82, R6, 0xf1 ;  /* 0x000000f106527836 */ /* 0x000fc80000000000 */
[----:B------:R-:W1:Y:S01]  /*b2f00*/  LDC.64 R220, c[0x0][0x228] ;  /* 0x00008a00ffdc7b82 */ /* 0x000e620000000a00 */
[----:B------:R1:W-:Y:S01]  /*b2f10*/  @P6 STG.E desc[UR60][R240.64], R206 ;  /* 0x000000cef0006986 */ /* 0x0003e2000c10193c */
[----:B------:R-:W-:-:S03]  /*b2f20*/  ISETP.GE.AND P6, PT, R11, R229, PT ;  /* 0x000000e50b00720c */ /* 0x000fc60003fc6270 */
[----:B-1----:R-:W3:Y:S04]  /*b2f30*/  LDL.LU R206, [R1+0x5e8] ;  /* 0x0005e80001ce7983 */ /* 0x002ee80000300800 */
[----:B----4-:R1:W-:Y:S01]  /*b2f40*/  @P4 STG.E desc[UR60][R236.64], R112 ;  /* 0x00000070ec004986 */ /* 0x0103e2000c10193c */
[----:B------:R-:W-:-:S03]  /*b2f50*/  ISETP.LT.AND P4, PT, R7, R114, !P6 ;  /* 0x000000720700720c */ /* 0x000fc60007781270 */
[----:B-1----:R-:W4:Y:S01]  /*b2f60*/  LDL.LU R112, [R1+0x9e8] ;  /* 0x0009e80001707983 */ /* 0x002f220000300800 */
[----:B------:R-:W-:-:S03]  /*b2f70*/  IMAD.WIDE R236, R8, 0x4, R2 ;  /* 0x0000000408ec7825 */ /* 0x000fc600078e0202 */
[----:B------:R-:W4:Y:S04]  /*b2f80*/  LDL.LU R114, [R1+0xdec] ;  /* 0x000dec0001727983 */ /* 0x000f280000300800 */
[----:B------:R1:W-:Y:S02]  /*b2f90*/  @P2 STG.E desc[UR60][R236.64], R204 ;  /* 0x000000ccec002986 */ /* 0x0003e4000c10193c */
[----:B-1----:R-:W-:Y:S02]  /*b2fa0*/  IMAD.WIDE R236, R8, 0x4, R4 ;  /* 0x0000000408ec7825 */ /* 0x002fe400078e0204 */
[----:B------:R-:W4:Y:S04]  /*b2fb0*/  LDL.LU R204, [R1+0xddc] ;  /* 0x000ddc0001cc7983 */ /* 0x000f280000300800 */
[----:B--2---:R1:W-:Y:S04]  /*b2fc0*/  @P0 STG.E desc[UR60][R236.64], R150 ;  /* 0x00000096ec000986 */ /* 0x0043e8000c10193c */
[----:B-1----:R-:W2:Y:S01]  /*b2fd0*/  LDL.LU R150, [R1+0x5ec] ;  /* 0x0005ec0001967983 */ /* 0x002ea20000300800 */
[----:B------:R-:W-:Y:S01]  /*b2fe0*/  ISETP.GE.AND P2, PT, R82, R225, PT ;  /* 0x000000e15200720c */ /* 0x000fe20003f46270 */
[----:B------:R-:W1:Y:S03]  /*b2ff0*/  LDC.64 R236, c[0x0][0x228] ;  /* 0x00008a00ffec7b82 */ /* 0x000e660000000a00 */
[----:B------:R-:W-:-:S02]  /*b3000*/  ISETP.LT.AND P0, PT, R7, R148, !P2 ;  /* 0x000000940700720c */ /* 0x000fc40005701270 */
[----:B------:R-:W2:Y:S01]  /*b3010*/  LDL.LU R148, [R1+0x9ec] ;  /* 0x0009ec0001947983 */ /* 0x000ea20000300800 */
[----:B------:R-:W-:Y:S01]  /*b3020*/  IADD3 R11, R8, R0, RZ ;  /* 0x00000000080b7210 */ /* 0x000fe20007ffe0ff */
[----:B------:R-:W-:Y:S01]  /*b3030*/  VIADD R8, R6, 0xf2 ;  /* 0x000000f206087836 */ /* 0x000fe20000000000 */
[----:B------:R-:W-:Y:S01]  /*b3040*/  ISETP.LT.AND P6, PT, R9, R230, !P6 ;  /* 0x000000e60900720c */ /* 0x000fe200077c1270 */
[----:B------:R-:W2:Y:S01]  /*b3050*/  LDL.LU R251, [R1+0x9f0] ;  /* 0x0009f00001fb7983 */ /* 0x000ea20000300800 */
[----:B------:R-:W1:Y:S01]  /*b3060*/  LDC.64 R230, c[0x0][0x228] ;  /* 0x00008a00ffe67b82 */ /* 0x000e620000000a00 */
[----:B------:R-:W-:Y:S01]  /*b3070*/  IMAD.WIDE R240, R11, 0x4, R2 ;  /* 0x000000040bf07825 */ /* 0x000fe200078e0202 */
[----:B------:R-:W-:Y:S01]  /*b3080*/  ISETP.LT.AND P2, PT, R9, R100, !P2 ;  /* 0x000000640900720c */ /* 0x000fe20005741270 */
[----:B------:R-:W2:Y:S04]  /*b3090*/  LDL.LU R249, [R1+0xdf0] ;  /* 0x000df00001f97983 */ /* 0x000ea80000300800 */
[----:B---3--:R3:W-:Y:S01]  /*b30a0*/  @P4 STG.E desc[UR60][R240.64], R102 ;  /* 0x00000066f0004986 */ /* 0x0087e2000c10193c */
[----:B------:R-:W-:Y:S01]  /*b30b0*/  ISETP.GE.AND P4, PT, R8, R223, PT ;  /* 0x000000df0800720c */ /* 0x000fe20003f86270 */
[----:B------:R-:W1:Y:S01]  /*b30c0*/  LDC R100, c[0x0][0x228] ;  /* 0x00008a00ff647b82 */ /* 0x000e620000000800 */
[----:B------:R-:W-:-:S05]  /*b30d0*/  IADD3 R8, R11, R0, RZ ;  /* 0x000000000b087210 */ /* 0x000fca0007ffe0ff */
[----:B------:R-:W-:-:S04]  /*b30e0*/  IMAD.WIDE R242, R8, 0x4, R2 ;  /* 0x0000000408f27825 */ /* 0x000fc800078e0202 */
[--C-:B---3--:R-:W-:Y:S01]  /*b30f0*/  IMAD.WIDE R240, R11, 0x4, R4.reuse ;  /* 0x000000040bf07825 */ /* 0x108fe200078e0204 */
[----:B------:R-:W3:Y:S04]  /*b3100*/  LDC R102, c[0x0][0x228] ;  /* 0x00008a00ff667b82 */ /* 0x000ee80000000800 */
[----:B------:R1:W-:Y:S04]  /*b3110*/  @P6 STG.E desc[UR60][R240.64], R110 ;  /* 0x0000006ef0006986 */ /* 0x0003e8000c10193c */
[----:B------:R1:W-:Y:S01]  /*b3120*/  @P0 STG.E desc[UR60][R242.64], R106 ;  /* 0x0000006af2000986 */ /* 0x0003e2000c10193c */
[----:B------:R-:W-:Y:S01]  /*b3130*/  ISETP.LT.AND P0, PT, R7, R234, !P4 ;  /* 0x000000ea0700720c */ /* 0x000fe20006701270 */
[----:B------:R-:W-:Y:S01]  /*b3140*/  IMAD.WIDE R234, R8, 0x4, R4 ;  /* 0x0000000408ea7825 */ /* 0x000fe200078e0204 */
[----:B------:R-:W-:-:S02]  /*b3150*/  ISETP.LT.AND P4, PT, R9, R104, !P4 ;  /* 0x000000680900720c */ /* 0x000fc40006781270 */
[----:B------:R-:W3:Y:S01]  /*b3160*/  LDC R104, c[0x0][0x228] ;  /* 0x00008a00ff687b82 */ /* 0x000ee20000000800 */
[----:B------:R-:W-:Y:S01]  /*b3170*/  IMAD.IADD R82, R8, 0x1, R0 ;  /* 0x0000000108527824 */ /* 0x000fe200078e0200 */
[----:B-1----:R-:W2:Y:S01]  /*b3180*/  LDL.LU R110, [R1+0x5f0] ;  /* 0x0005f000016e7983 */ /* 0x002ea20000300800 */
[----:B------:R-:W-:-:S03]  /*b3190*/  VIADD R11, R6, 0xff ;  /* 0x000000ff060b7836 */ /* 0x000fc60000000000 */
[----:B------:R1:W-:Y:S01]  /*b31a0*/  @P2 STG.E desc[UR60][R234.64], R108 ;  /* 0x0000006cea002986 */ /* 0x0003e2000c10193c */
[C---:B------:R-:W-:Y:S01]  /*b31b0*/  IMAD.WIDE R242, R82.reuse, 0x4, R2 ;  /* 0x0000000452f27825 */ /* 0x040fe200078e0202 */
[----:B------:R-:W-:Y:S01]  /*b31c0*/  IADD3 R8, R82, R0, RZ ;  /* 0x0000000052087210 */ /* 0x000fe20007ffe0ff */
[----:B------:R-:W3:Y:S01]  /*b31d0*/  LDC.64 R240, c[0x0][0x228] ;  /* 0x00008a00fff07b82 */ /* 0x000ee20000000a00 */
[----:B------:R-:W-:Y:S02]  /*b31e0*/  ISETP.GE.AND P6, PT, R11, R221, PT ;  /* 0x000000dd0b00720c */ /* 0x000fe40003fc6270 */
[----:B------:R-:W-:-:S05]  /*b31f0*/  IADD3 R11, R6, 0xf4, RZ ;  /* 0x000000f4060b7810 */ /* 0x000fca0007ffe0ff */
[----:B------:R-:W3:Y:S01]  /*b3200*/  LDC R106, c[0x0][0x228] ;  /* 0x00008a00ff6a7b82 */ /* 0x000ee20000000800 */
[----:B-1----:R-:W2:Y:S01]  /*b3210*/  LDL.LU R108, [R1+0xe40] ;  /* 0x000e4000016c7983 */ /* 0x002ea20000300800 */
[----:B------:R-:W-:-:S03]  /*b3220*/  IMAD.WIDE R244, R82, 0x4, R4 ;  /* 0x0000000452f47825 */ /* 0x000fc600078e0204 */
[----:B------:R1:W-:Y:S01]  /*b3230*/  @P0 STG.E desc[UR60][R242.64], R216 ;  /* 0x000000d8f2000986 */ /* 0x0003e2000c10193c */
[C---:B------:R-:W-:Y:S01]  /*b3240*/  IMAD.WIDE R246, R8.reuse, 0x4, R2 ;  /* 0x0000000408f67825 */ /* 0x040fe200078e0202 */
[----:B------:R-:W-:Y:S01]  /*b3250*/  ISETP.GE.AND P2, PT, R11, R231, PT ;  /* 0x000000e70b00720c */ /* 0x000fe20003f46270 */
[----:B------:R-:W3:Y:S01]  /*b3260*/  LDC.64 R234, c[0x0][0x228] ;  /* 0x00008a00ffea7b82 */ /* 0x000ee20000000a00 */
[----:B------:R1:W-:Y:S02]  /*b3270*/  @P4 STG.E desc[UR60][R244.64], R218 ;  /* 0x000000daf4004986 */ /* 0x0003e4000c10193c */
[----:B------:R-:W-:Y:S02]  /*b3280*/  ISETP.LT.AND P4, PT, R9, R238, !P2 ;  /* 0x000000ee0900720c */ /* 0x000fe40005781270 */
[----:B-1----:R-:W2:Y:S01]  /*b3290*/  LDL.LU R216, [R1+0x9f4] ;  /* 0x0009f40001d87983 */ /* 0x002ea20000300800 */
[----:B------:R-:W-:Y:S01]  /*b32a0*/  ISETP.LT.AND P2, PT, R7, R100, !P2 ;  /* 0x000000640700720c */ /* 0x000fe20005741270 */
[C---:B------:R-:W-:Y:S01]  /*b32b0*/  IMAD.WIDE R238, R8.reuse, 0x4, R4 ;  /* 0x0000000408ee7825 */ /* 0x040fe200078e0204 */
[----:B------:R-:W1:Y:S01]  /*b32c0*/  LDC.64 R242, c[0x0][0x228] ;  /* 0x00008a00fff27b82 */ /* 0x000e620000000a00 */
[----:B------:R1:W-:Y:S04]  /*b32d0*/  @P5 STG.E desc[UR60][R246.64], R214 ;  /* 0x000000d6f6005986 */ /* 0x0003e8000c10193c */
[----:B------:R-:W2:Y:S01]  /*b32e0*/  LDL.LU R218, [R1+0xdf4] ;  /* 0x000df40001da7983 */ /* 0x000ea20000300800 */
[----:B------:R-:W-:-:S02]  /*b32f0*/  IMAD.IADD R82, R8, 0x1, R0 ;  /* 0x0000000108527824 */ /* 0x000fc400078e0200 */
[----:B------:R-:W-:Y:S01]  /*b3300*/  VIADD R11, R6, 0xf5 ;  /* 0x000000f5060b7836 */ /* 0x000fe20000000000 */
[----:B------:R-:W2:Y:S01]  /*b3310*/  LDC R100, c[0x0][0x228] ;  /* 0x00008a00ff647b82 */ /* 0x000ea20000000800 */
[----:B-1----:R-:W2:Y:S04]  /*b3320*/  LDL.LU R214, [R1+0x5f4] ;  /* 0x0005f40001d67983 */ /* 0x002ea80000300800 */
[----:B------:R1:W-:Y:S01]  /*b3330*/  @P1 STG.E desc[UR60][R238.64], R212 ;  /* 0x000000d4ee001986 */ /* 0x0003e2000c10193c */
[----:B------:R-:W-:-:S03]  /*b3340*/  IMAD.WIDE R244, R82, 0x4, R4 ;  /* 0x0000000452f47825 */ /* 0x000fc600078e0204 */
[----:B-1----:R-:W2:Y:S01]  /*b3350*/  LDL.LU R212, [R1+0xe44] ;  /* 0x000e440001d47983 */ /* 0x002ea20000300800 */
[----:B------:R-:W-:-:S05]  /*b3360*/  IMAD.WIDE R238, R82, 0x4, R2 ;  /* 0x0000000452ee7825 */ /* 0x000fca00078e0202 */
[----:B------:R1:W-:Y:S04]  /*b3370*/  @P2 STG.E desc[UR60][R238.64], R210 ;  /* 0x000000d2ee002986 */ /* 0x0003e8000c10193c */
[----:B------:R3:W-:Y:S04]  /*b3380*/  @P4 STG.E desc[UR60][R244.64], R208 ;  /* 0x000000d0f4004986 */ /* 0x0007e8000c10193c */
[----:B-1----:R-:W2:Y:S01]  /*b3390*/  LDL.LU R210, [R1+0x9f8] ;  /* 0x0009f80001d27983 */ /* 0x002ea20000300800 */
[----:B------:R-:W-:Y:S01]  /*b33a0*/  ISETP.GE.AND P0, PT, R11, R237, PT ;  /* 0x000000ed0b00720c */ /* 0x000fe20003f06270 */
[----:B------:R-:W1:Y:S02]  /*b33b0*/  LDC.64 R238, c[0x0][0x228] ;  /* 0x00008a00ffee7b82 */ /* 0x000e640000000a00 */
[----:B---3--:R-:W3:Y:S01]  /*b33c0*/  LDL.LU R208, [R1+0xdf8] ;  /* 0x000df80001d07983 */ /* 0x008ee20000300800 */
[----:B------:R-:W-:-:S02]  /*b33d0*/  ISETP.LT.AND P5, PT, R7, R102, !P0 ;  /* 0x000000660700720c */ /* 0x000fc400047a1270 */
[----:B------:R-:W-:-:S03]  /*b33e0*/  IADD3 R11, R6, 0xf7, RZ ;  /* 0x000000f7060b7810 */ /* 0x000fc60007ffe0ff */
[----:B------:R-:W1:Y:S01]  /*b33f0*/  LDC R102, c[0x0][0x228] ;  /* 0x00008a00ff667b82 */ /* 0x000e620000000800 */
[----:B------:R-:W-:Y:S02]  /*b3400*/  IADD3 R8, R82, R0, RZ ;  /* 0x0000000052087210 */ /* 0x000fe40007ffe0ff */
[----:B------:R-:W-:Y:S01]  /*b3410*/  ISETP.GE.AND P1, PT, R11, R241, PT ;  /* 0x000000f10b00720c */ /* 0x000fe20003f26270 */
[----:B------:R-:W-:Y:S01]  /*b3420*/  VIADD R11, R6, 0xf6 ;  /* 0x000000f6060b7836 */ /* 0x000fe20000000000 */
[----:B------:R-:W-:Y:S01]  /*b3430*/  ISETP.LT.AND P0, PT, R9, R106, !P0 ;  /* 0x0000006a0900720c */ /* 0x000fe20004701270 */
[C---:B------:R-:W-:Y:S01]  /*b3440*/  IMAD.WIDE R246, R8.reuse, 0x4, R2 ;  /* 0x0000000408f67825 */ /* 0x040fe200078e0202 */
[----:B------:R-:W-:Y:S01]  /*b3450*/  ISETP.LT.AND P4, PT, R7, R228, !P1 ;  /* 0x000000e40700720c */ /* 0x000fe20004f81270 */
[----:B------:R-:W2:Y:S01]  /*b3460*/  LDC R106, c[0x0][0x228] ;  /* 0x00008a00ff6a7b82 */ /* 0x000ea20000000800 */
[----:B------:R-:W-:Y:S01]  /*b3470*/  ISETP.GE.AND P2, PT, R11, R235, PT ;  /* 0x000000eb0b00720c */ /* 0x000fe20003f46270 */
[----:B------:R-:W-:-:S04]  /*b3480*/  IMAD.IADD R11, R8, 0x1, R0 ;  /* 0x00000001080b7824 */ /* 0x000fc800078e0200 */
[----:B------:R-:W-:-:S04]  /*b3490*/  IMAD.WIDE R228, R11, 0x4, R2 ;  /* 0x000000040be47825 */ /* 0x000fc800078e0202 */
[--C-:B------:R-:W-:Y:S01]  /*b34a0*/  IMAD.WIDE R244, R11, 0x4, R4.reuse ;  /* 0x000000040bf47825 */ /* 0x100fe200078e0204 */
[----:B------:R-:W-:Y:S02]  /*b34b0*/  ISETP.LT.AND P1, PT, R9, R104, !P1 ;  /* 0x000000680900720c */ /* 0x000fe40004f21270 */
[----:B------:R-:W-:Y:S01]  /*b34c0*/  IADD3 R82, R6, 0xf8, RZ ;  /* 0x000000f806527810 */ /* 0x000fe20007ffe0ff */
[----:B------:R-:W3:Y:S01]  /*b34d0*/  LDC R104, c[0x0][0x228] ;  /* 0x00008a00ff687b82 */ /* 0x000ee20000000800 */
[----:B------:R4:W-:Y:S01]  /*b34e0*/  @P5 STG.E desc[UR60][R246.64], R206 ;  /* 0x000000cef6005986 */ /* 0x0009e2000c10193c */
[----:B------:R-:W-:Y:S01]  /*b34f0*/  ISETP.LT.AND P5, PT, R7, R226, !P2 ;  /* 0x000000e20700720c */ /* 0x000fe200057a1270 */
[----:B------:R-:W-:Y:S01]  /*b3500*/  IMAD.WIDE R226, R8, 0x4, R4 ;  /* 0x0000000408e27825 */ /* 0x000fe200078e0204 */
[----:B-1----:R-:W-:Y:S01]  /*b3510*/  ISETP.LT.AND P2, PT, R9, R102, !P2 ;  /* 0x000000660900720c */ /* 0x002fe20005741270 */
[----:B----4-:R-:W4:Y:S01]  /*b3520*/  LDL.LU R206, [R1+0x5f8] ;  /* 0x0005f80001ce7983 */ /* 0x010f220000300800 */
[----:B------:R-:W-:-:S02]  /*b3530*/  IADD3 R8, R11, R0, RZ ;  /* 0x000000000b087210 */ /* 0x000fc40007ffe0ff */
[----:B------:R-:W1:Y:S01]  /*b3540*/  LDC R102, c[0x0][0x228] ;  /* 0x00008a00ff667b82 */ /* 0x000e620000000800 */
[----:B------:R2:W-:Y:S06]  /*b3550*/  @P0 STG.E desc[UR60][R226.64], R112 ;  /* 0x00000070e2000986 */ /* 0x0005ec000c10193c */
[----:B------:R2:W-:Y:S04]  /*b3560*/  @P5 STG.E desc[UR60][R228.64], R114 ;  /* 0x00000072e4005986 */ /* 0x0005e8000c10193c */
[----:B--2---:R-:W2:Y:S01]  /*b3570*/  LDL.LU R112, [R1+0xe48] ;  /* 0x000e480001707983 */ /* 0x004ea20000300800 */
[C---:B------:R-:W-:Y:S01]  /*b3580*/  IMAD.WIDE R246, R8.reuse, 0x4, R2 ;  /* 0x0000000408f67825 */ /* 0x040fe200078e0202 */
[----:B------:R-:W1:Y:S02]  /*b3590*/  LDC.64 R226, c[0x0][0x228] ;  /* 0x00008a00ffe27b82 */ /* 0x000e640000000a00 */
[----:B------:R-:W2:Y:S04]  /*b35a0*/  LDL.LU R114, [R1+0x9fc] ;  /* 0x0009fc0001727983 */ /* 0x000ea80000300800 */
[----:B------:R1:W-:Y:S04]  /*b35b0*/  @P2 STG.E desc[UR60][R244.64], R204 ;  /* 0x000000ccf4002986 */ /* 0x0003e8000c10193c */
[----:B-1----:R-:W2:Y:S04]  /*b35c0*/  LDL.LU R204, [R1+0xdfc] ;  /* 0x000dfc0001cc7983 */ /* 0x002ea80000300800 */
[----:B------:R1:W-:Y:S04]  /*b35d0*/  @P4 STG.E desc[UR60][R246.64], R150 ;  /* 0x00000096f6004986 */ /* 0x0003e8000c10193c */
[----:B-1----:R-:W2:Y:S01]  /*b35e0*/  LDL.LU R150, [R1+0x5fc] ;  /* 0x0005fc0001967983 */ /* 0x002ea20000300800 */
[----:B------:R-:W-:-:S05]  /*b35f0*/  IMAD.WIDE R228, R8, 0x4, R4 ;  /* 0x0000000408e47825 */ /* 0x000fca00078e0204 */
[----:B------:R1:W-:Y:S04]  /*b3600*/  @P1 STG.E desc[UR60][R228.64], R148 ;  /* 0x00000094e4001986 */ /* 0x0003e8000c10193c */
[----:B-1----:R-:W2:Y:S01]  /*b3610*/  LDL.LU R148, [R1+0xe4c] ;  /* 0x000e4c0001947983 */ /* 0x002ea20000300800 */
[----:B------:R-:W-:Y:S01]  /*b3620*/  ISETP.GE.AND P0, PT, R82, R243, PT ;  /* 0x000000f35200720c */ /* 0x000fe20003f06270 */
[----:B------:R-:W-:Y:S01]  /*b3630*/  VIADD R11, R6, 0xf9 ;  /* 0x000000f9060b7836 */ /* 0x000fe20000000000 */
[----:B------:R-:W1:Y:S02]  /*b3640*/  LDC R82, c[0x0][0x228] ;  /* 0x00008a00ff527b82 */ /* 0x000e640000000800 */
[----:B------:R-:W-:-:S06]  /*b3650*/  ISETP.LT.AND P4, PT, R7, R224, !P0 ;  /* 0x000000e00700720c */ /* 0x000fcc0004781270 */
[----:B------:R-:W1:Y:S01]  /*b3660*/  LDC.64 R224, c[0x0][0x228] ;  /* 0x00008a00ffe07b82 */ /* 0x000e620000000a00 */
[----:B------:R-:W-:Y:S02]  /*b3670*/  ISETP.GE.AND P2, PT, R11, R239, PT ;  /* 0x000000ef0b00720c */ /* 0x000fe40003f46270 */
[----:B------:R-:W-:Y:S02]  /*b3680*/  IADD3 R8, R8, R0, RZ ;  /* 0x0000000008087210 */ /* 0x000fe40007ffe0ff */
[----:B------:R-:W-:Y:S02]  /*b3690*/  ISETP.LT.AND P0, PT, R9, R100, !P0 ;  /* 0x000000640900720c */ /* 0x000fe40004701270 */
[C---:B------:R-:W-:Y:S01]  /*b36a0*/  ISETP.LT.AND P5, PT, R7.reuse, R242, !P6 ;  /* 0x000000f20700720c */ /* 0x040fe200077a1270 */
[----:B------:R-:W-:Y:S01]  /*b36b0*/  IMAD.WIDE R228, R8, 0x4, R2 ;  /* 0x0000000408e47825 */ /* 0x000fe200078e0202 */
[----:B------:R-:W-:Y:S01]  /*b36c0*/  ISETP.LT.AND P1, PT, R7, R222, !P2 ;  /* 0x000000de0700720c */ /* 0x000fe20005721270 */
[----:B------:R-:W3:Y:S01]  /*b36d0*/  LDC R100, c[0x0][0x228] ;  /* 0x00008a00ff647b82 */ /* 0x000ee20000000800 */
[----:B------:R-:W-:Y:S01]  /*b36e0*/  ISETP.LT.AND P6, PT, R9, R238, !P6 ;  /* 0x000000ee0900720c */ /* 0x000fe200077c1270 */
[----:B------:R-:W-:-:S02]  /*b36f0*/  VIADD R11, R6, 0xfa ;  /* 0x000000fa060b7836 */ /* 0x000fc40000000000 */
[C---:B------:R-:W-:Y:S01]  /*b3700*/  IMAD.WIDE R238, R8.reuse, 0x4, R4 ;  /* 0x0000000408ee7825 */ /* 0x040fe200078e0204 */
[----:B------:R-:W-:Y:S02]  /*b3710*/  IADD3 R8, R8, R0, RZ ;  /* 0x0000000008087210 */ /* 0x000fe40007ffe0ff */
[----:B------:R-:W-:Y:S01]  /*b3720*/  ISETP.LT.AND P2, PT, R9, R102, !P2 ;  /* 0x000000660900720c */ /* 0x000fe20005741270 */
[----:B------:R-:W1:Y:S01]  /*b3730*/  LDC.64 R222, c[0x0][0x228] ;  /* 0x00008a00ffde7b82 */ /* 0x000e620000000a00 */
[----:B------:R1:W-:Y:S01]  /*b3740*/  @P4 STG.E desc[UR60][R228.64], R251 ;  /* 0x000000fbe4004986 */ /* 0x0003e2000c10193c */
[----:B------:R-:W-:Y:S01]  /*b3750*/  ISETP.GE.AND P4, PT, R11, R227, PT ;  /* 0x000000e30b00720c */ /* 0x000fe20003f86270 */
[----:B------:R-:W-:Y:S02]  /*b3760*/  VIADD R11, R6, 0xfb ;  /* 0x000000fb060b7836 */ /* 0x000fe40000000000 */
[----:B------:R1:W-:Y:S01]  /*b3770*/  @P0 STG.E desc[UR60][R238.64], R249 ;  /* 0x000000f9ee000986 */ /* 0x0003e2000c10193c */
[----:B------:R-:W-:-:S02]  /*b3780*/  ISETP.LT.AND P0, PT, R7, R232, !P4 ;  /* 0x000000e80700720c */ /* 0x000fc40006701270 */
[----:B------:R-:W3:Y:S01]  /*b3790*/  LDC R102, c[0x0][0x228] ;  /* 0x00008a00ff667b82 */ /* 0x000ee20000000800 */
[----:B------:R-:W-:-:S04]  /*b37a0*/  IMAD.WIDE R232, R8, 0x4, R4 ;  /* 0x0000000408e87825 */ /* 0x000fc800078e0204 */
[C---:B-1----:R-:W-:Y:S01]  /*b37b0*/  IMAD.WIDE R228, R8.reuse, 0x4, R2 ;  /* 0x0000000408e47825 */ /* 0x042fe200078e0202 */
[----:B------:R-:W2:Y:S01]  /*b37c0*/  LDL.LU R251, [R1+0xe60] ;  /* 0x000e600001fb7983 */ /* 0x000ea20000300800 */
[----:B------:R-:W-:-:S03]  /*b37d0*/  IADD3 R8, R8, R0, RZ ;  /* 0x0000000008087210 */ /* 0x000fc60007ffe0ff */
[----:B------:R1:W-:Y:S01]  /*b37e0*/  @P1 STG.E desc[UR60][R228.64], R110 ;  /* 0x0000006ee4001986 */ /* 0x0003e2000c10193c */
[----:B------:R-:W-:Y:S02]  /*b37f0*/  ISETP.GE.AND P1, PT, R11, R225, PT ;  /* 0x000000e10b00720c */ /* 0x000fe40003f26270 */
[----:B------:R-:W-:Y:S01]  /*b3800*/  ISETP.LT.AND P4, PT, R9, R82, !P4 ;  /* 0x000000520900720c */ /* 0x000fe20006781270 */
[----:B------:R1:W-:Y:S01]  /*b3810*/  @P2 STG.E desc[UR60][R232.64], R108 ;  /* 0x0000006ce8002986 */ /* 0x0003e2000c10193c */
[----:B------:R-:W-:Y:S01]  /*b3820*/  ISETP.LT.AND P2, PT, R7, R230, !P1 ;  /* 0x000000e60700720c */ /* 0x000fe20004f41270 */
[C---:B------:R-:W-:Y:S02]  /*b3830*/  IMAD.WIDE R238, R8.reuse, 0x4, R2 ;  /* 0x0000000408ee7825 */ /* 0x040fe400078e0202 */
[----:B------:R-:W2:Y:S01]  /*b3840*/  LDL.LU R249, [R1+0xe50] ;  /* 0x000e500001f97983 */ /* 0x000ea20000300800 */
[----:B------:R-:W-:Y:S01]  /*b3850*/  IADD3 R11, R8, R0, RZ ;  /* 0x00000000080b7210 */ /* 0x000fe20007ffe0ff */
[----:B------:R-:W-:Y:S01]  /*b3860*/  VIADD R82, R6, 0xfc ;  /* 0x000000fc06527836 */ /* 0x000fe20000000000 */
[----:B------:R-:W-:Y:S01]  /*b3870*/  ISETP.LT.AND P1, PT, R9, R106, !P1 ;  /* 0x0000006a0900720c */ /* 0x000fe20004f21270 */
[----:B-1----:R-:W2:Y:S01]  /*b3880*/  LDL.LU R110, [R1+0xa00] ;  /* 0x000a0000016e7983 */ /* 0x002ea20000300800 */
[----:B------:R-:W-:Y:S01]  /*b3890*/  IMAD.WIDE R230, R8, 0x4, R4 ;  /* 0x0000000408e67825 */ /* 0x000fe200078e0204 */
[----:B------:R-:W1:Y:S02]  /*b38a0*/  LDC.64 R228, c[0x0][0x228] ;  /* 0x00008a00ffe47b82 */ /* 0x000e640000000a00 */
[----:B------:R3:W-:Y:S04]  /*b38b0*/  @P0 STG.E desc[UR60][R238.64], R216 ;  /* 0x000000d8ee000986 */ /* 0x0007e8000c10193c */
[----:B------:R-:W2:Y:S01]  /*b38c0*/  LDL.LU R108, [R1+0x600] ;  /* 0x00060000016c7983 */ /* 0x000ea20000300800 */
[----:B------:R-:W-:Y:S01]  /*b38d0*/  ISETP.GE.AND P0, PT, R82, R223, PT ;  /* 0x000000df5200720c */ /* 0x000fe20003f06270 */
[----:B------:R-:W1:Y:S02]  /*b38e0*/  LDC.64 R232, c[0x0][0x228] ;  /* 0x00008a00ffe87b82 */ /* 0x000e640000000a00 */
[----:B---3--:R-:W3:Y:S01]  /*b38f0*/  LDL.LU R216, [R1+0xe64] ;  /* 0x000e640001d87983 */ /* 0x008ee20000300800 */
[----:B------:R-:W-:-:S03]  /*b3900*/  IMAD.WIDE R238, R11, 0x4, R2 ;  /* 0x000000040bee7825 */ /* 0x000fc600078e0202 */
[----:B------:R1:W-:Y:S01]  /*b3910*/  @P4 STG.E desc[UR60][R230.64], R218 ;  /* 0x000000dae6004986 */ /* 0x0003e2000c10193c */
[----:B------:R-:W-:-:S03]  /*b3920*/  ISETP.LT.AND P4, PT, R7, R236, !P0 ;  /* 0x000000ec0700720c */ /* 0x000fc60004781270 */
[----:B------:R1:W-:Y:S01]  /*b3930*/  @P2 STG.E desc[UR60][R238.64], R214 ;  /* 0x000000d6ee002986 */ /* 0x0003e2000c10193c */
[----:B------:R-:W-:Y:S01]  /*b3940*/  ISETP.LT.AND P0, PT, R9, R102, !P0 ;  /* 0x000000660900720c */ /* 0x000fe20004701270 */
[C---:B------:R-:W-:Y:S01]  /*b3950*/  IMAD.IADD R8, R11.reuse, 0x1, R0 ;  /* 0x000000010b087824 */ /* 0x040fe200078e0200 */
[----:B------:R-:W-:Y:S01]  /*b3960*/  IADD3 R82, R6, 0xfd, RZ ;  /* 0x000000fd06527810 */ /* 0x000fe20007ffe0ff */
[----:B------:R-:W4:Y:S01]  /*b3970*/  LDC.64 R236, c[0x0][0x228] ;  /* 0x00008a00ffec7b82 */ /* 0x000f220000000a00 */
[----:B-1----:R-:W3:Y:S01]  /*b3980*/  LDL.LU R218, [R1+0xe54] ;  /* 0x000e540001da7983 */ /* 0x002ee20000300800 */
[----:B------:R-:W-:-:S03]  /*b3990*/  IMAD.WIDE R238, R11, 0x4, R4 ;  /* 0x000000040bee7825 */ /* 0x000fc600078e0204 */
[----:B------:R-:W3:Y:S03]  /*b39a0*/  LDL.LU R214, [R1+0xa04] ;  /* 0x000a040001d67983 */ /* 0x000ee60000300800 */
[----:B------:R-:W1:Y:S01]  /*b39b0*/  LDC.64 R230, c[0x0][0x228] ;  /* 0x00008a00ffe67b82 */ /* 0x000e620000000a00 */
[----:B------:R1:W-:Y:S01]  /*b39c0*/  @P1 STG.E desc[UR60][R238.64], R212 ;  /* 0x000000d4ee001986 */ /* 0x0003e2000c10193c */
[----:B------:R-:W-:-:S06]  /*b39d0*/  IMAD.WIDE R242, R8, 0x4, R2 ;  /* 0x0000000408f27825 */ /* 0x000fcc00078e0202 */
[----:B------:R-:W3:Y:S01]  /*b39e0*/  LDC R102, c[0x0][0x22c] ;  /* 0x00008b00ff667b82 */ /* 0x000ee20000000800 */
[----:B-1----:R-:W3:Y:S01]  /*b39f0*/  LDL.LU R212, [R1+0x604] ;  /* 0x0006040001d47983 */ /* 0x002ee20000300800 */
[----:B------:R-:W-:-:S03]  /*b3a00*/  IMAD.WIDE R238, R8, 0x4, R4 ;  /* 0x0000000408ee7825 */ /* 0x000fc600078e0204 */
[----:B------:R1:W-:Y:S04]  /*b3a10*/  @P4 STG.E desc[UR60][R242.64], R210 ;  /* 0x000000d2f2004986 */ /* 0x0003e8000c10193c */
[----:B------:R1:W-:Y:S04]  /*b3a20*/  @P0 STG.E desc[UR60][R238.64], R208 ;  /* 0x000000d0ee000986 */ /* 0x0003e8000c10193c */
[----:B-1----:R-:W3:Y:S04]  /*b3a30*/  LDL.LU R210, [R1+0xe68] ;  /* 0x000e680001d27983 */ /* 0x002ee80000300800 */
[----:B------:R-:W3:Y:S01]  /*b3a40*/  LDL.LU R208, [R1+0xe58] ;  /* 0x000e580001d07983 */ /* 0x000ee20000300800 */
[----:B------:R-:W-:Y:S01]  /*b3a50*/  ISETP.GE.AND P2, PT, R82, R229, PT ;  /* 0x000000e55200720c */ /* 0x000fe20003f46270 */
[----:B------:R-:W-:Y:S01]  /*b3a60*/  VIADD R11, R6, 0xfe ;  /* 0x000000fe060b7836 */ /* 0x000fe20000000000 */
[----:B------:R-:W1:Y:S02]  /*b3a70*/  LDC.64 R238, c[0x0][0x228] ;  /* 0x00008a00ffee7b82 */ /* 0x000e640000000a00 */
[----:B------:R-:W-:-:S02]  /*b3a80*/  ISETP.LT.AND P4, PT, R7, R234, !P2 ;  /* 0x000000ea0700720c */ /* 0x000fc40005781270 */
[----:B------:R-:W-:Y:S02]  /*b3a90*/  ISETP.GE.AND P1, PT, R11, R233, PT ;  /* 0x000000e90b00720c */ /* 0x000fe40003f26270 */
[----:B------:R-:W-:Y:S02]  /*b3aa0*/  IADD3 R82, R8, R0, RZ ;  /* 0x0000000008527210 */ /* 0x000fe40007ffe0ff */
[----:B------:R-:W-:Y:S01]  /*b3ab0*/  ISETP.LT.AND P2, PT, R9, R104, !P2 ;  /* 0x000000680900720c */ /* 0x000fe20005741270 */
[----:B------:R-:W1:Y:S01]  /*b3ac0*/  LDC.64 R234, c[0x0][0x228] ;  /* 0x00008a00ffea7b82 */ /* 0x000e620000000a00 */
[----:B------:R-:W-:Y:S01]  /*b3ad0*/  ISETP.LT.AND P0, PT, R7, R240, !P1 ;  /* 0x000000f00700720c */ /* 0x000fe20004f01270 */
[----:B------:R-:W-:-:S04]  /*b3ae0*/  IMAD.WIDE R240, R82, 0x4, R2 ;  /* 0x0000000452f07825 */ /* 0x000fc800078e0202 */
[----:B------:R-:W-:Y:S01]  /*b3af0*/  IMAD.WIDE R242, R82, 0x4, R4 ;  /* 0x0000000452f27825 */ /* 0x000fe200078e0204 */
[----:B------:R-:W-:Y:S01]  /*b3b00*/  IADD3 R11, R6, 0x103, RZ ;  /* 0x00000103060b7810 */ /* 0x000fe20007ffe0ff */
[----:B------:R-:W3:Y:S02]  /*b3b10*/  LDC R104, c[0x0][0x22c] ;  /* 0x00008b00ff687b82 */ /* 0x000ee40000000800 */
[----:B------:R-:W-:Y:S02]  /*b3b20*/  IMAD.IADD R8, R82, 0x1, R0 ;  /* 0x0000000152087824 */ /* 0x000fe400078e0200 */
[----:B------:R-:W-:Y:S01]  /*b3b30*/  VIADD R82, R6, 0x100 ;  /* 0x0000010006527836 */ /* 0x000fe20000000000 */
[----:B------:R-:W-:Y:S01]  /*b3b40*/  ISETP.LT.AND P1, PT, R9, R100, !P1 ;  /* 0x000000640900720c */ /* 0x000fe20004f21270 */
[----:B------:R-:W-:Y:S02]  /*b3b50*/  IMAD.WIDE R244, R8, 0x4, R2 ;  /* 0x0000000408f47825 */ /* 0x000fe400078e0202 */
[----:B------:R-:W3:Y:S01]  /*b3b60*/  LDC R100, c[0x0][0x22c] ;  /* 0x00008b00ff647b82 */ /* 0x000ee20000000800 */
[----:B----4-:R4:W-:Y:S01]  /*b3b70*/  @P4 STG.E desc[UR60][R240.64], R206 ;  /* 0x000000cef0004986 */ /* 0x0109e2000c10193c */
[----:B------:R-:W-:-:S02]  /*b3b80*/  ISETP.GE.AND P4, PT, R11, R237, PT ;  /* 0x000000ed0b00720c */ /* 0x000fc40003f86270 */
[----:B------:R-:W-:Y:S01]  /*b3b90*/  IADD3 R11, R8, R0, RZ ;  /* 0x00000000080b7210 */ /* 0x000fe20007ffe0ff */
[----:B----4-:R-:W4:Y:S04]  /*b3ba0*/  LDL.LU R206, [R1+0xa08] ;  /* 0x000a080001ce7983 */ /* 0x010f280000300800 */
[----:B--2---:R2:W-:Y:S01]  /*b3bb0*/  @P2 STG.E desc[UR60][R242.64], R112 ;  /* 0x00000070f2002986 */ /* 0x0045e2000c10193c */
[----:B------:R-:W-:Y:S01]  /*b3bc0*/  ISETP.GE.AND P2, PT, R82, R231, PT ;  /* 0x000000e75200720c */ /* 0x000fe20003f46270 */
[----:B------:R-:W-:Y:S02]  /*b3bd0*/  IMAD.WIDE R240, R8, 0x4, R4 ;  /* 0x0000000408f07825 */ /* 0x000fe400078e0204 */
[----:B------:R1:W-:Y:S01]  /*b3be0*/  @P0 STG.E desc[UR60][R244.64], R114 ;  /* 0x00000072f4000986 */ /* 0x0003e2000c10193c */
[----:B------:R-:W-:-:S03]  /*b3bf0*/  ISETP.LT.AND P0, PT, R7, R226, !P2 ;  /* 0x000000e20700720c */ /* 0x000fc60005701270 */
[----:B--2---:R-:W2:Y:S01]  /*b3c00*/  LDL.LU R112, [R1+0x608] ;  /* 0x0006080001707983 */ /* 0x004ea20000300800 */
[----:B------:R-:W-:Y:S01]  /*b3c10*/  ISETP.LT.AND P2, PT, R9, R224, !P2 ;  /* 0x000000e00900720c */ /* 0x000fe20005741270 */
[C---:B------:R-:W-:Y:S01]  /*b3c20*/  IMAD.WIDE R224, R11.reuse, 0x4, R2 ;  /* 0x000000040be07825 */ /* 0x040fe200078e0202 */
[----:B------:R-:W3:Y:S01]  /*b3c30*/  LDC.64 R226, c[0x0][0x228] ;  /* 0x00008a00ffe27b82 */ /* 0x000ee20000000a00 */
[----:B-1----:R-:W2:Y:S04]  /*b3c40*/  LDL.LU R114, [R1+0xe6c] ;  /* 0x000e6c0001727983 */ /* 0x002ea80000300800 */
[----:B------:R1:W-:Y:S04]  /*b3c50*/  @P1 STG.E desc[UR60][R240.64], R204 ;  /* 0x000000ccf0001986 */ /* 0x0003e8000c10193c */
[----:B-1----:R-:W2:Y:S04]  /*b3c60*/  LDL.LU R204, [R1+0xe5c] ;  /* 0x000e5c0001cc7983 */ /* 0x002ea80000300800 */
[----:B------:R1:W-:Y:S04]  /*b3c70*/  @P5 STG.E desc[UR60][R224.64], R150 ;  /* 0x00000096e0005986 */ /* 0x0003e8000c10193c */
[----:B-1----:R-:W2:Y:S01]  /*b3c80*/  LDL.LU R150, [R1+0xa0c] ;  /* 0x000a0c0001967983 */ /* 0x002ea20000300800 */
[----:B------:R-:W-:-:S05]  /*b3c90*/  IMAD.WIDE R240, R11, 0x4, R4 ;  /* 0x000000040bf07825 */ /* 0x000fca00078e0204 */
[----:B------:R1:W-:Y:S04]  /*b3ca0*/  @P6 STG.E desc[UR60][R240.64], R148 ;  /* 0x00000094f0006986 */ /* 0x0003e8000c10193c */
[----:B-1----:R-:W2:Y:S01]  /*b3cb0*/  LDL.LU R148, [R1+0x60c] ;  /* 0x00060c0001947983 */ /* 0x002ea20000300800 */
[C---:B------:R-:W-:Y:S01]  /*b3cc0*/  VIADD R8, R6.reuse, 0x101 ;  /* 0x0000010106087836 */ /* 0x040fe20000000000 */
[----:B------:R-:W-:Y:S02]  /*b3cd0*/  IADD3 R82, R6, 0x104, RZ ;  /* 0x0000010406527810 */ /* 0x000fe40007ffe0ff */
[----:B------:R-:W2:Y:S02]  /*b3ce0*/  LDL.LU R106, [R1+0xe80] ;  /* 0x000e8000016a7983 */ /* 0x000ea40000300800 */
[----:B------:R-:W-:-:S02]  /*b3cf0*/  ISETP.GE.AND P1, PT, R8, R235, PT ;  /* 0x000000eb0800720c */ /* 0x000fc40003f26270 */
[----:B------:R-:W-:Y:S01]  /*b3d00*/  IADD3 R8, R11, R0, RZ ;  /* 0x000000000b087210 */ /* 0x000fe20007ffe0ff */
[----:B------:R-:W-:Y:S01]  /*b3d10*/  VIADD R11, R6, 0x102 ;  /* 0x00000102060b7836 */ /* 0x000fe20000000000 */
[----:B------:R-:W-:Y:S01]  /*b3d20*/  ISETP.LT.AND P5, PT, R7, R222, !P1 ;  /* 0x000000de0700720c */ /* 0x000fe20004fa1270 */
[----:B------:R-:W2:Y:S02]  /*b3d30*/  LDL.LU R246, [R1+0xe70] ;  /* 0x000e700001f67983 */ /* 0x000ea40000300800 */
[C---:B------:R-:W-:Y:S01]  /*b3d40*/  IMAD.WIDE R222, R8.reuse, 0x4, R2 ;  /* 0x0000000408de7825 */ /* 0x040fe200078e0202 */
[----:B------:R-:W-:Y:S01]  /*b3d50*/  ISETP.GE.AND P6, PT, R11, R239, PT ;  /* 0x000000ef0b00720c */ /* 0x000fe20003fc6270 */
[----:B------:R-:W2:Y:S01]  /*b3d60*/  LDL.LU R247, [R1+0x610] ;  /* 0x0006100001f77983 */ /* 0x000ea20000300800 */
[----:B------:R-:W-:Y:S01]  /*b3d70*/  ISETP.LT.AND P1, PT, R9, R228, !P1 ;  /* 0x000000e40900720c */ /* 0x000fe20004f21270 */
[C---:B------:R-:W-:Y:S01]  /*b3d80*/  IMAD.WIDE R224, R8.reuse, 0x4, R4 ;  /* 0x0000000408e07825 */ /* 0x040fe200078e0204 */
[----:B------:R-:W-:-:S05]  /*b3d90*/  IADD3 R8, R8, R0, RZ ;  /* 0x0000000008087210 */ /* 0x000fca0007ffe0ff */
[C---:B------:R-:W-:Y:S01]  /*b3da0*/  IMAD.IADD R11, R8.reuse, 0x1, R0 ;  /* 0x00000001080b7824 */ /* 0x040fe200078e0200 */
[----:B------:R1:W-:Y:S01]  /*b3db0*/  @P0 STG.E desc[UR60][R222.64], R251 ;  /* 0x000000fbde000986 */ /* 0x0003e2000c10193c */
[----:B------:R-:W-:Y:S02]  /*b3dc0*/  ISETP.LT.AND P0, PT, R7, R232, !P6 ;  /* 0x000000e80700720c */ /* 0x000fe40007701270 */
[----:B------:R-:W-:Y:S01]  /*b3dd0*/  ISETP.LT.AND P6, PT, R9, R220, !P6 ;  /* 0x000000dc0900720c */ /* 0x000fe200077c1270 */
[----:B------:R-:W-:Y:S01]  /*b3de0*/  IMAD.WIDE R220, R11, 0x4, R2 ;  /* 0x000000040bdc7825 */ /* 0x000fe200078e0202 */
[----:B------:R1:W-:Y:S03]  /*b3df0*/  @P2 STG.E desc[UR60][R224.64], R249 ;  /* 0x000000f9e0002986 */ /* 0x0003e6000c10193c */
[----:B-1----:R-:W-:Y:S01]  /*b3e00*/  IMAD.WIDE R222, R8, 0x4, R4 ;  /* 0x0000000408de7825 */ /* 0x002fe200078e0204 */
[----:B------:R-:W-:-:S02]  /*b3e10*/  ISETP.LT.AND P2, PT, R7, R230, !P4 ;  /* 0x000000e60700720c */ /* 0x000fc40006741270 */
[----:B------:R-:W-:Y:S01]  /*b3e20*/  ISETP.LT.AND P4, PT, R9, R234, !P4 ;  /* 0x000000ea0900720c */ /* 0x000fe20006781270 */
[----:B------:R-:W-:-:S05]  /*b3e30*/  IMAD.WIDE R224, R8, 0x4, R2 ;  /* 0x0000000408e07825 */ /* 0x000fca00078e0202 */
[----:B------:R-:W-:Y:S01]  /*b3e40*/  @P5 STG.E desc[UR60][R224.64], R110 ;  /* 0x0000006ee0005986 */ /* 0x000fe2000c10193c */
[----:B------:R-:W-:-:S03]  /*b3e50*/  IMAD.IADD R8, R11, 0x1, R0 ;  /* 0x000000010b087824 */ /* 0x000fc600078e0200 */
[----:B------:R1:W-:Y:S01]  /*b3e60*/  @P1 STG.E desc[UR60][R222.64], R108 ;  /* 0x0000006cde001986 */ /* 0x0003e2000c10193c */
[----:B---3--:R-:W-:-:S03]  /*b3e70*/  ISETP.GE.AND P5, PT, R82, R227, PT ;  /* 0x000000e35200720c */ /* 0x008fc60003fa6270 */
[----:B------:R3:W-:Y:S01]  /*b3e80*/  @P0 STG.E desc[UR60][R220.64], R216 ;  /* 0x000000d8dc000986 */ /* 0x0007e2000c10193c */
[----:B------:R-:W-:Y:S01]  /*b3e90*/  VIADD R82, R6, 0x109 ;  /* 0x0000010906527836 */ /* 0x000fe20000000000 */
[----:B------:R-:W-:Y:S02]  /*b3ea0*/  ISETP.LT.AND P0, PT, R9, R236, !P5 ;  /* 0x000000ec0900720c */ /* 0x000fe40006f01270 */
[----:B------:R-:W-:Y:S01]  /*b3eb0*/  ISETP.LT.AND P5, PT, R7, R238, !P5 ;  /* 0x000000ee0700720c */ /* 0x000fe20006fa1270 */
[----:B-1----:R-:W-:-:S04]  /*b3ec0*/  IMAD.WIDE R222, R8, 0x4, R2 ;  /* 0x0000000408de7825 */ /* 0x002fc800078e0202 */
[----:B---3--:R-:W-:Y:S01]  /*b3ed0*/  IMAD.WIDE R220, R11, 0x4, R4 ;  /* 0x000000040bdc7825 */ /* 0x008fe200078e0204 */
[----:B------:R-:W-:-:S04]  /*b3ee0*/  IADD3 R11, R6, 0x107, RZ ;  /* 0x00000107060b7810 */ /* 0x000fc80007ffe0ff */
[----:B------:R-:W-:Y:S01]  /*b3ef0*/  @P6 STG.E desc[UR60][R220.64], R218 ;  /* 0x000000dadc006986 */ /* 0x000fe2000c10193c */
[----:B------:R-:W-:Y:S01]  /*b3f00*/  ISETP.GE.AND P6, PT, R11, R217, PT ;  /* 0x000000d90b00720c */ /* 0x000fe20003fc6270 */
[----:B------:R-:W-:Y:S01]  /*b3f10*/  IMAD.WIDE R216, R8, 0x4, R4 ;  /* 0x0000000408d87825 */ /* 0x000fe200078e0204 */
[----:B------:R-:W-:Y:S01]  /*b3f20*/  IADD3 R11, R6, 0x10b, RZ ;  /* 0x0000010b060b7810 */ /* 0x000fe20007ffe0ff */
[----:B------:R1:W-:Y:S01]  /*b3f30*/  @P2 STG.E desc[UR60][R222.64], R214 ;  /* 0x000000d6de002986 */ /* 0x0003e2000c10193c */
[----:B------:R-:W-:Y:S01]  /*b3f40*/  ISETP.GE.AND P2, PT, R82, R219, PT ;  /* 0x000000db5200720c */ /* 0x000fe20003f46270 */
[----:B------:R-:W-:Y:S01]  /*b3f50*/  IMAD.IADD R82, R8, 0x1, R0 ;  /* 0x0000000108527824 */ /* 0x000fe200078e0200 */
[----:B------:R-:W-:Y:S01]  /*b3f60*/  ISETP.LT.AND P1, PT, R7, R226, !P3 ;  /* 0x000000e20700720c */ /* 0x000fe20005f21270 */
[----:B------:R3:W-:Y:S01]  /*b3f70*/  @P4 STG.E desc[UR60][R216.64], R212 ;  /* 0x000000d4d8004986 */ /* 0x0007e2000c10193c */
[----:B------:R-:W-:Y:S02]  /*b3f80*/  ISETP.LT.AND P4, PT, R9, R80, !P3 ;  /* 0x000000500900720c */ /* 0x000fe40005f81270 */
[----:B------:R-:W-:Y:S01]  /*b3f90*/  ISETP.GE.AND P3, PT, R11, R215, PT ;  /* 0x000000d70b00720c */ /* 0x000fe20003f66270 */
[----:B-1----:R-:W-:-:S04]  /*b3fa0*/  IMAD.WIDE R214, R82, 0x4, R2 ;  /* 0x0000000452d67825 */ /* 0x002fc800078e0202 */
[C---:B---3--:R-:W-:Y:S01]  /*b3fb0*/  IMAD.WIDE R216, R82.reuse, 0x4, R4 ;  /* 0x0000000452d87825 */ /* 0x048fe200078e0204 */
[----:B------:R-:W-:Y:S04]  /*b3fc0*/  @P5 STG.E desc[UR60][R214.64], R210 ;  /* 0x000000d2d6005986 */ /* 0x000fe8000c10193c */
[----:B------:R1:W-:Y:S04]  /*b3fd0*/  @P0 STG.E desc[UR60][R216.64], R208 ;  /* 0x000000d0d8000986 */ /* 0x0003e8000c10193c */
[----:B-1----:R-:W3:Y:S04]  /*b3fe0*/  LDL.LU R208, [R1+0xa10] ;  /* 0x000a100001d07983 */ /* 0x002ee80000300800 */
[----:B------:R-:W3:Y:S04]  /*b3ff0*/  LDL.LU R250, [R1+0xe84] ;  /* 0x000e840001fa7983 */ /* 0x000ee80000300800 */
[----:B------:R-:W3:Y:S04]  /*b4000*/  LDL.LU R248, [R1+0xe74] ;  /* 0x000e740001f87983 */ /* 0x000ee80000300800 */
[----:B------:R-:W3:Y:S04]  /*b4010*/  LDL.LU R251, [R1+0x614] ;  /* 0x0006140001fb7983 */ /* 0x000ee80000300800 */
[----:B------:R-:W3:Y:S01]  /*b4020*/  LDL.LU R249, [R1+0xa14] ;  /* 0x000a140001f97983 */ /* 0x000ee20000300800 */
[----:B------:R-:W-:Y:S01]  /*b4030*/  IADD3 R8, R82, R0, RZ ;  /* 0x0000000052087210 */ /* 0x000fe20007ffe0ff */
[----:B------:R-:W-:-:S02]  /*b4040*/  VIADD R11, R6, 0x106 ;  /* 0x00000106060b7836 */ /* 0x000fc40000000000 */
[----:B------:R-:W3:Y:S02]  /*b4050*/  LDL.LU R110, [R1+0xe88] ;  /* 0x000e8800016e7983 */ /* 0x000ee40000300800 */
[C---:B------:R-:W-:Y:S01]  /*b4060*/  IMAD.WIDE R218, R8.reuse, 0x4, R2 ;  /* 0x0000000408da7825 */ /* 0x040fe200078e0202 */
[----:B------:R-:W-:Y:S01]  /*b4070*/  ISETP.GE.AND P5, PT, R11, R102, PT ;  /* 0x000000660b00720c */ /* 0x000fe20003fa6270 */
[----:B------:R-:W3:Y:S02]  /*b4080*/  LDL.LU R108, [R1+0xe78] ;  /* 0x000e7800016c7983 */ /* 0x000ee40000300800 */
[----:B------:R-:W-:Y:S01]  /*b4090*/  IMAD.WIDE R220, R8, 0x4, R4 ;  /* 0x0000000408dc7825 */ /* 0x000fe200078e0204 */
[----:B------:R-:W-:Y:S01]  /*b40a0*/  IADD3 R11, R6, 0x10d, RZ ;  /* 0x0000010d060b7810 */ /* 0x000fe20007ffe0ff */
[----:B------:R-:W1:Y:S02]  /*b40b0*/  LDC R102, c[0x0][0x22c] ;  /* 0x00008b00ff667b82 */ /* 0x000e640000000800 */
[----:B------:R-:W-:Y:S01]  /*b40c0*/  IMAD.IADD R82, R8, 0x1, R0 ;  /* 0x0000000108527824 */ /* 0x000fe200078e0200 */
[----:B------:R-:W-:-:S03]  /*b40d0*/  ISETP.GE.AND P0, PT, R11, R213, PT ;  /* 0x000000d50b00720c */ /* 0x000fc60003f06270 */
[C---:B------:R-:W-:Y:S01]  /*b40e0*/  IMAD.WIDE R212, R82.reuse, 0x4, R2 ;  /* 0x0000000452d47825 */ /* 0x040fe200078e0202 */
[----:B------:R-:W-:-:S03]  /*b40f0*/  IADD3 R8, R82, R0, RZ ;  /* 0x0000000052087210 */ /* 0x000fc60007ffe0ff */
[----:B------:R-:W-:-:S04]  /*b4100*/  IMAD.WIDE R214, R82, 0x4, R4 ;  /* 0x0000000452d67825 */ /* 0x000fc800078e0204 */
[----:B------:R-:W-:Y:S01]  /*b4110*/  IMAD.WIDE R216, R8, 0x4, R2 ;  /* 0x0000000408d87825 */ /* 0x000fe200078e0202 */
[----:B----4-:R4:W-:Y:S01]  /*b4120*/  @P1 STG.E desc[UR60][R218.64], R206 ;  /* 0x000000ceda001986 */ /* 0x0109e2000c10193c */
[-C--:B------:R-:W-:Y:S02]  /*b4130*/  ISETP.LT.AND P1, PT, R7, R80.reuse, !P5 ;  /* 0x000000500700720c */ /* 0x080fe40006f21270 */
[-C--:B------:R-:W-:Y:S01]  /*b4140*/  ISETP.LT.AND P5, PT, R9, R80.reuse, !P5 ;  /* 0x000000500900720c */ /* 0x080fe20006fa1270 */
[----:B----4-:R-:W4:Y:S04]  /*b4150*/  LDL.LU R206, [R1+0x618] ;  /* 0x0006180001ce7983 */ /* 0x010f280000300800 */
[----:B--2---:R2:W-:Y:S01]  /*b4160*/  @P4 STG.E desc[UR60][R220.64], R112 ;  /* 0x00000070dc004986 */ /* 0x0045e2000c10193c */
[----:B------:R-:W-:-:S05]  /*b4170*/  ISETP.LT.AND P4, PT, R7, R80, !P6 ;  /* 0x000000500700720c */ /* 0x000fca0007781270 */
[----:B------:R1:W-:Y:S04]  /*b4180*/  @P1 STG.E desc[UR60][R212.64], R114 ;  /* 0x00000072d4001986 */ /* 0x0003e8000c10193c */
[----:B--2---:R-:W2:Y:S04]  /*b4190*/  LDL.LU R112, [R1+0xa18] ;  /* 0x000a180001707983 */ /* 0x004ea80000300800 */
[----:B-1----:R-:W2:Y:S04]  /*b41a0*/  LDL.LU R114, [R1+0xe8c] ;  /* 0x000e8c0001727983 */ /* 0x002ea80000300800 */
[----:B------:R1:W-:Y:S01]  /*b41b0*/  @P5 STG.E desc[UR60][R214.64], R204 ;  /* 0x000000ccd6005986 */ /* 0x0003e2000c10193c */
[----:B------:R-:W-:-:S03]  /*b41c0*/  ISETP.LT.AND P6, PT, R9, R80, !P6 ;  /* 0x000000500900720c */ /* 0x000fc600077c1270 */
[----:B-1----:R-:W2:Y:S04]  /*b41d0*/  LDL.LU R204, [R1+0xe7c] ;  /* 0x000e7c0001cc7983 */ /* 0x002ea80000300800 */
[----:B------:R1:W-:Y:S04]  /*b41e0*/  @P4 STG.E desc[UR60][R216.64], R150 ;  /* 0x00000096d8004986 */ /* 0x0003e8000c10193c */
[----:B-1----:R-:W2:Y:S01]  /*b41f0*/  LDL.LU R150, [R1+0x61c] ;  /* 0x00061c0001967983 */ /* 0x002ea20000300800 */
[----:B------:R-:W-:-:S05]  /*b4200*/  IMAD.WIDE R218, R8, 0x4, R4 ;  /* 0x0000000408da7825 */ /* 0x000fca00078e0204 */
[----:B------:R1:W-:Y:S04]  /*b4210*/  @P6 STG.E desc[UR60][R218.64], R148 ;  /* 0x00000094da006986 */ /* 0x0003e8000c10193c */
[----:B-1----:R-:W2:Y:S01]  /*b4220*/  LDL.LU R148, [R1+0xa1c] ;  /* 0x000a1c0001947983 */ /* 0x002ea20000300800 */
[----:B------:R-:W-:Y:S02]  /*b4230*/  VIADD R11, R6, 0x108 ;  /* 0x00000108060b7836 */ /* 0x000fe40000000000 */
[----:B------:R-:W-:Y:S01]  /*b4240*/  IMAD.IADD R82, R8, 0x1, R0 ;  /* 0x0000000108527824 */ /* 0x000fe200078e0200 */
[----:B------:R-:W-:Y:S01]  /*b4250*/  ISETP.LT.AND P5, PT, R7, R80, !P2 ;  /* 0x000000500700720c */ /* 0x000fe200057a1270 */
[----:B------:R-:W2:Y:S01]  /*b4260*/  LDL.LU R242, [R1+0xa20] ;  /* 0x000a200001f27983 */ /* 0x000ea20000300800 */
[----:B------:R-:W-:-:S02]  /*b4270*/  ISETP.GE.AND P1, PT, R11, R100, PT ;  /* 0x000000640b00720c */ /* 0x000fc40003f26270 */
[----:B------:R-:W-:Y:S01]  /*b4280*/  IADD3 R11, R6, 0x10f, RZ ;  /* 0x0000010f060b7810 */ /* 0x000fe20007ffe0ff */
[----:B------:R-:W1:Y:S01]  /*b4290*/  LDC R100, c[0x0][0x22c] ;  /* 0x00008b00ff647b82 */ /* 0x000e620000000800 */
[-C--:B------:R-:W-:Y:S02]  /*b42a0*/  ISETP.LT.AND P4, PT, R7, R80.reuse, !P1 ;  /* 0x000000500700720c */ /* 0x080fe40004f81270 */
[CC--:B------:R-:W-:Y:S01]  /*b42b0*/  ISETP.LT.AND P6, PT, R9.reuse, R80.reuse, !P2 ;  /* 0x000000500900720c */ /* 0x0c0fe200057c1270 */
[C---:B------:R-:W-:Y:S01]  /*b42c0*/  IMAD.WIDE R212, R82.reuse, 0x4, R4 ;  /* 0x0000000452d47825 */ /* 0x040fe200078e0204 */
[----:B------:R-:W-:Y:S01]  /*b42d0*/  ISETP.LT.AND P1, PT, R9, R80, !P1 ;  /* 0x000000500900720c */ /* 0x000fe20004f21270 */
[----:B------:R-:W2:Y:S01]  /*b42e0*/  LDL.LU R243, [R1+0x620] ;  /* 0x0006200001f37983 */ /* 0x000ea20000300800 */
[----:B------:R-:W-:Y:S01]  /*b42f0*/  ISETP.GE.AND P2, PT, R11, R211, PT ;  /* 0x000000d30b00720c */ /* 0x000fe20003f46270 */
[C---:B------:R-:W-:Y:S01]  /*b4300*/  IMAD.WIDE R210, R82.reuse, 0x4, R2 ;  /* 0x0000000452d27825 */ /* 0x040fe200078e0202 */
[----:B------:R-:W-:Y:S01]  /*b4310*/  IADD3 R8, R82, R0, RZ ;  /* 0x0000000052087210 */ /* 0x000fe20007ffe0ff */
[----:B------:R-:W2:Y:S02]  /*b4320*/  LDL.LU R237, [R1+0xea0] ;  /* 0x000ea00001ed7983 */ /* 0x000ea40000300800 */
[----:B------:R-:W-:-:S02]  /*b4330*/  VIADD R11, R6, 0x10a ;  /* 0x0000010a060b7836 */ /* 0x000fc40000000000 */
[C---:B------:R-:W-:Y:S01]  /*b4340*/  IMAD.WIDE R214, R8.reuse, 0x4, R2 ;  /* 0x0000000408d67825 */ /* 0x040fe200078e0202 */
[----:B------:R1:W-:Y:S02]  /*b4350*/  @P4 STG.E desc[UR60][R210.64], R106 ;  /* 0x0000006ad2004986 */ /* 0x0003e4000c10193c */
[----:B------:R-:W-:Y:S01]  /*b4360*/  ISETP.GE.AND P4, PT, R11, R102, PT ;  /* 0x000000660b00720c */ /* 0x000fe20003f86270 */
[----:B------:R-:W-:Y:S01]  /*b4370*/  IMAD.WIDE R216, R8, 0x4, R4 ;  /* 0x0000000408d87825 */ /* 0x000fe200078e0204 */
[----:B------:R1:W-:Y:S01]  /*b4380*/  @P1 STG.E desc[UR60][R212.64], R246 ;  /* 0x000000f6d4001986 */ /* 0x0003e2000c10193c */
[----:B------:R-:W-:Y:S01]  /*b4390*/  IADD3 R11, R6, 0x111, RZ ;  /* 0x00000111060b7810 */ /* 0x000fe20007ffe0ff */
[----:B------:R-:W2:Y:S02]  /*b43a0*/  LDC R102, c[0x0][0x22c] ;  /* 0x00008b00ff667b82 */ /* 0x000ea40000000800 */
[----:B------:R1:W-:Y:S01]  /*b43b0*/  @P5 STG.E desc[UR60][R214.64], R247 ;  /* 0x000000f7d6005986 */ /* 0x0003e2000c10193c */
[-C--:B------:R-:W-:Y:S01]  /*b43c0*/  ISETP.LT.AND P5, PT, R7, R80.reuse, !P4 ;  /* 0x000000500700720c */ /* 0x080fe200067a1270 */
[----:B------:R-:W-:Y:S01]  /*b43d0*/  IMAD.IADD R82, R8, 0x1, R0 ;  /* 0x0000000108527824 */ /* 0x000fe200078e0200 */
[----:B------:R-:W-:-:S02]  /*b43e0*/  ISETP.LT.AND P4, PT, R9, R80, !P4 ;  /* 0x000000500900720c */ /* 0x000fc40006781270 */
[----:B------:R-:W-:Y:S01]  /*b43f0*/  ISETP.GE.AND P1, PT, R11, R209, PT ;  /* 0x000000d10b00720c */ /* 0x000fe20003f26270 */
[----:B-1----:R-:W1:Y:S01]  /*b4400*/  LDC R106, c[0x0][0x22c] ;  /* 0x00008b00ff6a7b82 */ /* 0x002e620000000800 */
[----:B------:R-:W-:Y:S01]  /*b4410*/  IADD3 R8, R82, R0, RZ ;  /* 0x0000000052087210 */ /* 0x000fe20007ffe0ff */
[----:B------:R-:W-:Y:S02]  /*b4420*/  VIADD R11, R6, 0x10c ;  /* 0x0000010c060b7836 */ /* 0x000fe40000000000 */
[----:B------:R-:W-:-:S04]  /*b4430*/  IMAD.WIDE R210, R82, 0x4, R4 ;  /* 0x0000000452d27825 */ /* 0x000fc800078e0204 */
[----:B------:R-:W-:-:S04]  /*b4440*/  IMAD.WIDE R212, R8, 0x4, R2 ;  /* 0x0000000408d47825 */ /* 0x000fc800078e0202 */
[----:B------:R-:W-:Y:S01]  /*b4450*/  IMAD.WIDE R214, R8, 0x4, R4 ;  /* 0x0000000408d67825 */ /* 0x000fe200078e0204 */
[----:B---3--:R3:W-:Y:S01]  /*b4460*/  @P6 STG.E desc[UR60][R216.64], R208 ;  /* 0x000000d0d8006986 */ /* 0x0087e2000c10193c */
[-C--:B------:R-:W-:Y:S02]  /*b4470*/  ISETP.LT.AND P6, PT, R7, R80.reuse, !P3 ;  /* 0x000000500700720c */ /* 0x080fe40005fc1270 */
[----:B------:R-:W-:Y:S01]  /*b4480*/  ISETP.LT.AND P3, PT, R9, R80, !P3 ;  /* 0x000000500900720c */ /* 0x000fe20005f61270 */
[----:B---3--:R-:W-:-:S05]  /*b4490*/  IMAD.WIDE R208, R82, 0x4, R2 ;  /* 0x0000000452d07825 */ /* 0x008fca00078e0202 */
[----:B------:R3:W-:Y:S01]  /*b44a0*/  @P5 STG.E desc[UR60][R208.64], R250 ;  /* 0x000000fad0005986 */ /* 0x0007e2000c10193c */
[----:B------:R-:W-:-:S03]  /*b44b0*/  ISETP.GE.AND P5, PT, R11, R100, PT ;  /* 0x000000640b00720c */ /* 0x000fc60003fa6270 */
[----:B------:R1:W-:Y:S04]  /*b44c0*/  @P4 STG.E desc[UR60][R210.64], R248 ;  /* 0x000000f8d2004986 */ /* 0x0003e8000c10193c */
[----:B------:R1:W-:Y:S04]  /*b44d0*/  @P6 STG.E desc[UR60][R212.64], R251 ;  /* 0x000000fbd4006986 */ /* 0x0003e8000c10193c */
[----:B------:R-:W-:Y:S01]  /*b44e0*/  @P3 STG.E desc[UR60][R214.64], R249 ;  /* 0x000000f9d6003986 */ /* 0x000fe2000c10193c */
[-C--:B------:R-:W-:Y:S02]  /*b44f0*/  ISETP.LT.AND P3, PT, R7, R80.reuse, !P5 ;  /* 0x000000500700720c */ /* 0x080fe40006f61270 */
[----:B------:R-:W-:-:S02]  /*b4500*/  ISETP.LT.AND P5, PT, R9, R80, !P5 ;  /* 0x000000500900720c */ /* 0x000fc40006fa1270 */
[----:B------:R-:W-:Y:S02]  /*b4510*/  IADD3 R100, R8, R0, RZ ;  /* 0x0000000008647210 */ /* 0x000fe40007ffe0ff */
[----:B------:R-:W-:Y:S02]  /*b4520*/  ISETP.LT.AND P4, PT, R7, R80, !P0 ;  /* 0x000000500700720c */ /* 0x000fe40004781270 */
[C---:B------:R-:W-:Y:S01]  /*b4530*/  IADD3 R8, R100.reuse, R0, RZ ;  /* 0x0000000064087210 */ /* 0x040fe20007ffe0ff */
[----:B---3--:R-:W-:Y:S01]  /*b4540*/  IMAD.WIDE R208, R100, 0x4, R2 ;  /* 0x0000000464d07825 */ /* 0x008fe200078e0202 */
[----:B------:R-:W-:-:S03]  /*b4550*/  ISETP.LT.AND P0, PT, R9, R80, !P0 ;  /* 0x000000500900720c */ /* 0x000fc60004701270 */
[C---:B------:R-:W-:Y:S02]  /*b4560*/  VIADD R82, R6.reuse, 0x10e ;  /* 0x0000010e06527836 */ /* 0x040fe40000000000 */
[----:B------:R-:W-:Y:S02]  /*b4570*/  VIADD R11, R6, 0x113 ;  /* 0x00000113060b7836 */ /* 0x000fe40000000000 */
[----:B-1----:R-:W-:Y:S01]  /*b4580*/  IMAD.WIDE R210, R100, 0x4, R4 ;  /* 0x0000000464d27825 */ /* 0x002fe200078e0204 */
[----:B------:R-:W-:Y:S01]  /*b4590*/  @P3 STG.E desc[UR60][R208.64], R110 ;  /* 0x0000006ed0003986 */ /* 0x000fe2000c10193c */
[----:B------:R-:W-:Y:S01]  /*b45a0*/  ISETP.GE.AND P3, PT, R82, R104, PT ;  /* 0x000000685200720c */ /* 0x000fe20003f66270 */
[----:B------:R-:W1:Y:S01]  /*b45b0*/  LDC R100, c[0x0][0x248] ;  /* 0x00009200ff647b82 */ /* 0x000e620000000800 */
[----:B------:R-:W-:Y:S01]  /*b45c0*/  IMAD.WIDE R212, R8, 0x4, R2 ;  /* 0x0000000408d47825 */ /* 0x000fe200078e0202 */
[----:B------:R-:W-:Y:S01]  /*b45d0*/  ISETP.GE.AND P6, PT, R11, R207, PT ;  /* 0x000000cf0b00720c */ /* 0x000fe20003fc6270 */
[----:B------:R-:W-:Y:S01]  /*b45e0*/  @P5 STG.E desc[UR60][R210.64], R108 ;  /* 0x0000006cd2005986 */ /* 0x000fe2000c10193c */
[----:B------:R-:W-:-:S02]  /*b45f0*/  IADD3 R11, R6, 0x115, RZ ;  /* 0x00000115060b7810 */ /* 0x000fc40007ffe0ff */
[-C--:B------:R-:W-:Y:S02]  /*b4600*/  ISETP.LT.AND P5, PT, R7, R80.reuse, !P3 ;  /* 0x000000500700720c */ /* 0x080fe40005fa1270 */
[----:B------:R-:W-:Y:S01]  /*b4610*/  ISETP.LT.AND P3, PT, R9, R80, !P3 ;  /* 0x000000500900720c */ /* 0x000fe20005f61270 */
[----:B------:R-:W3:Y:S08]  /*b4620*/  LDC R104, c[0x0][0x22c] ;  /* 0x00008b00ff687b82 */ /* 0x000ef00000000800 */
[----:B------:R-:W3:Y:S01]  /*b4630*/  LDC R82, c[0x0][0x248] ;  /* 0x00009200ff527b82 */ /* 0x000ee20000000800 */
[----:B----4-:R4:W-:Y:S01]  /*b4640*/  @P4 STG.E desc[UR60][R212.64], R206 ;  /* 0x000000ced4004986 */ /* 0x0109e2000c10193c */
[----:B------:R-:W-:Y:S01]  /*b4650*/  ISETP.GE.AND P4, PT, R11, R113, PT ;  /* 0x000000710b00720c */ /* 0x000fe20003f86270 */
[----:B------:R-:W-:-:S02]  /*b4660*/  IMAD.IADD R11, R8, 0x1, R0 ;  /* 0x00000001080b7824 */ /* 0x000fc400078e0200 */
[----:B----4-:R-:W-:-:S03]  /*b4670*/  IMAD.WIDE R206, R8, 0x4, R4 ;  /* 0x0000000408ce7825 */ /* 0x010fc600078e0204 */
[----:B------:R-:W-:Y:S02]  /*b4680*/  IADD3 R0, R11, R0, RZ ;  /* 0x000000000b007210 */ /* 0x000fe40007ffe0ff */
[----:B--2---:R2:W-:Y:S01]  /*b4690*/  @P0 STG.E desc[UR60][R206.64], R112 ;  /* 0x00000070ce000986 */ /* 0x0045e2000c10193c */
[----:B------:R-:W-:Y:S01]  /*b46a0*/  ISETP.LT.AND P0, PT, R7, R80, !P2 ;  /* 0x000000500700720c */ /* 0x000fe20005701270 */
[----:B--2---:R-:W-:-:S04]  /*b46b0*/  IMAD.WIDE R112, R11, 0x4, R2 ;  /* 0x000000040b707825 */ /* 0x004fc800078e0202 */
[----:B------:R-:W-:Y:S01]  /*b46c0*/  IMAD.WIDE R206, R11, 0x4, R4 ;  /* 0x000000040bce7825 */ /* 0x000fe200078e0204 */
[----:B------:R2:W-:Y:S04]  /*b46d0*/  @P5 STG.E desc[UR60][R112.64], R114 ;  /* 0x0000007270005986 */ /* 0x0005e8000c10193c */
[----:B------:R-:W-:Y:S01]  /*b46e0*/  @P3 STG.E desc[UR60][R206.64], R204 ;  /* 0x000000ccce003986 */ /* 0x000fe2000c10193c */
[----:B--2---:R-:W-:Y:S01]  /*b46f0*/  IMAD.WIDE R112, R0, 0x4, R2 ;  /* 0x0000000400707825 */ /* 0x004fe200078e0202 */
[----:B------:R-:W-:-:S04]  /*b4700*/  ISETP.LT.AND P2, PT, R9, R80, !P2 ;  /* 0x000000500900720c */ /* 0x000fc80005741270 */
[----:B------:R2:W-:Y:S04]  /*b4710*/  @P0 STG.E desc[UR60][R112.64], R150 ;  /* 0x0000009670000986 */ /* 0x0005e8000c10193c */
[----:B--2---:R-:W2:Y:S04]  /*b4720*/  LDL.LU R150, [R1+0xe90] ;  /* 0x000e900001967983 */ /* 0x004ea80000300800 */
[----:B------:R-:W4:Y:S04]  /*b4730*/  LDL.LU R233, [R1+0xa24] ;  /* 0x000a240001e97983 */ /* 0x000f280000300800 */
[----:B------:R-:W4:Y:S01]  /*b4740*/  LDL.LU R229, [R1+0x624] ;  /* 0x0006240001e57983 */ /* 0x000f220000300800 */
[----:B------:R-:W-:-:S03]  /*b4750*/  IMAD.WIDE R112, R0, 0x4, R4 ;  /* 0x0000000400707825 */ /* 0x000fc600078e0204 */
[----:B------:R-:W4:Y:S04]  /*b4760*/  LDL.LU R246, [R1+0xea4] ;  /* 0x000ea40001f67983 */ /* 0x000f280000300800 */
[----:B------:R1:W-:Y:S04]  /*b4770*/  @P2 STG.E desc[UR60][R112.64], R148 ;  /* 0x0000009470002986 */ /* 0x0003e8000c10193c */
        /* <DEDUP_REMOVED lines=9> */
[C---:B------:R-:W-:Y:S01]  /*b4810*/  VIADD R8, R6.reuse, 0x110 ;  /* 0x0000011006087836 */ /* 0x040fe20000000000 */
[----:B------:R-:W-:-:S02]  /*b4820*/  IADD3 R11, R6, 0x112, RZ ;  /* 0x00000112060b7810 */ /* 0x000fc40007ffe0ff */
[C---:B------:R-:W-:Y:S01]  /*b4830*/  ISETP.LT.AND P2, PT, R7.reuse, R80, !P1 ;  /* 0x000000500700720c */ /* 0x040fe20004f41270 */
[----:B------:R-:W4:Y:S01]  /*b4840*/  LDL.LU R240, [R1+0x630] ;  /* 0x0006300001f07983 */ /* 0x000f220000300800 */
[----:B------:R-:W-:Y:S02]  /*b4850*/  ISETP.GE.AND P5, PT, R8, R102, PT ;  /* 0x000000660800720c */ /* 0x000fe40003fa6270 */
[----:B------:R-:W1:Y:S01]  /*b4860*/  LDC R102, c[0x0][0x248] ;  /* 0x00009200ff667b82 */ /* 0x000e620000000800 */
[----:B------:R-:W-:Y:S01]  /*b4870*/  IADD3 R8, R6, 0x117, RZ ;  /* 0x0000011706087810 */ /* 0x000fe20007ffe0ff */
[----:B------:R-:W4:Y:S01]  /*b4880*/  LDL.LU R241, [R1+0xa30] ;  /* 0x000a300001f17983 */ /* 0x000f220000300800 */
[-C--:B------:R-:W-:Y:S02]  /*b4890*/  ISETP.LT.AND P3, PT, R7, R80.reuse, !P5 ;  /* 0x000000500700720c */ /* 0x080fe40006f61270 */
[----:B------:R-:W-:Y:S01]  /*b48a0*/  ISETP.GE.AND P0, PT, R8, R205, PT ;  /* 0x000000cd0800720c */ /* 0x000fe20003f06270 */
[----:B------:R-:W-:Y:S01]  /*b48b0*/  IMAD.IADD R8, R0, 0x1, R100 ;  /* 0x0000000100087824 */ /* 0x000fe200078e0264 */
[CC--:B------:R-:W-:Y:S01]  /*b48c0*/  ISETP.LT.AND P5, PT, R9.reuse, R80.reuse, !P5 ;  /* 0x000000500900720c */ /* 0x0c0fe20006fa1270 */
[----:B------:R-:W1:Y:S01]  /*b48d0*/  LDC R100, c[0x0][0x248] ;  /* 0x00009200ff647b82 */ /* 0x000e620000000800 */
[----:B------:R-:W-:Y:S01]  /*b48e0*/  ISETP.LT.AND P1, PT, R9, R80, !P1 ;  /* 0x000000500900720c */ /* 0x000fe20004f21270 */
[C---:B------:R-:W-:Y:S01]  /*b48f0*/  IMAD.WIDE R112, R8.reuse, 0x4, R2 ;  /* 0x0000000408707825 */ /* 0x040fe200078e0202 */
[----:B------:R-:W4:Y:S03]  /*b4900*/  LDL.LU R235, [R1+0xec0] ;  /* 0x000ec00001eb7983 */ /* 0x000f260000300800 */
[C---:B------:R-:W-:Y:S01]  /*b4910*/  IMAD.WIDE R204, R8.reuse, 0x4, R4 ;  /* 0x0000000408cc7825 */ /* 0x040fe200078e0204 */
[----:B------:R-:W4:Y:S04]  /*b4920*/  LDL.LU R244, [R1+0xeb0] ;  /* 0x000eb00001f47983 */ /* 0x000f280000300800 */
[----:B------:R3:W-:Y:S02]  /*b4930*/  @P3 STG.E desc[UR60][R112.64], R242 ;  /* 0x000000f270003986 */ /* 0x0007e4000c10193c */
[----:B---3--:R-:W-:Y:S01]  /*b4940*/  ISETP.GE.AND P3, PT, R11, R104, PT ;  /* 0x000000680b00720c */ /* 0x008fe20003f66270 */
[----:B------:R-:W-:Y:S01]  /*b4950*/  IMAD.IADD R0, R8, 0x1, R82 ;  /* 0x0000000108007824 */ /* 0x000fe200078e0252 */
[----:B------:R-:W3:Y:S01]  /*b4960*/  LDC R104, c[0x0][0x248] ;  /* 0x00009200ff687b82 */ /* 0x000ee20000000800 */
[----:B------:R1:W-:Y:S01]  /*b4970*/  @P5 STG.E desc[UR60][R204.64], R243 ;  /* 0x000000f3cc005986 */ /* 0x0003e2000c10193c */
[----:B------:R-:W-:-:S03]  /*b4980*/  ISETP.LT.AND P5, PT, R7, R80, !P3 ;  /* 0x000000500700720c */ /* 0x000fc60005fa1270 */
[----:B------:R-:W3:Y:S03]  /*b4990*/  LDL.LU R245, [R1+0x634] ;  /* 0x0006340001f57983 */ /* 0x000ee60000300800 */
[----:B------:R-:W4:Y:S01]  /*b49a0*/  LDC R82, c[0x0][0x248] ;  /* 0x00009200ff527b82 */ /* 0x000f220000000800 */
[C---:B------:R-:W-:Y:S01]  /*b49b0*/  IMAD.WIDE R112, R0.reuse, 0x4, R2 ;  /* 0x0000000400707825 */ /* 0x040fe200078e0202 */
[----:B------:R-:W-:Y:S01]  /*b49c0*/  ISETP.LT.AND P3, PT, R9, R80, !P3 ;  /* 0x000000500900720c */ /* 0x000fe20005f61270 */
[----:B------:R-:W3:Y:S02]  /*b49d0*/  LDL.LU R231, [R1+0xa34] ;  /* 0x000a340001e77983 */ /* 0x000ee40000300800 */
[----:B-1----:R-:W-:Y:S01]  /*b49e0*/  IMAD.WIDE R204, R0, 0x4, R4 ;  /* 0x0000000400cc7825 */ /* 0x002fe200078e0204 */
[----:B------:R-:W-:Y:S01]  /*b49f0*/  IADD3 R8, R6, 0x119, RZ ;  /* 0x0000011906087810 */ /* 0x000fe20007ffe0ff */
[----:B------:R1:W-:Y:S02]  /*b4a00*/  @P2 STG.E desc[UR60][R112.64], R237 ;  /* 0x000000ed70002986 */ /* 0x0003e4000c10193c */
[----:B------:R-:W-:-:S02]  /*b4a10*/  IMAD.IADD R0, R0, 0x1, R102 ;  /* 0x0000000100007824 */ /* 0x000fc400078e0266 */
[----:B------:R-:W4:Y:S01]  /*b4a20*/  LDC R102, c[0x0][0x22c] ;  /* 0x00008b00ff667b82 */ /* 0x000f220000000800 */
[----:B------:R-:W-:Y:S01]  /*b4a30*/  IADD3 R11, R6, 0x114, RZ ;  /* 0x00000114060b7810 */ /* 0x000fe20007ffe0ff */
[----:B------:R-:W3:Y:S01]  /*b4a40*/  LDL.LU R242, [R1+0xec4] ;  /* 0x000ec40001f27983 */ /* 0x000ee20000300800 */
[----:B------:R-:W-:Y:S01]  /*b4a50*/  ISETP.GE.AND P2, PT, R8, R151, PT ;  /* 0x000000970800720c */ /* 0x000fe20003f46270 */
[C---:B-1----:R-:W-:Y:S02]  /*b4a60*/  IMAD.WIDE R112, R0.reuse, 0x4, R2 ;  /* 0x0000000400707825 */ /* 0x042fe400078e0202 */
[----:B------:R-:W3:Y:S02]  /*b4a70*/  LDL.LU R243, [R1+0xeb4] ;  /* 0x000eb40001f37983 */ /* 0x000ee40000300800 */
[----:B------:R-:W-:Y:S02]  /*b4a80*/  IMAD.IADD R8, R0, 0x1, R100 ;  /* 0x0000000100087824 */ /* 0x000fe400078e0264 */
[----:B------:R-:W3:Y:S01]  /*b4a90*/  LDL.LU R237, [R1+0x638] ;  /* 0x0006380001ed7983 */ /* 0x000ee20000300800 */
[----:B------:R-:W1:Y:S03]  /*b4aa0*/  LDC R100, c[0x0][0x248] ;  /* 0x00009200ff647b82 */ /* 0x000e660000000800 */
[----:B--2---:R2:W-:Y:S01]  /*b4ab0*/  @P1 STG.E desc[UR60][R204.64], R150 ;  /* 0x00000096cc001986 */ /* 0x0045e2000c10193c */
[----:B------:R-:W-:-:S03]  /*b4ac0*/  ISETP.LT.AND P1, PT, R7, R80, !P6 ;  /* 0x000000500700720c */ /* 0x000fc60007721270 */
[----:B----4-:R4:W-:Y:S01]  /*b4ad0*/  @P5 STG.E desc[UR60][R112.64], R233 ;  /* 0x000000e970005986 */ /* 0x0109e2000c10193c */
[----:B------:R-:W-:Y:S02]  /*b4ae0*/  ISETP.GE.AND P5, PT, R11, R106, PT ;  /* 0x0000006a0b00720c */ /* 0x000fe40003fa6270 */
[-C--:B------:R-:W-:Y:S01]  /*b4af0*/  ISETP.LT.AND P6, PT, R9, R80.reuse, !P6 ;  /* 0x000000500900720c */ /* 0x080fe200077c1270 */
[----:B------:R-:W1:Y:S01]  /*b4b00*/  LDC R106, c[0x0][0x248] ;  /* 0x00009200ff6a7b82 */ /* 0x000e620000000800 */
[----:B--2---:R-:W-:Y:S01]  /*b4b10*/  IMAD.WIDE R150, R0, 0x4, R4 ;  /* 0x0000000400967825 */ /* 0x004fe200078e0204 */
[----:B----4-:R-:W2:Y:S03]  /*b4b20*/  LDL.LU R233, [R1+0xa38] ;  /* 0x000a380001e97983 */ /* 0x010ea60000300800 */
[----:B------:R-:W-:Y:S01]  /*b4b30*/  IMAD.WIDE R112, R8, 0x4, R2 ;  /* 0x0000000408707825 */ /* 0x000fe200078e0202 */
[----:B------:R4:W-:Y:S01]  /*b4b40*/  @P3 STG.E desc[UR60][R150.64], R229 ;  /* 0x000000e596003986 */ /* 0x0009e2000c10193c */
[----:B------:R-:W-:-:S02]  /*b4b50*/  ISETP.LT.AND P3, PT, R7, R80, !P5 ;  /* 0x000000500700720c */ /* 0x000fc40006f61270 */
[----:B------:R-:W-:Y:S01]  /*b4b60*/  IMAD.IADD R0, R8, 0x1, R82 ;  /* 0x0000000108007824 */ /* 0x000fe200078e0252 */
[----:B------:R-:W-:Y:S02]  /*b4b70*/  ISETP.LT.AND P5, PT, R9, R80, !P5 ;  /* 0x000000500900720c */ /* 0x000fe40006fa1270 */
[----:B------:R-:W-:Y:S01]  /*b4b80*/  IADD3 R11, R6, 0x11b, RZ ;  /* 0x0000011b060b7810 */ /* 0x000fe20007ffe0ff */
[----:B------:R4:W-:Y:S01]  /*b4b90*/  @P1 STG.E desc[UR60][R112.64], R246 ;  /* 0x000000f670001986 */ /* 0x0009e2000c10193c */
[----:B------:R-:W1:Y:S02]  /*b4ba0*/  LDC R82, c[0x0][0x22c] ;  /* 0x00008b00ff527b82 */ /* 0x000e640000000800 */
[----:B------:R-:W-:Y:S01]  /*b4bb0*/  ISETP.GE.AND P1, PT, R11, R149, PT ;  /* 0x000000950b00720c */ /* 0x000fe20003f26270 */
[----:B----4-:R-:W-:Y:S01]  /*b4bc0*/  IMAD.WIDE R150, R8, 0x4, R4 ;  /* 0x0000000408967825 */ /* 0x010fe200078e0204 */
[----:B------:R-:W-:Y:S01]  /*b4bd0*/  IADD3 R11, R6, 0x116, RZ ;  /* 0x00000116060b7810 */ /* 0x000fe20007ffe0ff */
[----:B------:R-:W4:Y:S02]  /*b4be0*/  LDL.LU R229, [R1+0xec8] ;  /* 0x000ec80001e57983 */ /* 0x000f240000300800 */
[----:B------:R-:W-:-:S02]  /*b4bf0*/  IMAD.WIDE R112, R0, 0x4, R2 ;  /* 0x0000000400707825 */ /* 0x000fc400078e0202 */
[----:B------:R3:W-:Y:S01]  /*b4c00*/  @P6 STG.E desc[UR60][R150.64], R148 ;  /* 0x0000009496006986 */ /* 0x0007e2000c10193c */
[----:B------:R-:W-:-:S03]  /*b4c10*/  ISETP.LT.AND P6, PT, R7, R80, !P4 ;  /* 0x000000500700720c */ /* 0x000fc600067c1270 */
[----:B------:R1:W-:Y:S01]  /*b4c20*/  @P3 STG.E desc[UR60][R112.64], R247 ;  /* 0x000000f770003986 */ /* 0x0003e2000c10193c */
[----:B------:R-:W-:Y:S01]  /*b4c30*/  ISETP.GE.AND P3, PT, R11, R102, PT ;  /* 0x000000660b00720c */ /* 0x000fe20003f66270 */
[C---:B---3--:R-:W-:Y:S01]  /*b4c40*/  IMAD.IADD R8, R0.reuse, 0x1, R104 ;  /* 0x0000000100087824 */ /* 0x048fe200078e0268 */
[-C--:B------:R-:W-:Y:S01]  /*b4c50*/  ISETP.LT.AND P4, PT, R9, R80.reuse, !P4 ;  /* 0x000000500900720c */ /* 0x080fe20006781270 */
[----:B------:R-:W3:Y:S01]  /*b4c60*/  LDL.LU R246, [R1+0xeb8] ;  /* 0x000eb80001f67983 */ /* 0x000ee20000300800 */
[----:B------:R-:W-:Y:S01]  /*b4c70*/  IMAD.WIDE R148, R0, 0x4, R4 ;  /* 0x0000000400947825 */ /* 0x000fe200078e0204 */
[----:B------:R-:W-:Y:S01]  /*b4c80*/  IADD3 R11, R6, 0x11d, RZ ;  /* 0x0000011d060b7810 */ /* 0x000fe20007ffe0ff */
[----:B------:R-:W1:Y:S03]  /*b4c90*/  LDC R104, c[0x0][0x248] ;  /* 0x00009200ff687b82 */ /* 0x000e660000000800 */
[----:B------:R1:W-:Y:S01]  /*b4ca0*/  @P5 STG.E desc[UR60][R148.64], R250 ;  /* 0x000000fa94005986 */ /* 0x0003e2000c10193c */
[----:B------:R-:W-:Y:S01]  /*b4cb0*/  ISETP.LT.AND P5, PT, R7, R80, !P3 ;  /* 0x000000500700720c */ /* 0x000fe20005fa1270 */
[----:B-1----:R-:W-:-:S03]  /*b4cc0*/  IMAD.WIDE R112, R8, 0x4, R2 ;  /* 0x0000000408707825 */ /* 0x002fc600078e0202 */
[----:B------:R-:W1:Y:S01]  /*b4cd0*/  LDC R102, c[0x0][0x248] ;  /* 0x00009200ff667b82 */ /* 0x000e620000000800 */
[C---:B------:R-:W-:Y:S01]  /*b4ce0*/  IMAD.IADD R0, R8.reuse, 0x1, R100 ;  /* 0x0000000108007824 */ /* 0x040fe200078e0264 */
[----:B------:R1:W-:Y:S01]  /*b4cf0*/  @P6 STG.E desc[UR60][R112.64], R248 ;  /* 0x000000f870006986 */ /* 0x0003e2000c10193c */
[----:B------:R-:W-:Y:S01]  /*b4d00*/  ISETP.LT.AND P3, PT, R9, R80, !P3 ;  /* 0x000000500900720c */ /* 0x000fe20005f61270 */
[----:B------:R-:W-:Y:S01]  /*b4d10*/  IMAD.WIDE R148, R8, 0x4, R4 ;  /* 0x0000000408947825 */ /* 0x000fe200078e0204 */
[----:B------:R-:W-:-:S03]  /*b4d20*/  IADD3 R8, R6, 0x118, RZ ;  /* 0x0000011806087810 */ /* 0x000fc60007ffe0ff */
[----:B------:R-:W1:Y:S02]  /*b4d30*/  LDC R100, c[0x0][0x248] ;  /* 0x00009200ff647b82 */ /* 0x000e640000000800 */
[----:B-1----:R-:W-:Y:S01]  /*b4d40*/  IMAD.WIDE R112, R0, 0x4, R2 ;  /* 0x0000000400707825 */ /* 0x002fe200078e0202 */
[----:B------:R1:W-:Y:S01]  /*b4d50*/  @P4 STG.E desc[UR60][R148.64], R114 ;  /* 0x0000007294004986 */ /* 0x0003e2000c10193c */
[----:B------:R-:W-:-:S03]  /*b4d60*/  ISETP.GE.AND P6, PT, R11, R115, PT ;  /* 0x000000730b00720c */ /* 0x000fc60003fc6270 */
[----:B------:R1:W-:Y:S01]  /*b4d70*/  @P5 STG.E desc[UR60][R112.64], R251 ;  /* 0x000000fb70005986 */ /* 0x0003e2000c10193c */
[-C--:B------:R-:W-:Y:S02]  /*b4d80*/  ISETP.LT.AND P5, PT, R7, R80.reuse, !P0 ;  /* 0x000000500700720c */ /* 0x080fe400047a1270 */
[----:B------:R-:W-:Y:S02]  /*b4d90*/  ISETP.LT.AND P0, PT, R9, R80, !P0 ;  /* 0x000000500900720c */ /* 0x000fe40004701270 */
[----:B------:R-:W-:Y:S01]  /*b4da0*/  ISETP.GE.AND P4, PT, R8, R82, PT ;  /* 0x000000520800720c */ /* 0x000fe20003f86270 */
[C---:B------:R-:W-:Y:S01]  /*b4db0*/  IMAD.IADD R8, R0.reuse, 0x1, R106 ;  /* 0x0000000100087824 */ /* 0x040fe200078e026a */
[----:B------:R-:W1:Y:S02]  /*b4dc0*/  LDC R82, c[0x0][0x22c] ;  /* 0x00008b00ff527b82 */ /* 0x000e640000000800 */
[----:B-1----:R-:W-:-:S04]  /*b4dd0*/  IMAD.WIDE R114, R0, 0x4, R4 ;  /* 0x0000000400727825 */ /* 0x002fc800078e0204 */
[----:B------:R-:W-:Y:S01]  /*b4de0*/  IMAD.WIDE R112, R8, 0x4, R2 ;  /* 0x0000000408707825 */ /* 0x000fe200078e0202 */
[----:B------:R1:W-:Y:S01]  /*b4df0*/  @P3 STG.E desc[UR60][R114.64], R110 ;  /* 0x0000006e72003986 */ /* 0x0003e2000c10193c */
[----:B------:R-:W-:Y:S01]  /*b4e00*/  IADD3 R11, R6, 0x11f, RZ ;  /* 0x0000011f060b7810 */ /* 0x000fe20007ffe0ff */
[----:B------:R-:W1:Y:S02]  /*b4e10*/  LDC R106, c[0x0][0x22c] ;  /* 0x00008b00ff6a7b82 */ /* 0x000e640000000800 */
[----:B------:R-:W3:Y:S04]  /*b4e20*/  LDL.LU R251, [R1+0x63c] ;  /* 0x00063c0001fb7983 */ /* 0x000ee80000300800 */
[----:B------:R-:W-:Y:S01]  /*b4e30*/  @P5 STG.E desc[UR60][R112.64], R108 ;  /* 0x0000006c70005986 */ /* 0x000fe2000c10193c */
[C---:B-1----:R-:W-:Y:S01]  /*b4e40*/  IMAD.WIDE R114, R8.reuse, 0x4, R4 ;  /* 0x0000000408727825 */ /* 0x042fe200078e0204 */
[----:B------:R-:W1:Y:S04]  /*b4e50*/  LDC R110, c[0x0][0x248] ;  /* 0x00009200ff6e7b82 */ /* 0x000e680000000800 */
[----:B------:R1:W-:Y:S04]  /*b4e60*/  @P0 STG.E desc[UR60][R114.64], R249 ;  /* 0x000000f972000986 */ /* 0x0003e8000c10193c */
[----:B-1----:R-:W3:Y:S01]  /*b4e70*/  LDL.LU R249, [R1+0xa3c] ;  /* 0x000a3c0001f97983 */ /* 0x002ee20000300800 */
[-C--:B------:R-:W-:Y:S01]  /*b4e80*/  ISETP.LT.AND P3, PT, R7, R80.reuse, !P4 ;  /* 0x000000500700720c */ /* 0x080fe20006761270 */
[----:B------:R-:W-:Y:S01]  /*b4e90*/  IMAD.IADD R0, R8, 0x1, R104 ;  /* 0x0000000108007824 */ /* 0x000fe200078e0268 */
[-C--:B------:R-:W-:Y:S01]  /*b4ea0*/  ISETP.LT.AND P4, PT, R9, R80.reuse, !P4 ;  /* 0x000000500900720c */ /* 0x080fe20006781270 */
[----:B------:R-:W1:Y:S01]  /*b4eb0*/  LDC R104, c[0x0][0x22c] ;  /* 0x00008b00ff687b82 */ /* 0x000e620000000800 */
[----:B------:R-:W-:Y:S01]  /*b4ec0*/  ISETP.GE.AND P5, PT, R11, R109, PT ;  /* 0x0000006d0b00720c */ /* 0x000fe20003fa6270 */
[----:B------:R-:W-:Y:S01]  /*b4ed0*/  IMAD.WIDE R108, R0, 0x4, R2 ;  /* 0x00000004006c7825 */ /* 0x000fe200078e0202 */
[----:B------:R-:W-:Y:S01]  /*b4ee0*/  IADD3 R8, R6, 0x11a, RZ ;  /* 0x0000011a06087810 */ /* 0x000fe20007ffe0ff */
[----:B------:R-:W3:Y:S01]  /*b4ef0*/  LDL.LU R247, [R1+0xecc] ;  /* 0x000ecc0001f77983 */ /* 0x000ee20000300800 */
[----:B------:R-:W-:Y:S01]  /*b4f00*/  ISETP.LT.AND P0, PT, R7, R80, !P2 ;  /* 0x000000500700720c */ /* 0x000fe20005701270 */
[----:B------:R-:W-:-:S04]  /*b4f10*/  IMAD.WIDE R112, R0, 0x4, R4 ;  /* 0x0000000400707825 */ /* 0x000fc800078e0204 */
[----:B------:R1:W-:Y:S01]  /*b4f20*/  @P3 STG.E desc[UR60][R108.64], R240 ;  /* 0x000000f06c003986 */ /* 0x0003e2000c10193c */
[----:B------:R-:W-:Y:S01]  /*b4f30*/  ISETP.GE.AND P3, PT, R8, R82, PT ;  /* 0x000000520800720c */ /* 0x000fe20003f66270 */
[----:B------:R-:W-:Y:S01]  /*b4f40*/  IMAD.IADD R0, R0, 0x1, R102 ;  /* 0x0000000100007824 */ /* 0x000fe200078e0266 */
[----:B------:R-:W1:Y:S01]  /*b4f50*/  LDC R82, c[0x0][0x248] ;  /* 0x00009200ff527b82 */ /* 0x000e620000000800 */
[----:B------:R1:W-:Y:S01]  /*b4f60*/  @P4 STG.E desc[UR60][R112.64], R241 ;  /* 0x000000f170004986 */ /* 0x0003e2000c10193c */
[-C--:B------:R-:W-:Y:S02]  /*b4f70*/  ISETP.LT.AND P2, PT, R9, R80.reuse, !P2 ;  /* 0x000000500900720c */ /* 0x080fe40005741270 */
[-C--:B------:R-:W-:Y:S01]  /*b4f80*/  ISETP.LT.AND P4, PT, R7, R80.reuse, !P3 ;  /* 0x000000500700720c */ /* 0x080fe20005f81270 */
[----:B------:R-:W3:Y:S01]  /*b4f90*/  LDL.LU R250, [R1+0xebc] ;  /* 0x000ebc0001fa7983 */ /* 0x000ee20000300800 */
[----:B------:R-:W-:Y:S02]  /*b4fa0*/  ISETP.LT.AND P3, PT, R9, R80, !P3 ;  /* 0x000000500900720c */ /* 0x000fe40005f61270 */
[----:B------:R-:W1:Y:S02]  /*b4fb0*/  LDC R102, c[0x0][0x248] ;  /* 0x00009200ff667b82 */ /* 0x000e640000000800 */
[----:B-1----:R-:W-:Y:S01]  /*b4fc0*/  IMAD.WIDE R108, R0, 0x4, R2 ;  /* 0x00000004006c7825 */ /* 0x002fe200078e0202 */
[----:B------:R-:W-:Y:S01]  /*b4fd0*/  IADD3 R11, R6, 0x11c, RZ ;  /* 0x0000011c060b7810 */ /* 0x000fe20007ffe0ff */
[----:B------:R-:W3:Y:S02]  /*b4fe0*/  LDL.LU R248, [R1+0xa40] ;  /* 0x000a400001f87983 */ /* 0x000ee40000300800 */
[----:B------:R-:W-:-:S02]  /*b4ff0*/  IMAD.IADD R8, R0, 0x1, R100 ;  /* 0x0000000100087824 */ /* 0x000fc400078e0264 */
[----:B------:R1:W-:Y:S01]  /*b5000*/  @P0 STG.E desc[UR60][R108.64], R235 ;  /* 0x000000eb6c000986 */ /* 0x0003e2000c10193c */
[----:B------:R-:W1:Y:S01]  /*b5010*/  LDC R100, c[0x0][0x248] ;  /* 0x00009200ff647b82 */ /* 0x000e620000000800 */
[----:B------:R-:W-:-:S04]  /*b5020*/  IMAD.WIDE R112, R8, 0x4, R2 ;  /* 0x0000000408707825 */ /* 0x000fc800078e0202 */
[----:B------:R-:W-:-:S04]  /*b5030*/  IMAD.WIDE R114, R8, 0x4, R4 ;  /* 0x0000000408727825 */ /* 0x000fc800078e0204 */
[----:B-1----:R-:W-:Y:S01]  /*b5040*/  IMAD.WIDE R108, R0, 0x4, R4 ;  /* 0x00000004006c7825 */ /* 0x002fe200078e0204 */
[----:B------:R-:W-:Y:S02]  /*b5050*/  ISETP.GE.AND P0, PT, R11, R106, PT ;  /* 0x0000006a0b00720c */ /* 0x000fe40003f06270 */
[----:B------:R-:W-:Y:S02]  /*b5060*/  IADD3 R0, R8, R110, RZ ;  /* 0x0000006e08007210 */ /* 0x000fe40007ffe0ff */
[----:B------:R1:W-:Y:S01]  /*b5070*/  @P2 STG.E desc[UR60][R108.64], R244 ;  /* 0x000000f46c002986 */ /* 0x0003e2000c10193c */
[CC--:B------:R-:W-:Y:S01]  /*b5080*/  ISETP.LT.AND P2, PT, R7.reuse, R80.reuse, !P1 ;  /* 0x000000500700720c */ /* 0x0c0fe20004f41270 */
[----:B------:R-:W-:Y:S01]  /*b5090*/  VIADD R11, R6, 0x121 ;  /* 0x00000121060b7836 */ /* 0x000fe20000000000 */
[----:B------:R-:W3:Y:S01]  /*b50a0*/  LDC R106, c[0x0][0x22c] ;  /* 0x00008b00ff6a7b82 */ /* 0x000ee20000000800 */
[----:B------:R1:W-:Y:S01]  /*b50b0*/  @P4 STG.E desc[UR60][R112.64], R245 ;  /* 0x000000f570004986 */ /* 0x0003e2000c10193c */
[----:B------:R-:W-:-:S03]  /*b50c0*/  ISETP.LT.AND P4, PT, R7, R80, !P0 ;  /* 0x000000500700720c */ /* 0x000fc60004781270 */
[----:B------:R-:W-:Y:S01]  /*b50d0*/  @P3 STG.E desc[UR60][R114.64], R231 ;  /* 0x000000e772003986 */ /* 0x000fe2000c10193c */
[----:B------:R-:W-:Y:S02]  /*b50e0*/  ISETP.LT.AND P3, PT, R9, R80, !P1 ;  /* 0x000000500900720c */ /* 0x000fe40004f61270 */
[C---:B------:R-:W-:Y:S01]  /*b50f0*/  IADD3 R8, R0.reuse, R82, RZ ;  /* 0x0000005200087210 */ /* 0x040fe20007ffe0ff */
[----:B-1----:R-:W-:Y:S01]  /*b5100*/  IMAD.WIDE R108, R0, 0x4, R2 ;  /* 0x00000004006c7825 */ /* 0x002fe200078e0202 */
[----:B------:R-:W-:Y:S01]  /*b5110*/  ISETP.GE.AND P1, PT, R11, R111, PT ;  /* 0x0000006f0b00720c */ /* 0x000fe20003f26270 */
[----:B------:R-:W1:Y:S01]  /*b5120*/  LDC R82, c[0x0][0x248] ;  /* 0x00009200ff527b82 */ /* 0x000e620000000800 */
[----:B------:R-:W-:Y:S01]  /*b5130*/  ISETP.LT.AND P0, PT, R9, R80, !P0 ;  /* 0x000000500900720c */ /* 0x000fe20004701270 */
[----:B------:R-:W-:Y:S02]  /*b5140*/  VIADD R11, R6, 0x11e ;  /* 0x0000011e060b7836 */ /* 0x000fe40000000000 */
[----:B------:R-:W-:Y:S01]  /*b5150*/  IMAD.WIDE R110, R0, 0x4, R4 ;  /* 0x00000004006e7825 */ /* 0x000fe200078e0204 */
[----:B------:R1:W-:Y:S03]  /*b5160*/  @P2 STG.E desc[UR60][R108.64], R242 ;  /* 0x000000f26c002986 */ /* 0x0003e6000c10193c */
[C---:B------:R-:W-:Y:S01]  /*b5170*/  IMAD.WIDE R112, R8.reuse, 0x4, R2 ;  /* 0x0000000408707825 */ /* 0x040fe200078e0202 */
[----:B------:R-:W-:Y:S01]  /*b5180*/  ISETP.GE.AND P2, PT, R11, R104, PT ;  /* 0x000000680b00720c */ /* 0x000fe20003f46270 */
[----:B------:R1:W-:Y:S01]  /*b5190*/  @P3 STG.E desc[UR60][R110.64], R243 ;  /* 0x000000f36e003986 */ /* 0x0003e2000c10193c */
[-C--:B------:R-:W-:Y:S01]  /*b51a0*/  ISETP.LT.AND P3, PT, R7, R80.reuse, !P6 ;  /* 0x000000500700720c */ /* 0x080fe20007761270 */
[----:B------:R-:W3:Y:S01]  /*b51b0*/  LDC R104, c[0x0][0x22c] ;  /* 0x00008b00ff687b82 */ /* 0x000ee20000000800 */
[----:B------:R-:W-:Y:S01]  /*b51c0*/  ISETP.LT.AND P6, PT, R9, R80, !P6 ;  /* 0x000000500900720c */ /* 0x000fe200077c1270 */
[----:B------:R1:W-:Y:S01]  /*b51d0*/  @P4 STG.E desc[UR60][R112.64], R237 ;  /* 0x000000ed70004986 */ /* 0x0003e2000c10193c */
[C---:B------:R-:W-:Y:S01]  /*b51e0*/  IADD3 R11, R8.reuse, R102, RZ ;  /* 0x00000066080b7210 */ /* 0x040fe20007ffe0ff */
[----:B-1----:R-:W-:Y:S01]  /*b51f0*/  IMAD.WIDE R108, R8, 0x4, R4 ;  /* 0x00000004086c7825 */ /* 0x002fe200078e0204 */
[----:B------:R-:W-:-:S02]  /*b5200*/  ISETP.LT.AND P4, PT, R7, R80, !P2 ;  /* 0x000000500700720c */ /* 0x000fc40005781270 */
[----:B------:R-:W-:Y:S01]  /*b5210*/  IADD3 R0, R11, R100, RZ ;  /* 0x000000640b007210 */ /* 0x000fe20007ffe0ff */
[----:B------:R-:W1:Y:S01]  /*b5220*/  LDC R102, c[0x0][0x248] ;  /* 0x00009200ff667b82 */ /* 0x000e620000000800 */
[----:B------:R-:W-:Y:S01]  /*b5230*/  ISETP.LT.AND P2, PT, R9, R80, !P2 ;  /* 0x000000500900720c */ /* 0x000fe20005741270 */
[----:B------:R-:W-:-:S04]  /*b5240*/  IMAD.WIDE R110, R11, 0x4, R4 ;  /* 0x000000040b6e7825 */ /* 0x000fc800078e0204 */
[----:B------:R-:W-:Y:S02]  /*b5250*/  IMAD.WIDE R112, R0, 0x4, R2 ;  /* 0x0000000400707825 */ /* 0x000fe400078e0202 */
[----:B------:R-:W1:Y:S02]  /*b5260*/  LDC R114, c[0x0][0x22c] ;  /* 0x00008b00ff727b82 */ /* 0x000e640000000800 */
[----:B------:R-:W-:-:S06]  /*b5270*/  VIADD R8, R6, 0x120 ;  /* 0x0000012006087836 */ /* 0x000fcc0000000000 */
[----:B------:R-:W1:Y:S01]  /*b5280*/  LDC R100, c[0x0][0x248] ;  /* 0x00009200ff647b82 */ /* 0x000e620000000800 */
[----:B--2---:R2:W-:Y:S02]  /*b5290*/  @P0 STG.E desc[UR60][R108.64], R233 ;  /* 0x000000e96c000986 */ /* 0x0045e4000c10193c */
[----:B--2---:R-:W-:-:S05]  /*b52a0*/  IMAD.WIDE R108, R11, 0x4, R2 ;  /* 0x000000040b6c7825 */ /* 0x004fca00078e0202 */
[----:B----4-:R2:W-:Y:S04]  /*b52b0*/  @P3 STG.E desc[UR60][R108.64], R229 ;  /* 0x000000e56c003986 */ /* 0x0105e8000c10193c */
[----:B---3--:R-:W-:Y:S01]  /*b52c0*/  @P6 STG.E desc[UR60][R110.64], R246 ;  /* 0x000000f66e006986 */ /* 0x008fe2000c10193c */
[----:B--2---:R-:W-:-:S03]  /*b52d0*/  IMAD.WIDE R108, R0, 0x4, R4 ;  /* 0x00000004006c7825 */ /* 0x004fc600078e0204 */
[----:B------:R2:W-:Y:S04]  /*b52e0*/  @P4 STG.E desc[UR60][R112.64], R251 ;  /* 0x000000fb70004986 */ /* 0x0005e8000c10193c */
[----:B--2---:R-:W2:Y:S01]  /*b52f0*/  LDL.LU R251, [R1+0xee0] ;  /* 0x000ee00001fb7983 */ /* 0x004ea20000300800 */
[----:B------:R-:W-:Y:S01]  /*b5300*/  ISETP.GE.AND P0, PT, R8, R106, PT ;  /* 0x0000006a0800720c */ /* 0x000fe20003f06270 */
[----:B------:R-:W-:Y:S01]  /*b5310*/  VIADD R11, R6, 0x122 ;  /* 0x00000122060b7836 */ /* 0x000fe20000000000 */
[----:B------:R-:W3:Y:S01]  /*b5320*/  LDC R112, c[0x0][0x248] ;  /* 0x00009200ff707b82 */ /* 0x000ee20000000800 */
[----:B------:R4:W-:Y:S04]  /*b5330*/  @P2 STG.E desc[UR60][R108.64], R249 ;  /* 0x000000f96c002986 */ /* 0x0009e8000c10193c */
[----:B----4-:R-:W4:Y:S01]  /*b5340*/  LDL.LU R249, [R1+0xed0] ;  /* 0x000ed00001f97983 */ /* 0x010f220000300800 */
[----:B------:R-:W-:-:S02]  /*b5350*/  ISETP.LT.AND P4, PT, R7, R80, !P5 ;  /* 0x000000500700720c */ /* 0x000fc40006f81270 */
[----:B------:R-:W-:Y:S01]  /*b5360*/  IADD3 R8, R0, R82, RZ ;  /* 0x0000005200087210 */ /* 0x000fe20007ffe0ff */
[----:B------:R-:W-:Y:S01]  /*b5370*/  VIADD R82, R6, 0x123 ;  /* 0x0000012306527836 */ /* 0x000fe20000000000 */
[-C--:B------:R-:W-:Y:S01]  /*b5380*/  ISETP.LT.AND P5, PT, R9, R80.reuse, !P5 ;  /* 0x000000500900720c */ /* 0x080fe20006fa1270 */
[----:B------:R-:W3:Y:S01]  /*b5390*/  LDL.LU R245, [R1+0x640] ;  /* 0x0006400001f57983 */ /* 0x000ee20000300800 */
[-C--:B------:R-:W-:Y:S02]  /*b53a0*/  ISETP.LT.AND P6, PT, R7, R80.reuse, !P0 ;  /* 0x000000500700720c */ /* 0x080fe400047c1270 */
[----:B------:R-:W-:Y:S01]  /*b53b0*/  ISETP.GE.AND P2, PT, R82, R107, PT ;  /* 0x0000006b5200720c */ /* 0x000fe20003f46270 */
[C---:B------:R-:W-:Y:S01]  /*b53c0*/  IMAD.WIDE R106, R8.reuse, 0x4, R2 ;  /* 0x00000004086a7825 */ /* 0x040fe200078e0202 */
[----:B------:R-:W3:Y:S01]  /*b53d0*/  LDL.LU R231, [R1+0xa44] ;  /* 0x000a440001e77983 */ /* 0x000ee20000300800 */
[----:B------:R-:W-:Y:S01]  /*b53e0*/  ISETP.LT.AND P0, PT, R9, R80, !P0 ;  /* 0x000000500900720c */ /* 0x000fe20004701270 */
[----:B------:R-:W3:Y:S01]  /*b53f0*/  LDC R82, c[0x0][0x248] ;  /* 0x00009200ff527b82 */ /* 0x000ee20000000800 */
[----:B------:R-:W-:Y:S01]  /*b5400*/  IMAD.WIDE R108, R8, 0x4, R4 ;  /* 0x00000004086c7825 */ /* 0x000fe200078e0204 */
[----:B------:R-:W3:Y:S01]  /*b5410*/  LDL.LU R243, [R1+0xed4] ;  /* 0x000ed40001f37983 */ /* 0x000ee20000300800 */
[----:B------:R-:W-:-:S02]  /*b5420*/  ISETP.GE.AND P3, PT, R11, R104, PT ;  /* 0x000000680b00720c */ /* 0x000fc40003f66270 */
[----:B-1----:R-:W-:Y:S01]  /*b5430*/  IADD3 R0, R8, R102, RZ ;  /* 0x0000006608007210 */ /* 0x002fe20007ffe0ff */
[----:B------:R-:W3:Y:S01]  /*b5440*/  LDL.LU R237, [R1+0x644] ;  /* 0x0006440001ed7983 */ /* 0x000ee20000300800 */
[----:B------:R-:W-:Y:S01]  /*b5450*/  VIADD R11, R6, 0x124 ;  /* 0x00000124060b7836 */ /* 0x000fe20000000000 */
[----:B------:R-:W1:Y:S02]  /*b5460*/  LDC R104, c[0x0][0x248] ;  /* 0x00009200ff687b82 */ /* 0x000e640000000800 */
[----:B------:R-:W3:Y:S04]  /*b5470*/  LDL.LU R233, [R1+0xa48] ;  /* 0x000a480001e97983 */ /* 0x000ee80000300800 */
[----:B------:R-:W3:Y:S01]  /*b5480*/  LDL.LU R242, [R1+0xee4] ;  /* 0x000ee40001f27983 */ /* 0x000ee20000300800 */
[----:B------:R-:W-:-:S03]  /*b5490*/  IMAD.WIDE R110, R0, 0x4, R2 ;  /* 0x00000004006e7825 */ /* 0x000fc600078e0202 */
[----:B------:R1:W-:Y:S01]  /*b54a0*/  @P4 STG.E desc[UR60][R106.64], R247 ;  /* 0x000000f76a004986 */ /* 0x0003e2000c10193c */
[----:B------:R-:W-:Y:S01]  /*b54b0*/  ISETP.GE.AND P4, PT, R11, R114, PT ;  /* 0x000000720b00720c */ /* 0x000fe20003f86270 */
[----:B------:R-:W3:Y:S02]  /*b54c0*/  LDC R102, c[0x0][0x248] ;  /* 0x00009200ff667b82 */ /* 0x000ee40000000800 */
[----:B------:R1:W-:Y:S01]  /*b54d0*/  @P5 STG.E desc[UR60][R108.64], R250 ;  /* 0x000000fa6c005986 */ /* 0x0003e2000c10193c */
[----:B------:R-:W-:Y:S01]  /*b54e0*/  ISETP.LT.AND P5, PT, R7, R80, !P1 ;  /* 0x000000500700720c */ /* 0x000fe20004fa1270 */
[----:B------:R-:W-:Y:S01]  /*b54f0*/  VIADD R11, R6, 0x1f1 ;  /* 0x000001f1060b7836 */ /* 0x000fe20000000000 */
[C---:B------:R-:W-:Y:S01]  /*b5500*/  IADD3 R8, R0.reuse, R100, RZ ;  /* 0x0000006400087210 */ /* 0x040fe20007ffe0ff */
[----:B------:R4:W-:Y:S01]  /*b5510*/  @P6 STG.E desc[UR60][R110.64], R248 ;  /* 0x000000f86e006986 */ /* 0x0009e2000c10193c */
[----:B-1----:R-:W-:Y:S01]  /*b5520*/  IMAD.WIDE R106, R0, 0x4, R4 ;  /* 0x00000004006a7825 */ /* 0x002fe200078e0204 */
[----:B------:R-:W-:Y:S01]  /*b5530*/  ISETP.LT.AND P1, PT, R9, R80, !P1 ;  /* 0x000000500900720c */ /* 0x000fe20004f21270 */
[----:B------:R-:W1:Y:S02]  /*b5540*/  LDC R100, c[0x0][0x22c] ;  /* 0x00008b00ff647b82 */ /* 0x000e640000000800 */
[----:B------:R-:W-:Y:S01]  /*b5550*/  IMAD.WIDE R108, R8, 0x4, R2 ;  /* 0x00000004086c7825 */ /* 0x000fe200078e0202 */
[----:B--2---:R2:W-:Y:S01]  /*b5560*/  @P0 STG.E desc[UR60][R106.64], R251 ;  /* 0x000000fb6a000986 */ /* 0x0045e2000c10193c */
[----:B------:R-:W-:-:S02]  /*b5570*/  ISETP.GE.AND P0, PT, R11, R81, PT ;  /* 0x000000510b00720c */ /* 0x000fc40003f06270 */
[----:B------:R-:W-:Y:S01]  /*b5580*/  VIADD R11, R6, 0x1e7 ;  /* 0x000001e7060b7836 */ /* 0x000fe20000000000 */
[-C--:B------:R-:W-:Y:S01]  /*b5590*/  ISETP.LT.AND P6, PT, R7, R80.reuse, !P3 ;  /* 0x000000500700720c */ /* 0x080fe20005fc1270 */
[----:B------:R-:W1:Y:S01]  /*b55a0*/  LDC R81, c[0x0][0x248] ;  /* 0x00009200ff517b82 */ /* 0x000e620000000800 */
[----:B----4-:R4:W-:Y:S02]  /*b55b0*/  @P5 STG.E desc[UR60][R108.64], R249 ;  /* 0x000000f96c005986 */ /* 0x0109e4000c10193c */
[----:B------:R-:W-:Y:S02]  /*b55c0*/  ISETP.GE.AND P5, PT, R11, R121, PT ;  /* 0x000000790b00720c */ /* 0x000fe40003fa6270 */
[----:B------:R-:W3:Y:S04]  /*b55d0*/  LDL.LU R121, [R1+0x2e6c] ;  /* 0x002e6c0001797983 */ /* 0x000ee80000300800 */
[----:B------:R-:W3:Y:S04]  /*b55e0*/  LDL.LU R229, [R1+0xee8] ;  /* 0x000ee80001e57983 */ /* 0x000ee80000300800 */
[----:B------:R-:W3:Y:S04]  /*b55f0*/  LDL.LU R246, [R1+0xed8] ;  /* 0x000ed80001f67983 */ /* 0x000ee80000300800 */
[----:B------:R-:W3:Y:S04]  /*b5600*/  LDL.LU R247, [R1+0x648] ;  /* 0x0006480001f77983 */ /* 0x000ee80000300800 */
[----:B------:R-:W3:Y:S04]  /*b5610*/  LDL.LU R250, [R1+0xa4c] ;  /* 0x000a4c0001fa7983 */ /* 0x000ee80000300800 */
[----:B------:R-:W3:Y:S04]  /*b5620*/  LDL.LU R248, [R1+0xeec] ;  /* 0x000eec0001f87983 */ /* 0x000ee80000300800 */
[----:B--2---:R-:W2:Y:S04]  /*b5630*/  LDL.LU R251, [R1+0xedc] ;  /* 0x000edc0001fb7983 */ /* 0x004ea80000300800 */
[----:B----4-:R-:W4:Y:S01]  /*b5640*/  LDL.LU R249, [R1+0x64c] ;  /* 0x00064c0001f97983 */ /* 0x010f220000300800 */
[----:B------:R-:W-:Y:S01]  /*b5650*/  IMAD.WIDE R106, R8, 0x4, R4 ;  /* 0x00000004086a7825 */ /* 0x000fe200078e0204 */
[----:B------:R-:W-:-:S02]  /*b5660*/  ISETP.LT.AND P3, PT, R9, R80, !P3 ;  /* 0x000000500900720c */ /* 0x000fc40005f61270 */
[----:B---3--:R-:W-:Y:S02]  /*b5670*/  IADD3 R0, R8, R112, RZ ;  /* 0x0000007008007210 */ /* 0x008fe40007ffe0ff */
[----:B------:R3:W-:Y:S01]  /*b5680*/  @P1 STG.E desc[UR60][R106.64], R245 ;  /* 0x000000f56a001986 */ /* 0x0007e2000c10193c */
[-C--:B------:R-:W-:Y:S02]  /*b5690*/  ISETP.LT.AND P1, PT, R7, R80.reuse, !P2 ;  /* 0x000000500700720c */ /* 0x080fe40005721270 */
[----:B------:R-:W-:Y:S01]  /*b56a0*/  ISETP.LT.AND P2, PT, R9, R80, !P2 ;  /* 0x000000500900720c */ /* 0x000fe20005741270 */
[C---:B------:R-:W-:Y:S01]  /*b56b0*/  IMAD.WIDE R108, R0.reuse, 0x4, R2 ;  /* 0x00000004006c7825 */ /* 0x040fe200078e0202 */
[----:B------:R-:W-:Y:S02]  /*b56c0*/  IADD3 R11, R0, R82, RZ ;  /* 0x00000052000b7210 */ /* 0x000fe40007ffe0ff */
[----:B------:R-:W4:Y:S01]  /*b56d0*/  LDC R82, c[0x0][0x22c] ;  /* 0x00008b00ff527b82 */ /* 0x000f220000000800 */
[----:B------:R-:W-:-:S02]  /*b56e0*/  VIADD R8, R6, 0x125 ;  /* 0x0000012506087836 */ /* 0x000fc40000000000 */
[--C-:B---3--:R-:W-:Y:S01]  /*b56f0*/  IMAD.WIDE R106, R0, 0x4, R4.reuse ;  /* 0x00000004006a7825 */ /* 0x108fe200078e0204 */
[----:B------:R3:W-:Y:S01]  /*b5700*/  @P6 STG.E desc[UR60][R108.64], R231 ;  /* 0x000000e76c006986 */ /* 0x0007e2000c10193c */
[----:B------:R-:W-:Y:S02]  /*b5710*/  ISETP.LT.AND P6, PT, R7, R80, !P4 ;  /* 0x000000500700720c */ /* 0x000fe400067c1270 */
[C---:B------:R-:W-:Y:S01]  /*b5720*/  IMAD.WIDE R110, R11.reuse, 0x4, R4 ;  /* 0x000000040b6e7825 */ /* 0x040fe200078e0204 */
[----:B------:R-:W-:Y:S01]  /*b5730*/  @P3 STG.E desc[UR60][R106.64], R242 ;  /* 0x000000f26a003986 */ /* 0x000fe2000c10193c */
[----:B------:R-:W-:Y:S02]  /*b5740*/  ISETP.GE.AND P3, PT, R8, R105, PT ;  /* 0x000000690800720c */ /* 0x000fe40003f66270 */
[----:B------:R-:W-:Y:S01]  /*b5750*/  VIADD R8, R6, 0x126 ;  /* 0x0000012606087836 */ /* 0x000fe20000000000 */
[C---:B------:R-:W-:Y:S01]  /*b5760*/  IADD3 R0, R11.reuse, R104, RZ ;  /* 0x000000680b007210 */ /* 0x040fe20007ffe0ff */
[--C-:B---3--:R-:W-:Y:S01]  /*b5770*/  IMAD.WIDE R108, R11, 0x4, R2.reuse ;  /* 0x000000040b6c7825 */ /* 0x108fe200078e0202 */
[----:B------:R-:W-:Y:S01]  /*b5780*/  ISETP.LT.AND P4, PT, R9, R80, !P4 ;  /* 0x000000500900720c */ /* 0x000fe20006781270 */
[----:B------:R-:W3:Y:S04]  /*b5790*/  LDL.LU R231, [R1+0xef0] ;  /* 0x000ef00001e77983 */ /* 0x000ee80000300800 */
[----:B------:R1:W-:Y:S02]  /*b57a0*/  @P1 STG.E desc[UR60][R108.64], R243 ;  /* 0x000000f36c001986 */ /* 0x0003e4000c10193c */
[----:B-1----:R-:W-:Y:S01]  /*b57b0*/  ISETP.GE.AND P1, PT, R8, R100, PT ;  /* 0x000000640800720c */ /* 0x002fe20003f26270 */
[----:B------:R-:W-:Y:S01]  /*b57c0*/  IMAD.WIDE R104, R0, 0x4, R2 ;  /* 0x0000000400687825 */ /* 0x000fe200078e0202 */
[----:B------:R-:W1:Y:S01]  /*b57d0*/  LDC R100, c[0x0][0x248] ;  /* 0x00009200ff647b82 */ /* 0x000e620000000800 */
[----:B------:R-:W-:Y:S01]  /*b57e0*/  @P2 STG.E desc[UR60][R110.64], R237 ;  /* 0x000000ed6e002986 */ /* 0x000fe2000c10193c */
[----:B------:R-:W-:-:S02]  /*b57f0*/  ISETP.LT.AND P2, PT, R7, R80, !P3 ;  /* 0x000000500700720c */ /* 0x000fc40005f41270 */
[C---:B------:R-:W-:Y:S01]  /*b5800*/  IADD3 R11, R0.reuse, R81, RZ ;  /* 0x00000051000b7210 */ /* 0x040fe20007ffe0ff */
[----:B------:R1:W-:Y:S01]  /*b5810*/  @P6 STG.E desc[UR60][R104.64], R233 ;  /* 0x000000e968006986 */ /* 0x0003e2000c10193c */
[-C--:B------:R-:W-:Y:S02]  /*b5820*/  ISETP.LT.AND P3, PT, R9, R80.reuse, !P3 ;  /* 0x000000500900720c */ /* 0x080fe40005f61270 */
[----:B------:R-:W-:Y:S01]  /*b5830*/  ISETP.LT.AND P6, PT, R7, R80, !P1 ;  /* 0x000000500700720c */ /* 0x000fe20004fc1270 */
[----:B------:R-:W-:Y:S01]  /*b5840*/  IMAD.WIDE R108, R0, 0x4, R4 ;  /* 0x00000004006c7825 */ /* 0x000fe200078e0204 */
[C---:B------:R-:W-:Y:S01]  /*b5850*/  IADD3 R0, R11.reuse, R102, RZ ;  /* 0x000000660b007210 */ /* 0x040fe20007ffe0ff */
[----:B------:R-:W3:Y:S01]  /*b5860*/  LDL.LU R242, [R1+0xf10] ;  /* 0x000f100001f27983 */ /* 0x000ee20000300800 */
[----:B------:R-:W4:Y:S01]  /*b5870*/  LDC R81, c[0x0][0x22c] ;  /* 0x00008b00ff517b82 */ /* 0x000f220000000800 */
[----:B------:R-:W-:-:S04]  /*b5880*/  IMAD.WIDE R106, R11, 0x4, R2 ;  /* 0x000000040b6a7825 */ /* 0x000fc800078e0202 */
[----:B------:R-:W-:Y:S02]  /*b5890*/  VIADD R8, R6, 0x127 ;  /* 0x0000012706087836 */ /* 0x000fe40000000000 */
[----:B-1----:R-:W-:Y:S01]  /*b58a0*/  IMAD.WIDE R104, R11, 0x4, R4 ;  /* 0x000000040b687825 */ /* 0x002fe200078e0204 */
[----:B------:R-:W1:Y:S01]  /*b58b0*/  LDC R110, c[0x0][0x248] ;  /* 0x00009200ff6e7b82 */ /* 0x000e620000000800 */
[----:B------:R-:W-:Y:S01]  /*b58c0*/  IADD3 R11, R0, R100, RZ ;  /* 0x00000064000b7210 */ /* 0x000fe20007ffe0ff */
[----:B------:R1:W-:Y:S01]  /*b58d0*/  @P4 STG.E desc[UR60][R108.64], R229 ;  /* 0x000000e56c004986 */ /* 0x0003e2000c10193c */
[----:B------:R-:W-:-:S03]  /*b58e0*/  ISETP.GE.AND P4, PT, R8, R103, PT ;  /* 0x000000670800720c */ /* 0x000fc60003f86270 */
[----:B------:R-:W-:Y:S01]  /*b58f0*/  @P2 STG.E desc[UR60][R106.64], R246 ;  /* 0x000000f66a002986 */ /* 0x000fe2000c10193c */
[-C--:B------:R-:W-:Y:S01]  /*b5900*/  ISETP.LT.AND P2, PT, R9, R80.reuse, !P1 ;  /* 0x000000500900720c */ /* 0x080fe20004f41270 */
[----:B------:R-:W-:Y:S02]  /*b5910*/  IMAD.WIDE R102, R0, 0x4, R2 ;  /* 0x0000000400667825 */ /* 0x000fe400078e0202 */
[----:B------:R-:W-:Y:S01]  /*b5920*/  @P3 STG.E desc[UR60][R104.64], R247 ;  /* 0x000000f768003986 */ /* 0x000fe2000c10193c */
[----:B------:R-:W-:-:S03]  /*b5930*/  ISETP.LT.AND P3, PT, R7, R80, !P4 ;  /* 0x000000500700720c */ /* 0x000fc60006761270 */
[----:B------:R2:W-:Y:S01]  /*b5940*/  @P6 STG.E desc[UR60][R102.64], R250 ;  /* 0x000000fa66006986 */ /* 0x0005e2000c10193c */
[----:B------:R-:W-:Y:S01]  /*b5950*/  ISETP.LT.AND P4, PT, R9, R80, !P4 ;  /* 0x000000500900720c */ /* 0x000fe20006781270 */
[----:B-1----:R-:W1:Y:S01]  /*b5960*/  LDC R108, c[0x0][0x248] ;  /* 0x00009200ff6c7b82 */ /* 0x002e620000000800 */
[----:B--2---:R-:W-:Y:S01]  /*b5970*/  IMAD.WIDE R102, R0, 0x4, R4 ;  /* 0x0000000400667825 */ /* 0x004fe200078e0204 */
[----:B------:R-:W2:Y:S04]  /*b5980*/  LDL.LU R250, [R1+0xf00] ;  /* 0x000f000001fa7983 */ /* 0x000ea80000300800 */
[----:B------:R4:W-:Y:S01]  /*b5990*/  @P2 STG.E desc[UR60][R102.64], R248 ;  /* 0x000000f866002986 */ /* 0x0009e2000c10193c */
[----:B------:R-:W-:-:S03]  /*b59a0*/  IMAD.WIDE R104, R11, 0x4, R2 ;  /* 0x000000040b687825 */ /* 0x000fc600078e0202 */
[----:B----4-:R-:W4:Y:S01]  /*b59b0*/  LDL.LU R248, [R1+0xa50] ;  /* 0x000a500001f87983 */ /* 0x010f220000300800 */
[----:B------:R-:W-:-:S03]  /*b59c0*/  IMAD.WIDE R106, R11, 0x4, R4 ;  /* 0x000000040b6a7825 */ /* 0x000fc600078e0204 */
[----:B------:R1:W-:Y:S04]  /*b59d0*/  @P3 STG.E desc[UR60][R104.64], R251 ;  /* 0x000000fb68003986 */ /* 0x0003e8000c10193c */
[----:B------:R1:W-:Y:S04]  /*b59e0*/  @P4 STG.E desc[UR60][R106.64], R249 ;  /* 0x000000f96a004986 */ /* 0x0003e8000c10193c */
[----:B-1----:R-:W4:Y:S04]  /*b59f0*/  LDL.LU R251, [R1+0xef4] ;  /* 0x000ef40001fb7983 */ /* 0x002f280000300800 */
[----:B------:R-:W4:Y:S01]  /*b5a00*/  LDL.LU R249, [R1+0xf14] ;  /* 0x000f140001f97983 */ /* 0x000f220000300800 */
[----:B------:R-:W-:Y:S01]  /*b5a10*/  VIADD R8, R6, 0x128 ;  /* 0x0000012806087836 */ /* 0x000fe20000000000 */
[----:B------:R-:W-:Y:S01]  /*b5a20*/  IADD3 R0, R11, R110, RZ ;  /* 0x0000006e0b007210 */ /* 0x000fe20007ffe0ff */
[----:B------:R-:W1:Y:S01]  /*b5a30*/  LDC R106, c[0x0][0x22c] ;  /* 0x00008b00ff6a7b82 */ /* 0x000e620000000800 */
[----:B------:R-:W4:Y:S02]  /*b5a40*/  LDL.LU R243, [R1+0xf04] ;  /* 0x000f040001f37983 */ /* 0x000f240000300800 */
[----:B------:R-:W-:-:S02]  /*b5a50*/  ISETP.GE.AND P1, PT, R8, R82, PT ;  /* 0x000000520800720c */ /* 0x000fc40003f26270 */
[----:B------:R-:W4:Y:S03]  /*b5a60*/  LDL.LU R237, [R1+0xa54] ;  /* 0x000a540001ed7983 */ /* 0x000f260000300800 */
[----:B------:R-:W1:Y:S01]  /*b5a70*/  LDC R82, c[0x0][0x248] ;  /* 0x00009200ff527b82 */ /* 0x000e620000000800 */
[----:B------:R-:W-:Y:S01]  /*b5a80*/  VIADD R8, R6, 0x129 ;  /* 0x0000012906087836 */ /* 0x000fe20000000000 */
[-C--:B------:R-:W-:Y:S01]  /*b5a90*/  ISETP.LT.AND P6, PT, R7, R80.reuse, !P1 ;  /* 0x000000500700720c */ /* 0x080fe20004fc1270 */
[----:B------:R-:W4:Y:S03]  /*b5aa0*/  LDL.LU R233, [R1+0xef8] ;  /* 0x000ef80001e97983 */ /* 0x000f260000300800 */
[----:B------:R-:W-:Y:S01]  /*b5ab0*/  ISETP.GE.AND P2, PT, R8, R101, PT ;  /* 0x000000650800720c */ /* 0x000fe20003f46270 */
[----:B------:R-:W-:Y:S01]  /*b5ac0*/  VIADD R8, R6, 0x12a ;  /* 0x0000012a06087836 */ /* 0x000fe20000000000 */
[-C--:B------:R-:W-:Y:S01]  /*b5ad0*/  ISETP.LT.AND P3, PT, R9, R80.reuse, !P1 ;  /* 0x000000500900720c */ /* 0x080fe20004f61270 */
[----:B------:R-:W-:Y:S01]  /*b5ae0*/  IMAD.WIDE R100, R0, 0x4, R2 ;  /* 0x0000000400647825 */ /* 0x000fe200078e0202 */
[-C--:B------:R-:W-:Y:S01]  /*b5af0*/  ISETP.LT.AND P4, PT, R7, R80.reuse, !P2 ;  /* 0x000000500700720c */ /* 0x080fe20005781270 */
[----:B------:R-:W4:Y:S01]  /*b5b00*/  LDL.LU R246, [R1+0xf18] ;  /* 0x000f180001f67983 */ /* 0x000f220000300800 */
[----:B------:R-:W-:Y:S01]  /*b5b10*/  ISETP.LT.AND P2, PT, R9, R80, !P2 ;  /* 0x000000500900720c */ /* 0x000fe20005741270 */
[----:B------:R-:W4:Y:S01]  /*b5b20*/  LDC R107, c[0x0][0x248] ;  /* 0x00009200ff6b7b82 */ /* 0x000f220000000800 */
[----:B------:R-:W-:Y:S01]  /*b5b30*/  ISETP.GE.AND P1, PT, R8, R81, PT ;  /* 0x000000510800720c */ /* 0x000fe20003f26270 */
[----:B---3--:R3:W-:Y:S01]  /*b5b40*/  @P6 STG.E desc[UR60][R100.64], R231 ;  /* 0x000000e764006986 */ /* 0x0087e2000c10193c */
[----:B------:R-:W-:-:S02]  /*b5b50*/  VIADD R8, R6, 0x12b ;  /* 0x0000012b06087836 */ /* 0x000fc40000000000 */
[----:B------:R-:W-:Y:S01]  /*b5b60*/  ISETP.LT.AND P6, PT, R7, R80, !P1 ;  /* 0x000000500700720c */ /* 0x000fe20004fc1270 */
[----:B------:R-:W4:Y:S02]  /*b5b70*/  LDL.LU R229, [R1+0xf08] ;  /* 0x000f080001e57983 */ /* 0x000f240000300800 */
[----:B------:R-:W4:Y:S02]  /*b5b80*/  LDC R81, c[0x0][0x248] ;  /* 0x00009200ff517b82 */ /* 0x000f240000000800 */
[----:B------:R-:W4:Y:S01]  /*b5b90*/  LDL.LU R247, [R1+0xa58] ;  /* 0x000a580001f77983 */ /* 0x000f220000300800 */
[C---:B-1----:R-:W-:Y:S01]  /*b5ba0*/  IADD3 R11, R0.reuse, R82, RZ ;  /* 0x00000052000b7210 */ /* 0x042fe20007ffe0ff */
[----:B---3--:R-:W-:-:S04]  /*b5bb0*/  IMAD.WIDE R100, R0, 0x4, R4 ;  /* 0x0000000400647825 */ /* 0x008fc800078e0204 */
[C---:B------:R-:W-:Y:S01]  /*b5bc0*/  IMAD.WIDE R102, R11.reuse, 0x4, R2 ;  /* 0x000000040b667825 */ /* 0x040fe200078e0202 */
[----:B------:R-:W-:-:S03]  /*b5bd0*/  IADD3 R0, R11, R108, RZ ;  /* 0x0000006c0b007210 */ /* 0x000fc60007ffe0ff */
[----:B------:R-:W-:Y:S01]  /*b5be0*/  IMAD.WIDE R104, R11, 0x4, R4 ;  /* 0x000000040b687825 */ /* 0x000fe200078e0204 */
[----:B------:R-:W-:Y:S01]  /*b5bf0*/  @P3 STG.E desc[UR60][R100.64], R242 ;  /* 0x000000f264003986 */ /* 0x000fe2000c10193c */
[----:B------:R-:W-:Y:S02]  /*b5c00*/  ISETP.GE.AND P3, PT, R8, R83, PT ;  /* 0x000000530800720c */ /* 0x000fe40003f66270 */
[----:B------:R-:W-:-:S04]  /*b5c10*/  IMAD.WIDE R82, R0, 0x4, R2 ;  /* 0x0000000400527825 */ /* 0x000fc800078e0202 */
[----:B------:R-:W-:Y:S01]  /*b5c20*/  VIADD R8, R6, 0x12c ;  /* 0x0000012c06087836 */ /* 0x000fe20000000000 */
[----:B--2---:R-:W-:Y:S04]  /*b5c30*/  @P4 STG.E desc[UR60][R102.64], R250 ;  /* 0x000000fa66004986 */ /* 0x004fe8000c10193c */
[----:B----4-:R1:W-:Y:S01]  /*b5c40*/  @P2 STG.E desc[UR60][R104.64], R248 ;  /* 0x000000f868002986 */ /* 0x0103e2000c10193c */
[----:B------:R-:W-:Y:S02]  /*b5c50*/  ISETP.LT.AND P2, PT, R9, R80, !P1 ;  /* 0x000000500900720c */ /* 0x000fe40004f41270 */
[----:B------:R-:W-:Y:S01]  /*b5c60*/  ISETP.GE.AND P1, PT, R8, R106, PT ;  /* 0x0000006a0800720c */ /* 0x000fe20003f26270 */
[----:B------:R-:W-:Y:S01]  /*b5c70*/  VIADD R8, R6, 0x12d ;  /* 0x0000012d06087836 */ /* 0x000fe20000000000 */
[----:B------:R-:W-:Y:S01]  /*b5c80*/  ISETP.LT.AND P4, PT, R7, R80, !P3 ;  /* 0x000000500700720c */ /* 0x000fe20005f81270 */
[----:B------:R-:W2:Y:S08]  /*b5c90*/  LDC R106, c[0x0][0x248] ;  /* 0x00009200ff6a7b82 */ /* 0x000eb00000000800 */
[----:B-1----:R-:W1:Y:S01]  /*b5ca0*/  LDC R105, c[0x0][0x248] ;  /* 0x00009200ff697b82 */ /* 0x002e620000000800 */
[----:B------:R3:W-:Y:S07]  /*b5cb0*/  @P6 STG.E desc[UR60][R82.64], R251 ;  /* 0x000000fb52006986 */ /* 0x0007ee000c10193c */
[----:B------:R-:W4:Y:S01]  /*b5cc0*/  LDC R104, c[0x0][0x22c] ;  /* 0x00008b00ff687b82 */ /* 0x000f220000000800 */
[----:B---3--:R-:W-:-:S05]  /*b5cd0*/  IMAD.WIDE R82, R0, 0x4, R4 ;  /* 0x0000000400527825 */ /* 0x008fca00078e0204 */
[----:B------:R3:W-:Y:S01]  /*b5ce0*/  @P2 STG.E desc[UR60][R82.64], R249 ;  /* 0x000000f952002986 */ /* 0x0007e2000c10193c */
[----:B------:R-:W-:-:S03]  /*b5cf0*/  ISETP.GE.AND P2, PT, R8, R122, PT ;  /* 0x0000007a0800720c */ /* 0x000fc60003f46270 */
[----:B------:R-:W2:Y:S04]  /*b5d00*/  LDL.LU R122, [R1+0x2e68] ;  /* 0x002e6800017a7983 */ /* 0x000ea80000300800 */
[----:B------:R-:W2:Y:S04]  /*b5d10*/  LDL.LU R250, [R1+0xefc] ;  /* 0x000efc0001fa7983 */ /* 0x000ea80000300800 */
[----:B------:R-:W2:Y:S04]  /*b5d20*/  LDL.LU R248, [R1+0xf1c] ;  /* 0x000f1c0001f87983 */ /* 0x000ea80000300800 */
[----:B------:R-:W2:Y:S04]  /*b5d30*/  LDL.LU R251, [R1+0xf0c] ;  /* 0x000f0c0001fb7983 */ /* 0x000ea80000300800 */
[----:B---3--:R-:W3:Y:S01]  /*b5d40*/  LDL.LU R249, [R1+0xa5c] ;  /* 0x000a5c0001f97983 */ /* 0x008ee20000300800 */
[----:B------:R-:W-:-:S02]  /*b5d50*/  ISETP.LT.AND P3, PT, R9, R80, !P3 ;  /* 0x000000500900720c */ /* 0x000fc40005f61270 */
[----:B------:R-:W-:Y:S02]  /*b5d60*/  IADD3 R11, R0, R81, RZ ;  /* 0x00000051000b7210 */ /* 0x000fe40007ffe0ff */
[----:B------:R-:W-:Y:S01]  /*b5d70*/  ISETP.LT.AND P6, PT, R7, R80, !P1 ;  /* 0x000000500700720c */ /* 0x000fe20004fc1270 */
[----:B------:R-:W-:Y:S01]  /*b5d80*/  VIADD R8, R6, 0x12e ;  /* 0x0000012e06087836 */ /* 0x000fe20000000000 */
[----:B------:R-:W2:Y:S01]  /*b5d90*/  LDC R81, c[0x0][0x22c] ;  /* 0x00008b00ff517b82 */ /* 0x000ea20000000800 */
[C---:B------:R-:W-:Y:S01]  /*b5da0*/  IMAD.WIDE R100, R11.reuse, 0x4, R2 ;  /* 0x000000040b647825 */ /* 0x040fe200078e0202 */
[----:B------:R-:W-:-:S03]  /*b5db0*/  IADD3 R0, R11, R107, RZ ;  /* 0x0000006b0b007210 */ /* 0x000fc60007ffe0ff */
[----:B------:R-:W-:Y:S01]  /*b5dc0*/  IMAD.WIDE R102, R11, 0x4, R4 ;  /* 0x000000040b667825 */ /* 0x000fe200078e0204 */
[----:B------:R4:W-:Y:S01]  /*b5dd0*/  @P4 STG.E desc[UR60][R100.64], R243 ;  /* 0x000000f364004986 */ /* 0x0009e2000c10193c */
[-C--:B------:R-:W-:Y:S01]  /*b5de0*/  ISETP.LT.AND P4, PT, R7, R80.reuse, !P2 ;  /* 0x000000500700720c */ /* 0x080fe20005781270 */
[----:B------:R-:W3:Y:S02]  /*b5df0*/  LDC R107, c[0x0][0x248] ;  /* 0x00009200ff6b7b82 */ /* 0x000ee40000000800 */
[----:B------:R4:W-:Y:S01]  /*b5e00*/  @P3 STG.E desc[UR60][R102.64], R237 ;  /* 0x000000ed66003986 */ /* 0x0009e2000c10193c */
[CC--:B------:R-:W-:Y:S01]  /*b5e10*/  ISETP.LT.AND P3, PT, R9.reuse, R80.reuse, !P1 ;  /* 0x000000500900720c */ /* 0x0c0fe20004f61270 */
[C---:B------:R-:W-:Y:S01]  /*b5e20*/  IMAD.WIDE R82, R0.reuse, 0x4, R2 ;  /* 0x0000000400527825 */ /* 0x040fe200078e0202 */
[----:B------:R-:W-:Y:S02]  /*b5e30*/  ISETP.LT.AND P2, PT, R9, R80, !P2 ;  /* 0x000000500900720c */ /* 0x000fe40005741270 */
[----:B-1----:R-:W-:-:S02]  /*b5e40*/  IADD3 R11, R0, R105, RZ ;  /* 0x00000069000b7210 */ /* 0x002fc40007ffe0ff */
[----:B----4-:R-:W-:Y:S01]  /*b5e50*/  ISETP.GE.AND P1, PT, R8, R104, PT ;  /* 0x000000680800720c */ /* 0x010fe20003f26270 */
[----:B------:R1:W-:Y:S01]  /*b5e60*/  @P6 STG.E desc[UR60][R82.64], R233 ;  /* 0x000000e952006986 */ /* 0x0003e2000c10193c */
[----:B------:R-:W4:Y:S01]  /*b5e70*/  LDC R104, c[0x0][0x248] ;  /* 0x00009200ff687b82 */ /* 0x000f220000000800 */
[----:B------:R-:W-:Y:S02]  /*b5e80*/  VIADD R8, R6, 0x12f ;  /* 0x0000012f06087836 */ /* 0x000fe40000000000 */
[----:B------:R-:W-:-:S04]  /*b5e90*/  IMAD.WIDE R100, R11, 0x4, R2 ;  /* 0x000000040b647825 */ /* 0x000fc800078e0202 */
[--C-:B------:R-:W-:Y:S01]  /*b5ea0*/  IMAD.WIDE R102, R11, 0x4, R4.reuse ;  /* 0x000000040b667825 */ /* 0x100fe200078e0204 */
[----:B------:R-:W3:Y:S03]  /*b5eb0*/  LDC R105, c[0x0][0x22c] ;  /* 0x00008b00ff697b82 */ /* 0x000ee60000000800 */
[----:B-1----:R-:W-:Y:S01]  /*b5ec0*/  IMAD.WIDE R82, R0, 0x4, R4 ;  /* 0x0000000400527825 */ /* 0x002fe200078e0204 */
[----:B------:R-:W-:-:S04]  /*b5ed0*/  ISETP.LT.AND P6, PT, R7, R80, !P1 ;  /* 0x000000500700720c */ /* 0x000fc80004fc1270 */
[----:B------:R1:W-:Y:S01]  /*b5ee0*/  @P3 STG.E desc[UR60][R82.64], R246 ;  /* 0x000000f652003986 */ /* 0x0003e2000c10193c */
[----:B------:R-:W-:-:S03]  /*b5ef0*/  ISETP.GE.AND P3, PT, R8, R123, PT ;  /* 0x0000007b0800720c */ /* 0x000fc60003f66270 */
[----:B------:R-:W-:Y:S01]  /*b5f00*/  @P4 STG.E desc[UR60][R100.64], R229 ;  /* 0x000000e564004986 */ /* 0x000fe2000c10193c */
[----:B--2---:R-:W-:-:S03]  /*b5f10*/  IADD3 R0, R11, R106, RZ ;  /* 0x0000006a0b007210 */ /* 0x004fc60007ffe0ff */
[----:B------:R-:W2:Y:S01]  /*b5f20*/  LDL.LU R123, [R1+0x2e64] ;  /* 0x002e6400017b7983 */ /* 0x000ea20000300800 */
[----:B------:R-:W-:Y:S01]  /*b5f30*/  VIADD R8, R6, 0x130 ;  /* 0x0000013006087836 */ /* 0x000fe20000000000 */
[-C--:B------:R-:W-:Y:S01]  /*b5f40*/  ISETP.LT.AND P4, PT, R7, R80.reuse, !P3 ;  /* 0x000000500700720c */ /* 0x080fe20005f81270 */
[----:B------:R-:W3:Y:S01]  /*b5f50*/  LDC R106, c[0x0][0x248] ;  /* 0x00009200ff6a7b82 */ /* 0x000ee20000000800 */
[----:B------:R4:W-:Y:S01]  /*b5f60*/  @P2 STG.E desc[UR60][R102.64], R247 ;  /* 0x000000f766002986 */ /* 0x0009e2000c10193c */
[----:B------:R-:W-:-:S03]  /*b5f70*/  ISETP.LT.AND P2, PT, R9, R80, !P1 ;  /* 0x000000500900720c */ /* 0x000fc60004f41270 */
[----:B-1----:R-:W2:Y:S01]  /*b5f80*/  LDL.LU R246, [R1+0xa60] ;  /* 0x000a600001f67983 */ /* 0x002ea20000300800 */
[----:B------:R-:W-:Y:S01]  /*b5f90*/  IMAD.WIDE R82, R0, 0x4, R2 ;  /* 0x0000000400527825 */ /* 0x000fe200078e0202 */
[----:B------:R-:W-:Y:S02]  /*b5fa0*/  ISETP.GE.AND P1, PT, R8, R81, PT ;  /* 0x000000510800720c */ /* 0x000fe40003f26270 */
[----:B----4-:R-:W-:Y:S01]  /*b5fb0*/  IADD3 R11, R0, R104, RZ ;  /* 0x00000068000b7210 */ /* 0x010fe20007ffe0ff */
[----:B------:R-:W-:Y:S01]  /*b5fc0*/  VIADD R8, R6, 0x131 ;  /* 0x0000013106087836 */ /* 0x000fe20000000000 */
[----:B------:R-:W-:Y:S01]  /*b5fd0*/  ISETP.LT.AND P3, PT, R9, R80, !P3 ;  /* 0x000000500900720c */ /* 0x000fe20005f61270 */
[----:B------:R-:W1:Y:S01]  /*b5fe0*/  LDC R81, c[0x0][0x248] ;  /* 0x00009200ff517b82 */ /* 0x000e620000000800 */
[----:B------:R-:W4:Y:S01]  /*b5ff0*/  LDL.LU R247, [R1+0xf20] ;  /* 0x000f200001f77983 */ /* 0x000f220000300800 */
[----:B------:R-:W-:-:S04]  /*b6000*/  IMAD.WIDE R102, R0, 0x4, R4 ;  /* 0x0000000400667825 */ /* 0x000fc800078e0204 */
[----:B------:R-:W-:Y:S01]  /*b6010*/  IMAD.WIDE R100, R11, 0x4, R2 ;  /* 0x000000040b647825 */ /* 0x000fe200078e0202 */
[----:B------:R1:W-:Y:S01]  /*b6020*/  @P6 STG.E desc[UR60][R82.64], R250 ;  /* 0x000000fa52006986 */ /* 0x0003e2000c10193c */
[----:B------:R-:W4:Y:S03]  /*b6030*/  LDC R104, c[0x0][0x22c] ;  /* 0x00008b00ff687b82 */ /* 0x000f260000000800 */
[----:B------:R3:W-:Y:S01]  /*b6040*/  @P2 STG.E desc[UR60][R102.64], R248 ;  /* 0x000000f866002986 */ /* 0x0007e2000c10193c */
[----:B------:R-:W-:-:S03]  /*b6050*/  ISETP.GE.AND P2, PT, R8, R92, PT ;  /* 0x0000005c0800720c */ /* 0x000fc60003f46270 */
[----:B------:R-:W4:Y:S04]  /*b6060*/  LDL.LU R92, [R1+0x2e60] ;  /* 0x002e6000015c7983 */ /* 0x000f280000300800 */
[----:B-1----:R-:W4:Y:S04]  /*b6070*/  LDL.LU R250, [R1+0x660] ;  /* 0x0006600001fa7983 */ /* 0x002f280000300800 */
[----:B---3--:R-:W3:Y:S01]  /*b6080*/  LDL.LU R248, [R1+0x650] ;  /* 0x0006500001f87983 */ /* 0x008ee20000300800 */
[----:B------:R-:W-:-:S03]  /*b6090*/  IMAD.WIDE R82, R11, 0x4, R4 ;  /* 0x000000040b527825 */ /* 0x000fc600078e0204 */
[----:B------:R1:W-:Y:S04]  /*b60a0*/  @P4 STG.E desc[UR60][R100.64], R251 ;  /* 0x000000fb64004986 */ /* 0x0003e8000c10193c */
[----:B------:R1:W-:Y:S04]  /*b60b0*/  @P3 STG.E desc[UR60][R82.64], R249 ;  /* 0x000000f952003986 */ /* 0x0003e8000c10193c */
[----:B-1----:R-:W3:Y:S04]  /*b60c0*/  LDL.LU R251, [R1+0xa64] ;  /* 0x000a640001fb7983 */ /* 0x002ee80000300800 */
[----:B------:R-:W3:Y:S01]  /*b60d0*/  LDL.LU R249, [R1+0xf24] ;  /* 0x000f240001f97983 */ /* 0x000ee20000300800 */
[----:B------:R-:W-:-:S02]  /*b60e0*/  ISETP.LT.AND P6, PT, R7, R80, !P1 ;  /* 0x000000500700720c */ /* 0x000fc40004fc1270 */
[----:B------:R-:W-:Y:S02]  /*b60f0*/  IADD3 R0, R11, R107, RZ ;  /* 0x0000006b0b007210 */ /* 0x000fe40007ffe0ff */
[-C--:B------:R-:W-:Y:S01]  /*b6100*/  ISETP.LT.AND P3, PT, R9, R80.reuse, !P1 ;  /* 0x000000500900720c */ /* 0x080fe20004f61270 */
[----:B------:R-:W-:Y:S01]  /*b6110*/  VIADD R8, R6, 0x132 ;  /* 0x0000013206087836 */ /* 0x000fe20000000000 */
[-C--:B------:R-:W-:Y:S01]  /*b6120*/  ISETP.LT.AND P4, PT, R7, R80.reuse, !P2 ;  /* 0x000000500700720c */ /* 0x080fe20005781270 */
[----:B------:R-:W-:Y:S01]  /*b6130*/  IMAD.WIDE R102, R0, 0x4, R2 ;  /* 0x0000000400667825 */ /* 0x000fe200078e0202 */
[----:B------:R-:W1:Y:S02]  /*b6140*/  LDC R107, c[0x0][0x248] ;  /* 0x00009200ff6b7b82 */ /* 0x000e640000000800 */
[----:B------:R-:W-:Y:S01]  /*b6150*/  ISETP.GE.AND P1, PT, R8, R105, PT ;  /* 0x000000690800720c */ /* 0x000fe20003f26270 */
[----:B------:R-:W-:Y:S01]  /*b6160*/  VIADD R8, R6, 0x133 ;  /* 0x0000013306087836 */ /* 0x000fe20000000000 */
[----:B------:R-:W-:-:S02]  /*b6170*/  ISETP.LT.AND P2, PT, R9, R80, !P2 ;  /* 0x000000500900720c */ /* 0x000fc40005741270 */
[----:B------:R-:W-:Y:S02]  /*b6180*/  IADD3 R11, R0, R81, RZ ;  /* 0x00000051000b7210 */ /* 0x000fe40007ffe0ff */
[----:B------:R-:W1:Y:S03]  /*b6190*/  LDC R105, c[0x0][0x248] ;  /* 0x00009200ff697b82 */ /* 0x000e660000000800 */
[----:B------:R-:W-:Y:S01]  /*b61a0*/  IMAD.WIDE R82, R11, 0x4, R2 ;  /* 0x000000040b527825 */ /* 0x000fe200078e0202 */
[----:B--2---:R2:W-:Y:S01]  /*b61b0*/  @P6 STG.E desc[UR60][R102.64], R246 ;  /* 0x000000f666006986 */ /* 0x0045e2000c10193c */
[----:B------:R-:W-:-:S03]  /*b61c0*/  ISETP.LT.AND P6, PT, R7, R80, !P1 ;  /* 0x000000500700720c */ /* 0x000fc60004fc1270 */
[----:B------:R-:W1:Y:S01]  /*b61d0*/  LDC R81, c[0x0][0x22c] ;  /* 0x00008b00ff517b82 */ /* 0x000e620000000800 */
[----:B--2---:R-:W-:-:S05]  /*b61e0*/  IMAD.WIDE R102, R0, 0x4, R4 ;  /* 0x0000000400667825 */ /* 0x004fca00078e0204 */
[----:B----4-:R2:W-:Y:S01]  /*b61f0*/  @P3 STG.E desc[UR60][R102.64], R247 ;  /* 0x000000f766003986 */ /* 0x0105e2000c10193c */
[----:B------:R-:W-:-:S03]  /*b6200*/  ISETP.GE.AND P3, PT, R8, R93, PT ;  /* 0x0000005d0800720c */ /* 0x000fc60003f66270 */
[----:B------:R-:W4:Y:S01]  /*b6210*/  LDL.LU R93, [R1+0x2e5c] ;  /* 0x002e5c00015d7983 */ /* 0x000f220000300800 */
[----:B------:R-:W-:-:S03]  /*b6220*/  IMAD.WIDE R100, R11, 0x4, R4 ;  /* 0x000000040b647825 */ /* 0x000fc600078e0204 */
[----:B------:R-:W4:Y:S04]  /*b6230*/  LDL.LU R243, [R1+0x664] ;  /* 0x0006640001f37983 */ /* 0x000f280000300800 */
[----:B------:R-:W4:Y:S01]  /*b6240*/  LDL.LU R237, [R1+0x654] ;  /* 0x0006540001ed7983 */ /* 0x000f220000300800 */
[----:B------:R-:W-:Y:S01]  /*b6250*/  IADD3 R0, R11, R106, RZ ;  /* 0x0000006a0b007210 */ /* 0x000fe20007ffe0ff */
[----:B------:R-:W-:Y:S01]  /*b6260*/  VIADD R8, R6, 0x134 ;  /* 0x0000013406087836 */ /* 0x000fe20000000000 */
[----:B------:R-:W4:Y:S01]  /*b6270*/  LDC R106, c[0x0][0x248] ;  /* 0x00009200ff6a7b82 */ /* 0x000f220000000800 */
[----:B------:R-:W4:Y:S02]  /*b6280*/  LDL.LU R233, [R1+0xa68] ;  /* 0x000a680001e97983 */ /* 0x000f240000300800 */
[----:B--2---:R-:W-:-:S02]  /*b6290*/  IMAD.WIDE R102, R0, 0x4, R2 ;  /* 0x0000000400667825 */ /* 0x004fc400078e0202 */
[----:B------:R-:W2:Y:S04]  /*b62a0*/  LDL.LU R246, [R1+0xf28] ;  /* 0x000f280001f67983 */ /* 0x000ea80000300800 */
[----:B------:R-:W2:Y:S04]  /*b62b0*/  LDL.LU R229, [R1+0x668] ;  /* 0x0006680001e57983 */ /* 0x000ea80000300800 */
[----:B------:R-:W2:Y:S04]  /*b62c0*/  LDL.LU R247, [R1+0x658] ;  /* 0x0006580001f77983 */ /* 0x000ea80000300800 */
[----:B------:R-:W-:Y:S04]  /*b62d0*/  @P4 STG.E desc[UR60][R82.64], R250 ;  /* 0x000000fa52004986 */ /* 0x000fe8000c10193c */
[----:B---3--:R-:W-:Y:S01]  /*b62e0*/  @P2 STG.E desc[UR60][R100.64], R248 ;  /* 0x000000f864002986 */ /* 0x008fe2000c10193c */
[----:B------:R-:W-:-:S02]  /*b62f0*/  ISETP.LT.AND P2, PT, R9, R80, !P1 ;  /* 0x000000500900720c */ /* 0x000fc40004f41270 */
[----:B------:R-:W-:Y:S01]  /*b6300*/  ISETP.GE.AND P1, PT, R8, R104, PT ;  /* 0x000000680800720c */ /* 0x000fe20003f26270 */
[----:B------:R-:W-:Y:S01]  /*b6310*/  VIADD R8, R6, 0x135 ;  /* 0x0000013506087836 */ /* 0x000fe20000000000 */
[----:B------:R-:W3:Y:S01]  /*b6320*/  LDC R104, c[0x0][0x248] ;  /* 0x00009200ff687b82 */ /* 0x000ee20000000800 */
[----:B------:R1:W-:Y:S02]  /*b6330*/  @P6 STG.E desc[UR60][R102.64], R251 ;  /* 0x000000fb66006986 */ /* 0x0003e4000c10193c */
[----:B-1----:R-:W-:-:S06]  /*b6340*/  IMAD.WIDE R102, R0, 0x4, R4 ;  /* 0x0000000400667825 */ /* 0x002fcc00078e0204 */
[----:B------:R1:W-:Y:S01]  /*b6350*/  @P2 STG.E desc[UR60][R102.64], R249 ;  /* 0x000000f966002986 */ /* 0x0003e2000c10193c */
[----:B------:R-:W-:-:S03]  /*b6360*/  ISETP.GE.AND P2, PT, R8, R94, PT ;  /* 0x0000005e0800720c */ /* 0x000fc60003f46270 */
[----:B------:R-:W2:Y:S04]  /*b6370*/  LDL.LU R94, [R1+0x2e58] ;  /* 0x002e5800015e7983 */ /* 0x000ea80000300800 */
[----:B------:R-:W2:Y:S04]  /*b6380*/  LDL.LU R250, [R1+0xa6c] ;  /* 0x000a6c0001fa7983 */ /* 0x000ea80000300800 */
[----:B------:R-:W2:Y:S04]  /*b6390*/  LDL.LU R248, [R1+0xf2c] ;  /* 0x000f2c0001f87983 */ /* 0x000ea80000300800 */
[----:B------:R-:W2:Y:S04]  /*b63a0*/  LDL.LU R251, [R1+0x66c] ;  /* 0x00066c0001fb7983 */ /* 0x000ea80000300800 */
[----:B-1----:R-:W2:Y:S01]  /*b63b0*/  LDL.LU R249, [R1+0x65c] ;  /* 0x00065c0001f97983 */ /* 0x002ea20000300800 */
[----:B------:R-:W-:-:S02]  /*b63c0*/  ISETP.LT.AND P4, PT, R7, R80, !P3 ;  /* 0x000000500700720c */ /* 0x000fc40005f81270 */
[-C--:B------:R-:W-:Y:S02]  /*b63d0*/  ISETP.LT.AND P3, PT, R9, R80.reuse, !P3 ;  /* 0x000000500900720c */ /* 0x080fe40005f61270 */
[----:B------:R-:W-:Y:S02]  /*b63e0*/  IADD3 R11, R0, R105, RZ ;  /* 0x00000069000b7210 */ /* 0x000fe40007ffe0ff */
[----:B------:R-:W-:Y:S01]  /*b63f0*/  ISETP.LT.AND P6, PT, R7, R80, !P1 ;  /* 0x000000500700720c */ /* 0x000fe20004fc1270 */
[----:B------:R-:W-:Y:S01]  /*b6400*/  VIADD R8, R6, 0x136 ;  /* 0x0000013606087836 */ /* 0x000fe20000000000 */
[----:B------:R-:W1:Y:S01]  /*b6410*/  LDC R105, c[0x0][0x22c] ;  /* 0x00008b00ff697b82 */ /* 0x000e620000000800 */
[C---:B------:R-:W-:Y:S01]  /*b6420*/  IMAD.WIDE R82, R11.reuse, 0x4, R2 ;  /* 0x000000040b527825 */ /* 0x040fe200078e0202 */
[----:B------:R-:W-:-:S03]  /*b6430*/  IADD3 R0, R11, R107, RZ ;  /* 0x0000006b0b007210 */ /* 0x000fc60007ffe0ff */
[----:B------:R-:W-:Y:S01]  /*b6440*/  IMAD.WIDE R100, R11, 0x4, R4 ;  /* 0x000000040b647825 */ /* 0x000fe200078e0204 */
[C---:B---3--:R-:W-:Y:S02]  /*b6450*/  IADD3 R11, R0.reuse, R104, RZ ;  /* 0x00000068000b7210 */ /* 0x048fe40007ffe0ff */
[----:B------:R-:W3:Y:S01]  /*b6460*/  LDC R107, c[0x0][0x248] ;  /* 0x00009200ff6b7b82 */ /* 0x000ee20000000800 */
[----:B------:R-:W-:-:S07]  /*b6470*/  IMAD.WIDE R102, R0, 0x4, R2 ;  /* 0x0000000400667825 */ /* 0x000fce00078e0202 */
[----:B------:R-:W3:Y:S01]  /*b6480*/  LDC R104, c[0x0][0x22c] ;  /* 0x00008b00ff687b82 */ /* 0x000ee20000000800 */
[----:B----4-:R4:W-:Y:S01]  /*b6490*/  @P4 STG.E desc[UR60][R82.64], R243 ;  /* 0x000000f352004986 */ /* 0x0109e2000c10193c */
[----:B------:R-:W-:-:S03]  /*b64a0*/  ISETP.LT.AND P4, PT, R7, R80, !P2 ;  /* 0x000000500700720c */ /* 0x000fc60005781270 */
[----:B------:R4:W-:Y:S01]  /*b64b0*/  @P3 STG.E desc[UR60][R100.64], R237 ;  /* 0x000000ed64003986 */ /* 0x0009e2000c10193c */
[CC--:B------:R-:W-:Y:S02]  /*b64c0*/  ISETP.LT.AND P3, PT, R9.reuse, R80.reuse, !P1 ;  /* 0x000000500900720c */ /* 0x0c0fe40004f61270 */
[-C--:B------:R-:W-:Y:S02]  /*b64d0*/  ISETP.LT.AND P2, PT, R9, R80.reuse, !P2 ;  /* 0x000000500900720c */ /* 0x080fe40005741270 */
[----:B------:R-:W-:Y:S01]  /*b64e0*/  ISETP.GE.AND P1, PT, R8, R81, PT ;  /* 0x000000510800720c */ /* 0x000fe20003f26270 */
[----:B------:R2:W-:Y:S01]  /*b64f0*/  @P6 STG.E desc[UR60][R102.64], R233 ;  /* 0x000000e966006986 */ /* 0x0005e2000c10193c */
[----:B------:R-:W3:Y:S01]  /*b6500*/  LDC R81, c[0x0][0x248] ;  /* 0x00009200ff517b82 */ /* 0x000ee20000000800 */
[----:B------:R-:W-:Y:S01]  /*b6510*/  VIADD R8, R6, 0x137 ;  /* 0x0000013706087836 */ /* 0x000fe20000000000 */
[----:B------:R-:W-:Y:S01]  /*b6520*/  ISETP.LT.AND P6, PT, R7, R80, !P1 ;  /* 0x000000500700720c */ /* 0x000fe20004fc1270 */
[----:B----4-:R-:W-:-:S04]  /*b6530*/  IMAD.WIDE R82, R11, 0x4, R4 ;  /* 0x000000040b527825 */ /* 0x010fc800078e0204 */
[----:B------:R-:W-:-:S04]  /*b6540*/  IMAD.WIDE R100, R11, 0x4, R2 ;  /* 0x000000040b647825 */ /* 0x000fc800078e0202 */
[----:B--2---:R-:W-:Y:S01]  /*b6550*/  IMAD.WIDE R102, R0, 0x4, R4 ;  /* 0x0000000400667825 */ /* 0x004fe200078e0204 */
[----:B------:R-:W-:Y:S02]  /*b6560*/  IADD3 R0, R11, R106, RZ ;  /* 0x0000006a0b007210 */ /* 0x000fe40007ffe0ff */
[----:B------:R-:W2:Y:S02]  /*b6570*/  LDC R106, c[0x0][0x248] ;  /* 0x00009200ff6a7b82 */ /* 0x000ea40000000800 */
[----:B------:R4:W-:Y:S01]  /*b6580*/  @P3 STG.E desc[UR60][R102.64], R246 ;  /* 0x000000f666003986 */ /* 0x0009e2000c10193c */
[----:B------:R-:W-:-:S03]  /*b6590*/  ISETP.GE.AND P3, PT, R8, R96, PT ;  /* 0x000000600800720c */ /* 0x000fc60003f66270 */
[----:B------:R-:W-:Y:S04]  /*b65a0*/  @P4 STG.E desc[UR60][R100.64], R229 ;  /* 0x000000e564004986 */ /* 0x000fe8000c10193c */
[----:B------:R-:W2:Y:S04]  /*b65b0*/  LDL.LU R96, [R1+0x2e54] ;  /* 0x002e540001607983 */ /* 0x000ea80000300800 */
[----:B------:R1:W-:Y:S01]  /*b65c0*/  @P2 STG.E desc[UR60][R82.64], R247 ;  /* 0x000000f752002986 */ /* 0x0003e2000c10193c */
[----:B------:R-:W-:Y:S01]  /*b65d0*/  ISETP.LT.AND P2, PT, R9, R80, !P1 ;  /* 0x000000500900720c */ /* 0x000fe20004f41270 */
[----:B----4-:R-:W-:-:S02]  /*b65e0*/  IMAD.WIDE R102, R0, 0x4, R2 ;  /* 0x0000000400667825 */ /* 0x010fc400078e0202 */
[----:B------:R-:W4:Y:S02]  /*b65f0*/  LDL.LU R246, [R1+0xf40] ;  /* 0x000f400001f67983 */ /* 0x000f240000300800 */
[----:B------:R-:W-:Y:S01]  /*b6600*/  VIADD R8, R6, 0x138 ;  /* 0x0000013806087836 */ /* 0x000fe20000000000 */
[-C--:B------:R-:W-:Y:S01]  /*b6610*/  ISETP.LT.AND P4, PT, R7, R80.reuse, !P3 ;  /* 0x000000500700720c */ /* 0x080fe20005f81270 */
[----:B-1----:R-:W2:Y:S03]  /*b6620*/  LDL.LU R247, [R1+0xf50] ;  /* 0x000f500001f77983 */ /* 0x002ea60000300800 */
[----:B------:R-:W-:Y:S01]  /*b6630*/  ISETP.GE.AND P1, PT, R8, R105, PT ;  /* 0x000000690800720c */ /* 0x000fe20003f26270 */
[----:B------:R-:W-:Y:S01]  /*b6640*/  VIADD R8, R6, 0x139 ;  /* 0x0000013906087836 */ /* 0x000fe20000000000 */
[----:B---3--:R-:W-:Y:S01]  /*b6650*/  IADD3 R11, R0, R81, RZ ;  /* 0x00000051000b7210 */ /* 0x008fe20007ffe0ff */
[----:B------:R-:W1:Y:S01]  /*b6660*/  LDC R105, c[0x0][0x248] ;  /* 0x00009200ff697b82 */ /* 0x000e620000000800 */
[----:B------:R-:W-:-:S03]  /*b6670*/  ISETP.LT.AND P3, PT, R9, R80, !P3 ;  /* 0x000000500900720c */ /* 0x000fc60005f61270 */
[----:B------:R-:W-:-:S04]  /*b6680*/  IMAD.WIDE R100, R11, 0x4, R2 ;  /* 0x000000040b647825 */ /* 0x000fc800078e0202 */
[--C-:B------:R-:W-:Y:S01]  /*b6690*/  IMAD.WIDE R82, R11, 0x4, R4.reuse ;  /* 0x000000040b527825 */ /* 0x100fe200078e0204 */
[----:B------:R-:W3:Y:S01]  /*b66a0*/  LDC R81, c[0x0][0x22c] ;  /* 0x00008b00ff517b82 */ /* 0x000ee20000000800 */
[----:B------:R1:W-:Y:S02]  /*b66b0*/  @P6 STG.E desc[UR60][R102.64], R250 ;  /* 0x000000fa66006986 */ /* 0x0003e4000c10193c */
[----:B-1----:R-:W-:-:S05]  /*b66c0*/  IMAD.WIDE R102, R0, 0x4, R4 ;  /* 0x0000000400667825 */ /* 0x002fca00078e0204 */
[----:B------:R1:W-:Y:S01]  /*b66d0*/  @P2 STG.E desc[UR60][R102.64], R248 ;  /* 0x000000f866002986 */ /* 0x0003e2000c10193c */
[----:B------:R-:W-:-:S03]  /*b66e0*/  ISETP.GE.AND P2, PT, R8, R84, PT ;  /* 0x000000540800720c */ /* 0x000fc60003f46270 */
[----:B------:R-:W3:Y:S04]  /*b66f0*/  LDL.LU R84, [R1+0x2e50] ;  /* 0x002e500001547983 */ /* 0x000ee80000300800 */
[----:B------:R-:W3:Y:S04]  /*b6700*/  LDL.LU R250, [R1+0xf30] ;  /* 0x000f300001fa7983 */ /* 0x000ee80000300800 */
[----:B-1----:R-:W3:Y:S04]  /*b6710*/  LDL.LU R248, [R1+0xa70] ;  /* 0x000a700001f87983 */ /* 0x002ee80000300800 */
        /* <DEDUP_REMOVED lines=8> */
[----:B------:R-:W-:Y:S01]  /*b67a0*/  ISETP.LT.AND P4, PT, R7, R80, !P2 ;  /* 0x000000500700720c */ /* 0x000fe20005781270 */
        /* <DEDUP_REMOVED lines=8> */
[----:B----4-:R4:W-:Y:S01]  /*b6830*/  @P6 STG.E desc[UR60][R102.64], R246 ;  /* 0x000000f666006986 */ /* 0x0109e2000c10193c */
[----:B------:R-:W-:-:S03]  /*b6840*/  ISETP.LT.AND P6, PT, R7, R80, !P1 ;  /* 0x000000500700720c */ /* 0x000fc60004fc1270 */
[----:B------:R-:W1:Y:S01]  /*b6850*/  LDC R105, c[0x0][0x22c] ;  /* 0x00008b00ff697b82 */ /* 0x000e620000000800 */
[----:B----4-:R-:W-:-:S05]  /*b6860*/  IMAD.WIDE R102, R0, 0x4, R4 ;  /* 0x0000000400667825 */ /* 0x010fca00078e0204 */
[----:B--2---:R2:W-:Y:S01]  /*b6870*/  @P3 STG.E desc[UR60][R102.64], R247 ;  /* 0x000000f766003986 */ /* 0x0045e2000c10193c */
        /* <DEDUP_REMOVED lines=13> */
[----:B---3--:R-:W-:Y:S04]  /*b6950*/  @P4 STG.E desc[UR60][R82.64], R250 ;  /* 0x000000fa52004986 */ /* 0x008fe8000c10193c */
[----:B------:R-:W-:Y:S01]  /*b6960*/  @P2 STG.E desc[UR60][R100.64], R248 ;  /* 0x000000f864002986 */ /* 0x000fe2000c10193c */
        /* <DEDUP_REMOVED lines=14> */
[----:B------:R-:W-:Y:S02]  /*b6a50*/  ISETP.LT.AND P3, PT, R9, R80, !P3 ;  /* 0x000000500900720c */ /* 0x000fe40005f61270 */
        /* <DEDUP_REMOVED lines=9> */
[----:B------:R-:W-:Y:S01]  /*b6af0*/  IMAD.WIDE R102, R0, 0x4, R2 ;  /* 0x0000000400667825 */ /* 0x000fe200078e0202 */
[----:B----4-:R4:W-:Y:S01]  /*b6b00*/  @P4 STG.E desc[UR60][R82.64], R243 ;  /* 0x000000f352004986 */ /* 0x0109e2000c10193c */
[----:B------:R-:W-:-:S05]  /*b6b10*/  ISETP.LT.AND P4, PT, R7, R80, !P2 ;  /* 0x000000500700720c */ /* 0x000fca0005781270 */
[----:B------:R-:W3:Y:S01]  /*b6b20*/  LDC R81, c[0x0][0x22c] ;  /* 0x00008b00ff517b82 */ /* 0x000ee20000000800 */
        /* <DEDUP_REMOVED lines=10> */
[----:B-1----:R-:W-:Y:S01]  /*b6bd0*/  IMAD.WIDE R102, R0, 0x4, R4 ;  /* 0x0000000400667825 */ /* 0x002fe200078e0204 */
[----:B------:R-:W-:Y:S02]  /*b6be0*/  IADD3 R0, R11, R106, RZ ;  /* 0x0000006a0b007210 */ /* 0x000fe40007ffe0ff */
[----:B------:R-:W1:Y:S02]  /*b6bf0*/  LDC R106, c[0x0][0x248] ;  /* 0x00009200ff6a7b82 */ /* 0x000e640000000800 */
[----:B--2---:R2:W-:Y:S01]  /*b6c00*/  @P3 STG.E desc[UR60][R102.64], R246 ;  /* 0x000000f666003986 */ /* 0x0045e2000c10193c */
[----:B------:R-:W-:-:S03]  /*b6c10*/  ISETP.GE.AND P3, PT, R8, R87, PT ;  /* 0x000000570800720c */ /* 0x000fc60003f66270 */
[----:B------:R-:W-:Y:S04]  /*b6c20*/  @P4 STG.E desc[UR60][R82.64], R229 ;  /* 0x000000e552004986 */ /* 0x000fe8000c10193c */
[----:B------:R-:W4:Y:S04]  /*b6c30*/  LDL.LU R87, [R1+0x2e44] ;  /* 0x002e440001577983 */ /* 0x000f280000300800 */
[----:B------:R3:W-:Y:S01]  /*b6c40*/  @P2 STG.E desc[UR60][R100.64], R247 ;  /* 0x000000f764002986 */ /* 0x0007e2000c10193c */
[----:B------:R-:W-:Y:S01]  /*b6c50*/  ISETP.LT.AND P2, PT, R9, R80, !P1 ;  /* 0x000000500900720c */ /* 0x000fe20004f41270 */
[----:B--2---:R-:W-:-:S02]  /*b6c60*/  IMAD.WIDE R102, R0, 0x4, R2 ;  /* 0x0000000400667825 */ /* 0x004fc400078e0202 */
[----:B------:R-:W2:Y:S02]  /*b6c70*/  LDL.LU R246, [R1+0xa80] ;  /* 0x000a800001f67983 */ /* 0x000ea40000300800 */
[----:B------:R-:W-:Y:S01]  /*b6c80*/  VIADD R8, R6, 0x140 ;  /* 0x0000014006087836 */ /* 0x000fe20000000000 */
[----:B------:R-:W-:Y:S01]  /*b6c90*/  ISETP.LT.AND P4, PT, R7, R80, !P3 ;  /* 0x000000500700720c */ /* 0x000fe20005f81270 */
[----:B---3--:R-:W3:Y:S03]  /*b6ca0*/  LDL.LU R247, [R1+0xf60] ;  /* 0x000f600001f77983 */ /* 0x008ee60000300800 */
[----:B------:R-:W-:Y:S01]  /*b6cb0*/  ISETP.GE.AND P1, PT, R8, R104, PT ;  /* 0x000000680800720c */ /* 0x000fe20003f26270 */
[----:B------:R-:W-:Y:S01]  /*b6cc0*/  VIADD R8, R6, 0x141 ;  /* 0x0000014106087836 */ /* 0x000fe20000000000 */
[----:B------:R-:W-:Y:S01]  /*b6cd0*/  IADD3 R11, R0, R105, RZ ;  /* 0x00000069000b7210 */ /* 0x000fe20007ffe0ff */
[----:B------:R-:W1:Y:S01]  /*b6ce0*/  LDC R104, c[0x0][0x248] ;  /* 0x00009200ff687b82 */ /* 0x000e620000000800 */
[----:B------:R-:W-:-:S03]  /*b6cf0*/  ISETP.LT.AND P3, PT, R9, R80, !P3 ;  /* 0x000000500900720c */ /* 0x000fc60005f61270 */
[----:B------:R-:W-:-:S04]  /*b6d00*/  IMAD.WIDE R82, R11, 0x4, R2 ;  /* 0x000000040b527825 */ /* 0x000fc800078e0202 */
[--C-:B------:R-:W-:Y:S01]  /*b6d10*/  IMAD.WIDE R100, R11, 0x4, R4.reuse ;  /* 0x000000040b647825 */ /* 0x100fe200078e0204 */
[----:B------:R-:W4:Y:S01]  /*b6d20*/  LDC R105, c[0x0][0x22c] ;  /* 0x00008b00ff697b82 */ /* 0x000f220000000800 */
[----:B------:R1:W-:Y:S02]  /*b6d30*/  @P6 STG.E desc[UR60][R102.64], R250 ;  /* 0x000000fa66006986 */ /* 0x0003e4000c10193c */
[----:B-1----:R-:W-:-:S05]  /*b6d40*/  IMAD.WIDE R102, R0, 0x4, R4 ;  /* 0x0000000400667825 */ /* 0x002fca00078e0204 */
[----:B------:R1:W-:Y:S01]  /*b6d50*/  @P2 STG.E desc[UR60][R102.64], R248 ;  /* 0x000000f866002986 */ /* 0x0003e2000c10193c */
[----:B------:R-:W-:-:S03]  /*b6d60*/  ISETP.GE.AND P2, PT, R8, R88, PT ;  /* 0x000000580800720c */ /* 0x000fc60003f46270 */
[----:B------:R-:W4:Y:S04]  /*b6d70*/  LDL.LU R88, [R1+0x2e40] ;  /* 0x002e400001587983 */ /* 0x000f280000300800 */
[----:B------:R-:W4:Y:S04]  /*b6d80*/  LDL.LU R250, [R1+0x680] ;  /* 0x0006800001fa7983 */ /* 0x000f280000300800 */
[----:B-1----:R-:W4:Y:S04]  /*b6d90*/  LDL.LU R248, [R1+0x670] ;  /* 0x0006700001f87983 */ /* 0x002f280000300800 */
[----:B------:R1:W-:Y:S04]  /*b6da0*/  @P4 STG.E desc[UR60][R82.64], R251 ;  /* 0x000000fb52004986 */ /* 0x0003e8000c10193c */
[----:B------:R1:W-:Y:S04]  /*b6db0*/  @P3 STG.E desc[UR60][R100.64], R249 ;  /* 0x000000f964003986 */ /* 0x0003e8000c10193c */
[----:B-1----:R-:W4:Y:S04]  /*b6dc0*/  LDL.LU R251, [R1+0xa84] ;  /* 0x000a840001fb7983 */ /* 0x002f280000300800 */
[----:B------:R-:W4:Y:S01]  /*b6dd0*/  LDL.LU R249, [R1+0xf64] ;  /* 0x000f640001f97983 */ /* 0x000f220000300800 */
        /* <DEDUP_REMOVED lines=11> */
[----:B------:R-:W1:Y:S01]  /*b6e90*/  LDC R81, c[0x0][0x248] ;  /* 0x00009200ff517b82 */ /* 0x000e620000000800 */
[----:B--2---:R2:W-:Y:S02]  /*b6ea0*/  @P6 STG.E desc[UR60][R102.64], R246 ;  /* 0x000000f666006986 */ /* 0x0045e4000c10193c */
[----:B------:R-:W-:-:S05]  /*b6eb0*/  IMAD.WIDE R82, R11, 0x4, R2 ;  /* 0x000000040b527825 */ /* 0x000fca00078e0202 */
[----:B------:R-:W1:Y:S01]  /*b6ec0*/  LDC R104, c[0x0][0x22c] ;  /* 0x00008b00ff687b82 */ /* 0x000e620000000800 */
[----:B--2---:R-:W-:-:S05]  /*b6ed0*/  IMAD.WIDE R102, R0, 0x4, R4 ;  /* 0x0000000400667825 */ /* 0x004fca00078e0204 */
[----:B---3--:R2:W-:Y:S01]  /*b6ee0*/  @P3 STG.E desc[UR60][R102.64], R247 ;  /* 0x000000f766003986 */ /* 0x0085e2000c10193c */
[----:B------:R-:W-:-:S03]  /*b6ef0*/  ISETP.GE.AND P3, PT, R8, R89, PT ;  /* 0x000000590800720c */ /* 0x000fc60003f66270 */
[----:B------:R-:W3:Y:S01]  /*b6f00*/  LDL.LU R89, [R1+0x2e3c] ;  /* 0x002e3c0001597983 */ /* 0x000ee20000300800 */
[----:B------:R-:W-:-:S03]  /*b6f10*/  ISETP.LT.AND P6, PT, R7, R80, !P1 ;  /* 0x000000500700720c */ /* 0x000fc60004fc1270 */
[----:B------:R-:W3:Y:S01]  /*b6f20*/  LDL.LU R243, [R1+0x684] ;  /* 0x0006840001f37983 */ /* 0x000ee20000300800 */
[----:B------:R-:W-:-:S03]  /*b6f30*/  IMAD.WIDE R100, R11, 0x4, R4 ;  /* 0x000000040b647825 */ /* 0x000fc600078e0204 */
[----:B------:R-:W3:Y:S01]  /*b6f40*/  LDL.LU R237, [R1+0x674] ;  /* 0x0006740001ed7983 */ /* 0x000ee20000300800 */
[----:B------:R-:W-:Y:S01]  /*b6f50*/  IADD3 R0, R11, R106, RZ ;  /* 0x0000006a0b007210 */ /* 0x000fe20007ffe0ff */
[----:B------:R-:W-:Y:S01]  /*b6f60*/  VIADD R8, R6, 0x144 ;  /* 0x0000014406087836 */ /* 0x000fe20000000000 */
[----:B------:R-:W3:Y:S01]  /*b6f70*/  LDC R106, c[0x0][0x248] ;  /* 0x00009200ff6a7b82 */ /* 0x000ee20000000800 */
[----:B------:R-:W3:Y:S02]  /*b6f80*/  LDL.LU R233, [R1+0xa88] ;  /* 0x000a880001e97983 */ /* 0x000ee40000300800 */
[----:B--2---:R-:W-:Y:S02]  /*b6f90*/  IMAD.WIDE R102, R0, 0x4, R2 ;  /* 0x0000000400667825 */ /* 0x004fe400078e0202 */
[----:B------:R-:W2:Y:S04]  /*b6fa0*/  LDL.LU R246, [R1+0xf68] ;  /* 0x000f680001f67983 */ /* 0x000ea80000300800 */
[----:B------:R-:W2:Y:S04]  /*b6fb0*/  LDL.LU R229, [R1+0x688] ;  /* 0x0006880001e57983 */ /* 0x000ea80000300800 */
[----:B------:R-:W2:Y:S04]  /*b6fc0*/  LDL.LU R247, [R1+0x678] ;  /* 0x0006780001f77983 */ /* 0x000ea80000300800 */
[----:B----4-:R-:W-:Y:S04]  /*b6fd0*/  @P4 STG.E desc[UR60][R82.64], R250 ;  /* 0x000000fa52004986 */ /* 0x010fe8000c10193c */
[----:B------:R-:W-:Y:S01]  /*b6fe0*/  @P2 STG.E desc[UR60][R100.64], R248 ;  /* 0x000000f864002986 */ /* 0x000fe2000c10193c */
[----:B------:R-:W-:-:S02]  /*b6ff0*/  ISETP.LT.AND P2, PT, R9, R80, !P1 ;  /* 0x000000500900720c */ /* 0x000fc40004f41270 */
[----:B------:R-:W-:Y:S01]  /*b7000*/  ISETP.GE.AND P1, PT, R8, R105, PT ;  /* 0x000000690800720c */ /* 0x000fe20003f26270 */
[----:B------:R-:W-:Y:S01]  /*b7010*/  VIADD R8, R6, 0x145 ;  /* 0x0000014506087836 */ /* 0x000fe20000000000 */
[----:B------:R-:W4:Y:S01]  /*b7020*/  LDC R105, c[0x0][0x248] ;  /* 0x00009200ff697b82 */ /* 0x000f220000000800 */
        /* <DEDUP_REMOVED lines=18> */
[C---:B----4-:R-:W-:Y:S02]  /*b7150*/  IADD3 R11, R0.reuse, R105, RZ ;  /* 0x00000069000b7210 */ /* 0x050fe40007ffe0ff */
[----:B------:R-:W4:Y:S01]  /*b7160*/  LDC R107, c[0x0][0x248] ;  /* 0x00009200ff6b7b82 */ /* 0x000f220000000800 */
[----:B------:R-:W-:Y:S01]  /*b7170*/  IMAD.WIDE R102, R0, 0x4, R2 ;  /* 0x0000000400667825 */ /* 0x000fe200078e0202 */
[----:B---3--:R3:W-:Y:S01]  /*b7180*/  @P4 STG.E desc[UR60][R82.64], R243 ;  /* 0x000000f352004986 */ /* 0x0087e2000c10193c */
[----:B------:R-:W-:-:S05]  /*b7190*/  ISETP.LT.AND P4, PT, R7, R80, !P2 ;  /* 0x000000500700720c */ /* 0x000fca0005781270 */
[----:B------:R-:W4:Y:S01]  /*b71a0*/  LDC R105, c[0x0][0x22c] ;  /* 0x00008b00ff697b82 */ /* 0x000f220000000800 */
[----:B------:R3:W-:Y:S01]  /*b71b0*/  @P3 STG.E desc[UR60][R100.64], R237 ;  /* 0x000000ed64003986 */ /* 0x0007e2000c10193c */
[CC--:B------:R-:W-:Y:S02]  /*b71c0*/  ISETP.LT.AND P3, PT, R9.reuse, R80.reuse, !P1 ;  /* 0x000000500900720c */ /* 0x0c0fe40004f61270 */
[----:B------:R-:W-:Y:S02]  /*b71d0*/  ISETP.LT.AND P2, PT, R9, R80, !P2 ;  /* 0x000000500900720c */ /* 0x000fe40005741270 */
[----:B------:R-:W-:Y:S01]  /*b71e0*/  ISETP.GE.AND P1, PT, R8, R104, PT ;  /* 0x000000680800720c */ /* 0x000fe20003f26270 */
[----:B------:R1:W-:Y:S01]  /*b71f0*/  @P6 STG.E desc[UR60][R102.64], R233 ;  /* 0x000000e966006986 */ /* 0x0003e2000c10193c */
[----:B------:R-:W4:Y:S01]  /*b7200*/  LDC R104, c[0x0][0x248] ;  /* 0x00009200ff687b82 */ /* 0x000f220000000800 */
[----:B------:R-:W-:Y:S01]  /*b7210*/  VIADD R8, R6, 0x147 ;  /* 0x0000014706087836 */ /* 0x000fe20000000000 */
[----:B------:R-:W-:Y:S01]  /*b7220*/  ISETP.LT.AND P6, PT, R7, R80, !P1 ;  /* 0x000000500700720c */ /* 0x000fe20004fc1270 */
[----:B---3--:R-:W-:-:S04]  /*b7230*/  IMAD.WIDE R82, R11, 0x4, R4 ;  /* 0x000000040b527825 */ /* 0x008fc800078e0204 */
[----:B------:R-:W-:-:S04]  /*b7240*/  IMAD.WIDE R100, R11, 0x4, R2 ;  /* 0x000000040b647825 */ /* 0x000fc800078e0202 */
[----:B-1----:R-:W-:Y:S01]  /*b7250*/  IMAD.WIDE R102, R0, 0x4, R4 ;  /* 0x0000000400667825 */ /* 0x002fe200078e0204 */
[----:B------:R-:W-:Y:S02]  /*b7260*/  IADD3 R0, R11, R106, RZ ;  /* 0x0000006a0b007210 */ /* 0x000fe40007ffe0ff */
[----:B------:R-:W1:Y:S02]  /*b7270*/  LDC R106, c[0x0][0x248] ;  /* 0x00009200ff6a7b82 */ /* 0x000e640000000800 */
[----:B--2---:R2:W-:Y:S01]  /*b7280*/  @P3 STG.E desc[UR60][R102.64], R246 ;  /* 0x000000f666003986 */ /* 0x0045e2000c10193c */
[----:B------:R-:W-:-:S03]  /*b7290*/  ISETP.GE.AND P3, PT, R8, R91, PT ;  /* 0x0000005b0800720c */ /* 0x000fc60003f66270 */
[----:B------:R-:W-:Y:S04]  /*b72a0*/  @P4 STG.E desc[UR60][R100.64], R229 ;  /* 0x000000e564004986 */ /* 0x000fe8000c10193c */
[----:B------:R-:W3:Y:S04]  /*b72b0*/  LDL.LU R91, [R1+0x2e34] ;  /* 0x002e3400015b7983 */ /* 0x000ee80000300800 */
[----:B------:R4:W-:Y:S01]  /*b72c0*/  @P2 STG.E desc[UR60][R82.64], R247 ;  /* 0x000000f752002986 */ /* 0x0009e2000c10193c */
[----:B------:R-:W-:Y:S01]  /*b72d0*/  ISETP.LT.AND P2, PT, R9, R80, !P1 ;  /* 0x000000500900720c */ /* 0x000fe20004f41270 */
[----:B--2---:R-:W-:-:S02]  /*b72e0*/  IMAD.WIDE R102, R0, 0x4, R2 ;  /* 0x0000000400667825 */ /* 0x004fc400078e0202 */
[----:B------:R-:W2:Y:S02]  /*b72f0*/  LDL.LU R246, [R1+0xf80] ;  /* 0x000f800001f67983 */ /* 0x000ea40000300800 */
[----:B------:R-:W-:Y:S01]  /*b7300*/  VIADD R8, R6, 0x148 ;  /* 0x0000014806087836 */ /* 0x000fe20000000000 */
[----:B------:R-:W-:Y:S01]  /*b7310*/  ISETP.LT.AND P4, PT, R7, R80, !P3 ;  /* 0x000000500700720c */ /* 0x000fe20005f81270 */
[----:B----4-:R-:W4:Y:S03]  /*b7320*/  LDL.LU R247, [R1+0xf90] ;  /* 0x000f900001f77983 */ /* 0x010f260000300800 */
[----:B------:R-:W-:Y:S01]  /*b7330*/  ISETP.GE.AND P1, PT, R8, R81, PT ;  /* 0x000000510800720c */ /* 0x000fe20003f26270 */
[----:B------:R-:W-:Y:S01]  /*b7340*/  VIADD R8, R6, 0x149 ;  /* 0x0000014906087836 */ /* 0x000fe20000000000 */
[----:B------:R-:W-:Y:S01]  /*b7350*/  IADD3 R11, R0, R104, RZ ;  /* 0x00000068000b7210 */ /* 0x000fe20007ffe0ff */
        /* <DEDUP_REMOVED lines=32> */
[----:B----4-:R2:W-:Y:S01]  /*b7560*/  @P3 STG.E desc[UR60][R102.64], R247 ;  /* 0x000000f766003986 */ /* 0x0105e2000c10193c */
[----:B------:R-:W-:-:S03]  /*b7570*/  ISETP.GE.AND P3, PT, R8, R73, PT ;  /* 0x000000490800720c */ /* 0x000fc60003f66270 */
[----:B------:R-:W4:Y:S01]  /*b7580*/  LDL.LU R73, [R1+0x2e2c] ;  /* 0x002e2c0001497983 */ /* 0x000f220000300800 */
[----:B------:R-:W-:-:S03]  /*b7590*/  ISETP.LT.AND P6, PT, R7, R80, !P1 ;  /* 0x000000500700720c */ /* 0x000fc60004fc1270 */
[----:B------:R-:W4:Y:S01]  /*b75a0*/  LDL.LU R243, [R1+0xf74] ;  /* 0x000f740001f37983 */ /* 0x000f220000300800 */
[----:B------:R-:W-:-:S03]  /*b75b0*/  IMAD.WIDE R100, R11, 0x4, R4 ;  /* 0x000000040b647825 */ /* 0x000fc600078e0204 */
[----:B------:R-:W4:Y:S01]  /*b75c0*/  LDL.LU R237, [R1+0xa94] ;  /* 0x000a940001ed7983 */ /* 0x000f220000300800 */
[----:B------:R-:W-:Y:S01]  /*b75d0*/  IADD3 R0, R11, R106, RZ ;  /* 0x0000006a0b007210 */ /* 0x000fe20007ffe0ff */
[----:B------:R-:W-:Y:S01]  /*b75e0*/  VIADD R8, R6, 0x14c ;  /* 0x0000014c06087836 */ /* 0x000fe20000000000 */
[----:B------:R-:W4:Y:S01]  /*b75f0*/  LDC R106, c[0x0][0x248] ;  /* 0x00009200ff6a7b82 */ /* 0x000f220000000800 */
[----:B------:R-:W4:Y:S02]  /*b7600*/  LDL.LU R233, [R1+0xf88] ;  /* 0x000f880001e97983 */ /* 0x000f240000300800 */
[----:B--2---:R-:W-:Y:S02]  /*b7610*/  IMAD.WIDE R102, R0, 0x4, R2 ;  /* 0x0000000400667825 */ /* 0x004fe400078e0202 */
        /* <DEDUP_REMOVED lines=27> */
[----:B----4-:R4:W-:Y:S01]  /*b77d0*/  @P4 STG.E desc[UR60][R82.64], R243 ;  /* 0x000000f352004986 */ /* 0x0109e2000c10193c */
[-C--:B------:R-:W-:Y:S01]  /*b77e0*/  ISETP.LT.AND P4, PT, R7, R80.reuse, !P2 ;  /* 0x000000500700720c */ /* 0x080fe20005781270 */
[----:B------:R-:W1:Y:S02]  /*b77f0*/  LDC R107, c[0x0][0x248] ;  /* 0x00009200ff6b7b82 */ /* 0x000e640000000800 */
[----:B------:R4:W-:Y:S01]  /*b7800*/  @P3 STG.E desc[UR60][R100.64], R237 ;  /* 0x000000ed64003986 */ /* 0x0009e2000c10193c */
[CC--:B------:R-:W-:Y:S01]  /*b7810*/  ISETP.LT.AND P3, PT, R9.reuse, R80.reuse, !P1 ;  /* 0x000000500900720c */ /* 0x0c0fe20004f61270 */
[C---:B------:R-:W-:Y:S01]  /*b7820*/  IMAD.WIDE R102, R0.reuse, 0x4, R2 ;  /* 0x0000000400667825 */ /* 0x040fe200078e0202 */
[----:B------:R-:W-:Y:S02]  /*b7830*/  ISETP.LT.AND P2, PT, R9, R80, !P2 ;  /* 0x000000500900720c */ /* 0x000fe40005741270 */
[----:B---3--:R-:W-:-:S02]  /*b7840*/  IADD3 R11, R0, R104, RZ ;  /* 0x00000068000b7210 */ /* 0x008fc40007ffe0ff */
[----:B------:R-:W-:Y:S01]  /*b7850*/  ISETP.GE.AND P1, PT, R8, R81, PT ;  /* 0x000000510800720c */ /* 0x000fe20003f26270 */
[----:B------:R3:W-:Y:S01]  /*b7860*/  @P6 STG.E desc[UR60][R102.64], R233 ;  /* 0x000000e966006986 */ /* 0x0007e2000c10193c */
[----:B------:R-:W1:Y:S01]  /*b7870*/  LDC R81, c[0x0][0x248] ;  /* 0x00009200ff517b82 */ /* 0x000e620000000800 */
[----:B------:R-:W-:Y:S01]  /*b7880*/  VIADD R8, R6, 0x14f ;  /* 0x0000014f06087836 */ /* 0x000fe20000000000 */
[----:B------:R-:W-:Y:S01]  /*b7890*/  ISETP.LT.AND P6, PT, R7, R80, !P1 ;  /* 0x000000500700720c */ /* 0x000fe20004fc1270 */
[----:B----4-:R-:W-:-:S04]  /*b78a0*/  IMAD.WIDE R82, R11, 0x4, R2 ;  /* 0x000000040b527825 */ /* 0x010fc800078e0202 */
[C-C-:B------:R-:W-:Y:S01]  /*b78b0*/  IMAD.WIDE R100, R11.reuse, 0x4, R4.reuse ;  /* 0x000000040b647825 */ /* 0x140fe200078e0204 */
[----:B------:R-:W4:Y:S03]  /*b78c0*/  LDC R104, c[0x0][0x22c] ;  /* 0x00008b00ff687b82 */ /* 0x000f260000000800 */
[----:B---3--:R-:W-:Y:S01]  /*b78d0*/  IMAD.WIDE R102, R0, 0x4, R4 ;  /* 0x0000000400667825 */ /* 0x008fe200078e0204 */
[----:B------:R-:W-:-:S04]  /*b78e0*/  IADD3 R0, R11, R106, RZ ;  /* 0x0000006a0b007210 */ /* 0x000fc80007ffe0ff */
[----:B--2---:R2:W-:Y:S01]  /*b78f0*/  @P3 STG.E desc[UR60][R102.64], R246 ;  /* 0x000000f666003986 */ /* 0x0045e2000c10193c */
[----:B------:R-:W-:Y:S01]  /*b7900*/  ISETP.GE.AND P3, PT, R8, R76, PT ;  /* 0x0000004c0800720c */ /* 0x000fe20003f66270 */
[----:B------:R-:W3:Y:S02]  /*b7910*/  LDC R106, c[0x0][0x248] ;  /* 0x00009200ff6a7b82 */ /* 0x000ee40000000800 */
[----:B------:R-:W-:Y:S04]  /*b7920*/  @P4 STG.E desc[UR60][R82.64], R229 ;  /* 0x000000e552004986 */ /* 0x000fe8000c10193c */
[----:B------:R-:W3:Y:S04]  /*b7930*/  LDL.LU R76, [R1+0x2e24] ;  /* 0x002e2400014c7983 */ /* 0x000ee80000300800 */
[----:B------:R1:W-:Y:S01]  /*b7940*/  @P2 STG.E desc[UR60][R100.64], R247 ;  /* 0x000000f764002986 */ /* 0x0003e2000c10193c */
[----:B------:R-:W-:Y:S01]  /*b7950*/  ISETP.LT.AND P2, PT, R9, R80, !P1 ;  /* 0x000000500900720c */ /* 0x000fe20004f41270 */
[----:B--2---:R-:W-:-:S02]  /*b7960*/  IMAD.WIDE R102, R0, 0x4, R2 ;  /* 0x0000000400667825 */ /* 0x004fc400078e0202 */
[----:B------:R-:W2:Y:S02]  /*b7970*/  LDL.LU R246, [R1+0xaa0] ;  /* 0x000aa00001f67983 */ /* 0x000ea40000300800 */
[----:B------:R-:W-:Y:S01]  /*b7980*/  VIADD R8, R6, 0x150 ;  /* 0x0000015006087836 */ /* 0x000fe20000000000 */
[-C--:B------:R-:W-:Y:S01]  /*b7990*/  ISETP.LT.AND P4, PT, R7, R80.reuse, !P3 ;  /* 0x000000500700720c */ /* 0x080fe20005f81270 */
[----:B-1----:R-:W3:Y:S03]  /*b79a0*/  LDL.LU R247, [R1+0xfa0] ;  /* 0x000fa00001f77983 */ /* 0x002ee60000300800 */
        /* <DEDUP_REMOVED lines=9> */
[----:B----4-:R-:W-:-:S05]  /*b7a40*/  IMAD.WIDE R102, R0, 0x4, R4 ;  /* 0x0000000400667825 */ /* 0x010fca00078e0204 */
[----:B------:R4:W-:Y:S01]  /*b7a50*/  @P2 STG.E desc[UR60][R102.64], R248 ;  /* 0x000000f866002986 */ /* 0x0009e2000c10193c */
[----:B------:R-:W-:-:S03]  /*b7a60*/  ISETP.GE.AND P2, PT, R8, R64, PT ;  /* 0x000000400800720c */ /* 0x000fc60003f46270 */
[----:B------:R-:W3:Y:S04]  /*b7a70*/  LDL.LU R64, [R1+0x2e20] ;  /* 0x002e200001407983 */ /* 0x000ee80000300800 */
[----:B------:R-:W3:Y:S04]  /*b7a80*/  LDL.LU R250, [R1+0x6a0] ;  /* 0x0006a00001fa7983 */ /* 0x000ee80000300800 */
[----:B----4-:R-:W4:Y:S04]  /*b7a90*/  LDL.LU R248, [R1+0x690] ;  /* 0x0006900001f87983 */ /* 0x010f280000300800 */
        /* <DEDUP_REMOVED lines=35> */
[----:B------:R-:W-:Y:S04]  /*b7cd0*/  @P4 STG.E desc[UR60][R82.64], R250 ;  /* 0x000000fa52004986 */ /* 0x000fe8000c10193c */
[----:B----4-:R-:W-:Y:S01]  /*b7ce0*/  @P2 STG.E desc[UR60][R100.64], R248 ;  /* 0x000000f864002986 */ /* 0x010fe2000c10193c */
        /* <DEDUP_REMOVED lines=22> */
[----:B---3--:R-:W-:Y:S01]  /*b7e50*/  @P4 STG.E desc[UR60][R82.64], R243 ;  /* 0x000000f352004986 */ /* 0x008fe2000c10193c */
[-C--:B------:R-:W-:Y:S01]  /*b7e60*/  ISETP.LT.AND P4, PT, R7, R80.reuse, !P2 ;  /* 0x000000500700720c */ /* 0x080fe20005781270 */
[----:B------:R-:W3:Y:S02]  /*b7e70*/  LDC R107, c[0x0][0x248] ;  /* 0x00009200ff6b7b82 */ /* 0x000ee40000000800 */
[----:B------:R4:W-:Y:S01]  /*b7e80*/  @P3 STG.E desc[UR60][R100.64], R237 ;  /* 0x000000ed64003986 */ /* 0x0009e2000c10193c */
[CC--:B------:R-:W-:Y:S01]  /*b7e90*/  ISETP.LT.AND P3, PT, R9.reuse, R80.reuse, !P1 ;  /* 0x000000500900720c */ /* 0x0c0fe20004f61270 */
[C---:B------:R-:W-:Y:S01]  /*b7ea0*/  IMAD.WIDE R102, R0.reuse, 0x4, R2 ;  /* 0x0000000400667825 */ /* 0x040fe200078e0202 */
[----:B------:R-:W-:Y:S02]  /*b7eb0*/  ISETP.LT.AND P2, PT, R9, R80, !P2 ;  /* 0x000000500900720c */ /* 0x000fe40005741270 */
[----:B----4-:R-:W-:-:S02]  /*b7ec0*/  IADD3 R11, R0, R81, RZ ;  /* 0x00000051000b7210 */ /* 0x010fc40007ffe0ff */
[----:B------:R-:W-:Y:S01]  /*b7ed0*/  ISETP.GE.AND P1, PT, R8, R105, PT ;  /* 0x000000690800720c */ /* 0x000fe20003f26270 */
[----:B------:R4:W-:Y:S01]  /*b7ee0*/  @P6 STG.E desc[UR60][R102.64], R233 ;  /* 0x000000e966006986 */ /* 0x0009e2000c10193c */
[----:B------:R-:W3:Y:S01]  /*b7ef0*/  LDC R105, c[0x0][0x248] ;  /* 0x00009200ff697b82 */ /* 0x000ee20000000800 */
[----:B------:R-:W-:Y:S01]  /*b7f00*/  VIADD R8, R6, 0x157 ;  /* 0x0000015706087836 */ /* 0x000fe20000000000 */
[----:B------:R-:W-:Y:S01]  /*b7f10*/  ISETP.LT.AND P6, PT, R7, R80, !P1 ;  /* 0x000000500700720c */ /* 0x000fe20004fc1270 */
[----:B------:R-:W-:-:S04]  /*b7f20*/  IMAD.WIDE R100, R11, 0x4, R2 ;  /* 0x000000040b647825 */ /* 0x000fc800078e0202 */
[C-C-:B------:R-:W-:Y:S01]  /*b7f30*/  IMAD.WIDE R82, R11.reuse, 0x4, R4.reuse ;  /* 0x000000040b527825 */ /* 0x140fe200078e0204 */
[----:B------:R-:W3:Y:S03]  /*b7f40*/  LDC R81, c[0x0][0x22c] ;  /* 0x00008b00ff517b82 */ /* 0x000ee60000000800 */
[----:B----4-:R-:W-:Y:S01]  /*b7f50*/  IMAD.WIDE R102, R0, 0x4, R4 ;  /* 0x0000000400667825 */ /* 0x010fe200078e0204 */
[----:B------:R-:W-:-:S04]  /*b7f60*/  IADD3 R0, R11, R106, RZ ;  /* 0x0000006a0b007210 */ /* 0x000fc80007ffe0ff */
[----:B--2---:R2:W-:Y:S01]  /*b7f70*/  @P3 STG.E desc[UR60][R102.64], R246 ;  /* 0x000000f666003986 */ /* 0x0045e2000c10193c */
[----:B------:R-:W-:Y:S01]  /*b7f80*/  ISETP.GE.AND P3, PT, R8, R67, PT ;  /* 0x000000430800720c */ /* 0x000fe20003f66270 */
[----:B------:R-:W4:Y:S02]  /*b7f90*/  LDC R106, c[0x0][0x248] ;  /* 0x00009200ff6a7b82 */ /* 0x000f240000000800 */
        /* <DEDUP_REMOVED lines=8> */
[----:B-1----:R-:W4:Y:S03]  /*b8020*/  LDL.LU R247, [R1+0xfd0] ;  /* 0x000fd00001f77983 */ /* 0x002f260000300800 */
        /* <DEDUP_REMOVED lines=206> */
[-C--:B------:R-:W-:Y:S01]  /*b8d10*/  ISETP.LT.AND P4, PT, R7, R80.reuse, !P3 ;  /* 0x000000500700720c */ /* 0x080fe20005f81270 */
        /* <DEDUP_REMOVED lines=382> */
[----:B------:R-:W1:Y:S02]  /*ba500*/  LDC R104, c[0x0][0x22c] ;  /* 0x00008b00ff687b82 */ /* 0x000e640000000800 */
[C---:B------:R-:W-:Y:S01]  /*ba510*/  IMAD.WIDE R82, R11.reuse, 0x4, R2 ;  /* 0x000000040b527825 */ /* 0x040fe200078e0202 */
[----:B------:R-:W-:-:S03]  /*ba520*/  IADD3 R0, R11, R107, RZ ;  /* 0x0000006b0b007210 */ /* 0x000fc60007ffe0ff */
[----:B------:R-:W-:Y:S01]  /*ba530*/  IMAD.WIDE R100, R11, 0x4, R4 ;  /* 0x000000040b647825 */ /* 0x000fe200078e0204 */
[----:B---3--:R-:W-:Y:S03]  /*ba540*/  @P4 STG.E desc[UR60][R82.64], R243 ;  /* 0x000000f352004986 */ /* 0x008fe6000c10193c */
[----:B------:R-:W-:Y:S01]  /*ba550*/  VIADD R8, R6, 0x186 ;  /* 0x0000018606087836 */ /* 0x000fe20000000000 */
[-C--:B------:R-:W-:Y:S01]  /*ba560*/  ISETP.LT.AND P4, PT, R7, R80.reuse, !P2 ;  /* 0x000000500700720c */ /* 0x080fe20005781270 */
[----:B------:R-:W3:Y:S01]  /*ba570*/  LDC R107, c[0x0][0x248] ;  /* 0x00009200ff6b7b82 */ /* 0x000ee20000000800 */
[----:B------:R4:W-:Y:S01]  /*ba580*/  @P3 STG.E desc[UR60][R100.64], R237 ;  /* 0x000000ed64003986 */ /* 0x0009e2000c10193c */
[CC--:B------:R-:W-:Y:S01]  /*ba590*/  ISETP.LT.AND P3, PT, R9.reuse, R80.reuse, !P1 ;  /* 0x000000500900720c */ /* 0x0c0fe20004f61270 */
[----:B------:R-:W-:Y:S01]  /*ba5a0*/  IMAD.WIDE R102, R0, 0x4, R2 ;  /* 0x0000000400667825 */ /* 0x000fe200078e0202 */
[----:B------:R-:W-:-:S02]  /*ba5b0*/  ISETP.LT.AND P2, PT, R9, R80, !P2 ;  /* 0x000000500900720c */ /* 0x000fc40005741270 */
[----:B----4-:R-:W-:Y:S02]  /*ba5c0*/  IADD3 R11, R0, R81, RZ ;  /* 0x00000051000b7210 */ /* 0x010fe40007ffe0ff */
[----:B------:R-:W-:Y:S01]  /*ba5d0*/  ISETP.GE.AND P1, PT, R8, R105, PT ;  /* 0x000000690800720c */ /* 0x000fe20003f26270 */
[----:B------:R4:W-:Y:S01]  /*ba5e0*/  @P6 STG.E desc[UR60][R102.64], R233 ;  /* 0x000000e966006986 */ /* 0x0009e2000c10193c */
[----:B------:R-:W-:Y:S01]  /*ba5f0*/  VIADD R8, R6, 0x187 ;  /* 0x0000018706087836 */ /* 0x000fe20000000000 */
[----:B------:R-:W3:Y:S01]  /*ba600*/  LDC R105, c[0x0][0x248] ;  /* 0x00009200ff697b82 */ /* 0x000ee20000000800 */
[----:B------:R-:W-:Y:S01]  /*ba610*/  ISETP.LT.AND P6, PT, R7, R80, !P1 ;  /* 0x000000500700720c */ /* 0x000fe20004fc1270 */
[----:B------:R-:W-:-:S04]  /*ba620*/  IMAD.WIDE R100, R11, 0x4, R2 ;  /* 0x000000040b647825 */ /* 0x000fc800078e0202 */
[C-C-:B------:R-:W-:Y:S02]  /*ba630*/  IMAD.WIDE R82, R11.reuse, 0x4, R4.reuse ;  /* 0x000000040b527825 */ /* 0x140fe400078e0204 */
[----:B------:R-:W3:Y:S02]  /*ba640*/  LDC R81, c[0x0][0x22c] ;  /* 0x00008b00ff517b82 */ /* 0x000ee40000000800 */
        /* <DEDUP_REMOVED lines=11> */
[----:B------:R-:W-:Y:S02]  /*ba700*/  VIADD R8, R6, 0x188 ;  /* 0x0000018806087836 */ /* 0x000fe40000000000 */
[----:B-1----:R-:W4:Y:S03]  /*ba710*/  LDL.LU R247, [R1+0x710] ;  /* 0x0007100001f77983 */ /* 0x002f260000300800 */
[----:B------:R-:W-:Y:S01]  /*ba720*/  ISETP.GE.AND P1, PT, R8, R104, PT ;  /* 0x000000680800720c */ /* 0x000fe20003f26270 */
[----:B------:R-:W-:Y:S01]  /*ba730*/  VIADD R8, R6, 0x189 ;  /* 0x0000018906087836 */ /* 0x000fe20000000000 */
[-C--:B------:R-:W-:Y:S01]  /*ba740*/  ISETP.LT.AND P4, PT, R7, R80.reuse, !P3 ;  /* 0x000000500700720c */ /* 0x080fe20005f81270 */
[----:B------:R-:W1:Y:S01]  /*ba750*/  LDC R104, c[0x0][0x248] ;  /* 0x00009200ff687b82 */ /* 0x000e620000000800 */
[----:B------:R-:W-:-:S02]  /*ba760*/  ISETP.LT.AND P3, PT, R9, R80, !P3 ;  /* 0x000000500900720c */ /* 0x000fc40005f61270 */
[----:B---3--:R-:W-:-:S05]  /*ba770*/  IADD3 R11, R0, R105, RZ ;  /* 0x00000069000b7210 */ /* 0x008fca0007ffe0ff */
[C---:B------:R-:W-:Y:S01]  /*ba780*/  IMAD.WIDE R100, R11.reuse, 0x4, R2 ;  /* 0x000000040b647825 */ /* 0x040fe200078e0202 */
[----:B------:R-:W3:Y:S03]  /*ba790*/  LDC R105, c[0x0][0x248] ;  /* 0x00009200ff697b82 */ /* 0x000ee60000000800 */
[--C-:B------:R-:W-:Y:S01]  /*ba7a0*/  IMAD.WIDE R82, R11, 0x4, R4.reuse ;  /* 0x000000040b527825 */ /* 0x100fe200078e0204 */
[----:B------:R1:W-:Y:S03]  /*ba7b0*/  @P6 STG.E desc[UR60][R102.64], R250 ;  /* 0x000000fa66006986 */ /* 0x0003e6000c10193c */
        /* <DEDUP_REMOVED lines=14> */
[----:B------:R-:W1:Y:S01]  /*ba8a0*/  LDC R11, c[0x0][0x22c] ;  /* 0x00008b00ff0b7b82 */ /* 0x000e620000000800 */
[----:B------:R-:W-:Y:S01]  /*ba8b0*/  IMAD.WIDE R102, R0, 0x4, R2 ;  /* 0x0000000400667825 */ /* 0x000fe200078e0202 */
[-C--:B------:R-:W-:Y:S02]  /*ba8c0*/  ISETP.LT.AND P4, PT, R7, R80.reuse, !P2 ;  /* 0x000000500700720c */ /* 0x080fe40005781270 */
[----:B------:R-:W-:Y:S01]  /*ba8d0*/  ISETP.GE.AND P1, PT, R8, R81, PT ;  /* 0x000000510800720c */ /* 0x000fe20003f26270 */
[----:B------:R-:W-:Y:S01]  /*ba8e0*/  VIADD R8, R6, 0x18b ;  /* 0x0000018b06087836 */ /* 0x000fe20000000000 */
[----:B------:R-:W-:-:S02]  /*ba8f0*/  ISETP.LT.AND P2, PT, R9, R80, !P2 ;  /* 0x000000500900720c */ /* 0x000fc40005741270 */
[----:B------:R-:W-:Y:S01]  /*ba900*/  IADD3 R100, R0, R104, RZ ;  /* 0x0000006800647210 */ /* 0x000fe20007ffe0ff */
[----:B------:R-:W1:Y:S01]  /*ba910*/  LDC R81, c[0x0][0x248] ;  /* 0x00009200ff517b82 */ /* 0x000e620000000800 */
[----:B--2---:R2:W-:Y:S03]  /*ba920*/  @P6 STG.E desc[UR60][R102.64], R246 ;  /* 0x000000f666006986 */ /* 0x0045e6000c10193c */
[----:B------:R-:W-:-:S04]  /*ba930*/  IMAD.WIDE R82, R100, 0x4, R2 ;  /* 0x0000000464527825 */ /* 0x000fc800078e0202 */
[----:B------:R-:W1:Y:S01]  /*ba940*/  LDC R104, c[0x0][0x22c] ;  /* 0x00008b00ff687b82 */ /* 0x000e620000000800 */
[----:B--2---:R-:W-:-:S05]  /*ba950*/  IMAD.WIDE R102, R0, 0x4, R4 ;  /* 0x0000000400667825 */ /* 0x004fca00078e0204 */
[----:B----4-:R2:W-:Y:S01]  /*ba960*/  @P3 STG.E desc[UR60][R102.64], R247 ;  /* 0x000000f766003986 */ /* 0x0105e2000c10193c */
[----:B------:R-:W-:-:S03]  /*ba970*/  ISETP.GE.AND P3, PT, R8, R37, PT ;  /* 0x000000250800720c */ /* 0x000fc60003f66270 */
[----:B------:R-:W4:Y:S01]  /*ba980*/  LDL.LU R37, [R1+0x2dac] ;  /* 0x002dac0001257983 */ /* 0x000f220000300800 */
[----:B------:R-:W-:-:S03]  /*ba990*/  IADD3 R0, R100, R106, RZ ;  /* 0x0000006a64007210 */ /* 0x000fc60007ffe0ff */
[----:B------:R-:W4:Y:S01]  /*ba9a0*/  LDL.LU R243, [R1+0x294] ;  /* 0x0002940001f37983 */ /* 0x000f220000300800 */
[----:B------:R-:W-:Y:S01]  /*ba9b0*/  IMAD.WIDE R100, R100, 0x4, R4 ;  /* 0x0000000464647825 */ /* 0x000fe200078e0204 */
[----:B------:R-:W-:Y:S01]  /*ba9c0*/  ISETP.LT.AND P6, PT, R7, R80, !P1 ;  /* 0x000000500700720c */ /* 0x000fe20004fc1270 */
[----:B------:R-:W4:Y:S01]  /*ba9d0*/  LDC R106, c[0x0][0x248] ;  /* 0x00009200ff6a7b82 */ /* 0x000f220000000800 */
[----:B------:R-:W4:Y:S01]  /*ba9e0*/  LDL.LU R237, [R1+0x274] ;  /* 0x0002740001ed7983 */ /* 0x000f220000300800 */
[----:B------:R-:W-:-:S03]  /*ba9f0*/  VIADD R8, R6, 0x18c ;  /* 0x0000018c06087836 */ /* 0x000fc60000000000 */
[----:B------:R-:W4:Y:S01]  /*baa00*/  LDL.LU R233, [R1+0xb18] ;  /* 0x000b180001e97983 */ /* 0x000f220000300800 */
[----:B--2---:R-:W-:-:S03]  /*baa10*/  IMAD.WIDE R102, R0, 0x4, R2 ;  /* 0x0000000400667825 */ /* 0x004fc600078e0202 */
[----:B------:R-:W2:Y:S04]  /*baa20*/  LDL.LU R246, [R1+0x718] ;  /* 0x0007180001f67983 */ /* 0x000ea80000300800 */
[----:B------:R-:W2:Y:S04]  /*baa30*/  LDL.LU R229, [R1+0x298] ;  /* 0x0002980001e57983 */ /* 0x000ea80000300800 */
[----:B------:R-:W2:Y:S04]  /*baa40*/  LDL.LU R247, [R1+0x278] ;  /* 0x0002780001f77983 */ /* 0x000ea80000300800 */
[----:B---3--:R3:W-:Y:S04]  /*baa50*/  @P4 STG.E desc[UR60][R82.64], R250 ;  /* 0x000000fa52004986 */ /* 0x0087e8000c10193c */
[----:B------:R3:W-:Y:S01]  /*baa60*/  @P2 STG.E desc[UR60][R100.64], R248 ;  /* 0x000000f864002986 */ /* 0x0007e2000c10193c */
[----:B------:R-:W-:-:S02]  /*baa70*/  ISETP.LT.AND P2, PT, R9, R80, !P1 ;  /* 0x000000500900720c */ /* 0x000fc40004f41270 */
[----:B-1----:R-:W-:Y:S01]  /*baa80*/  ISETP.GE.AND P1, PT, R8, R11, PT ;  /* 0x0000000b0800720c */ /* 0x002fe20003f26270 */
[----:B------:R-:W-:Y:S01]  /*baa90*/  VIADD R8, R6, 0x18d ;  /* 0x0000018d06087836 */ /* 0x000fe20000000000 */
[----:B------:R-:W1:Y:S01]  /*baaa0*/  LDC R11, c[0x0][0x248] ;  /* 0x00009200ff0b7b82 */ /* 0x000e620000000800 */
[----:B---3--:R-:W-:Y:S01]  /*baab0*/  IMAD.WIDE R82, R0, 0x4, R4 ;  /* 0x0000000400527825 */ /* 0x008fe200078e0204 */
[----:B------:R3:W-:Y:S07]  /*baac0*/  @P6 STG.E desc[UR60][R102.64], R251 ;  /* 0x000000fb66006986 */ /* 0x0007ee000c10193c */
[----:B------:R3:W-:Y:S01]  /*baad0*/  @P2 STG.E desc[UR60][R82.64], R249 ;  /* 0x000000f952002986 */ /* 0x0007e2000c10193c */
[----:B------:R-:W-:-:S03]  /*baae0*/  ISETP.GE.AND P2, PT, R8, R38, PT ;  /* 0x000000260800720c */ /* 0x000fc60003f46270 */
[----:B------:R-:W2:Y:S04]  /*baaf0*/  LDL.LU R38, [R1+0x2da8] ;  /* 0x002da80001267983 */ /* 0x000ea80000300800 */
[----:B------:R-:W2:Y:S04]  /*bab00*/  LDL.LU R250, [R1+0xb1c] ;  /* 0x000b1c0001fa7983 */ /* 0x000ea80000300800 */
[----:B------:R-:W2:Y:S04]  /*bab10*/  LDL.LU R248, [R1+0x71c] ;  /* 0x00071c0001f87983 */ /* 0x000ea80000300800 */
[----:B---3--:R-:W3:Y:S04]  /*bab20*/  LDL.LU R251, [R1+0x29c] ;  /* 0x00029c0001fb7983 */ /* 0x008ee80000300800 */
[----:B------:R-:W3:Y:S01]  /*bab30*/  LDL.LU R249, [R1+0x27c] ;  /* 0x00027c0001f97983 */ /* 0x000ee20000300800 */
[----:B------:R-:W-:-:S02]  /*bab40*/  ISETP.LT.AND P4, PT, R7, R80, !P3 ;  /* 0x000000500700720c */ /* 0x000fc40005f81270 */
[-C--:B------:R-:W-:Y:S02]  /*bab50*/  ISETP.LT.AND P3, PT, R9, R80.reuse, !P3 ;  /* 0x000000500900720c */ /* 0x080fe40005f61270 */
[----:B------:R-:W-:Y:S02]  /*bab60*/  IADD3 R102, R0, R81, RZ ;  /* 0x0000005100667210 */ /* 0x000fe40007ffe0ff */
[----:B------:R-:W-:Y:S01]  /*bab70*/  ISETP.LT.AND P6, PT, R7, R80, !P1 ;  /* 0x000000500700720c */ /* 0x000fe20004fc1270 */
[----:B------:R-:W-:Y:S01]  /*bab80*/  VIADD R8, R6, 0x18e ;  /* 0x0000018e06087836 */ /* 0x000fe20000000000 */
[C---:B------:R-:W-:Y:S01]  /*bab90*/  IADD3 R0, R102.reuse, R105, RZ ;  /* 0x0000006966007210 */ /* 0x040fe20007ffe0ff */
[C---:B------:R-:W-:Y:S01]  /*baba0*/  IMAD.WIDE R100, R102.reuse, 0x4, R2 ;  /* 0x0000000466647825 */ /* 0x040fe200078e0202 */
[----:B------:R-:W2:Y:S03]  /*babb0*/  LDC R81, c[0x0][0x22c] ;  /* 0x00008b00ff517b82 */ /* 0x000ea60000000800 */
[----:B------:R-:W-:-:S04]  /*babc0*/  IMAD.WIDE R102, R102, 0x4, R4 ;  /* 0x0000000466667825 */ /* 0x000fc800078e0204 */
[----:B------:R-:W-:Y:S01]  /*babd0*/  IMAD.WIDE R82, R0, 0x4, R2 ;  /* 0x0000000400527825 */ /* 0x000fe200078e0202 */
[----:B------:R-:W3:Y:S01]  /*babe0*/  LDC R105, c[0x0][0x248] ;  /* 0x00009200ff697b82 */ /* 0x000ee20000000800 */
[----:B----4-:R-:W-:Y:S01]  /*babf0*/  @P4 STG.E desc[UR60][R100.64], R243 ;  /* 0x000000f364004986 */ /* 0x010fe2000c10193c */
[----:B------:R-:W-:-:S03]  /*bac00*/  ISETP.LT.AND P4, PT, R7, R80, !P2 ;  /* 0x000000500700720c */ /* 0x000fc60005781270 */
[----:B------:R1:W-:Y:S01]  /*bac10*/  @P3 STG.E desc[UR60][R102.64], R237 ;  /* 0x000000ed66003986 */ /* 0x0003e2000c10193c */
[CC--:B------:R-:W-:Y:S02]  /*bac20*/  ISETP.LT.AND P3, PT, R9.reuse, R80.reuse, !P1 ;  /* 0x000000500900720c */ /* 0x0c0fe40004f61270 */
[----:B------:R-:W-:Y:S02]  /*bac30*/  ISETP.LT.AND P2, PT, R9, R80, !P2 ;  /* 0x000000500900720c */ /* 0x000fe40005741270 */
[----:B------:R-:W-:Y:S01]  /*bac40*/  ISETP.GE.AND P1, PT, R8, R104, PT ;  /* 0x000000680800720c */ /* 0x000fe20003f26270 */
[----:B------:R4:W-:Y:S01]  /*bac50*/  @P6 STG.E desc[UR60][R82.64], R233 ;  /* 0x000000e952006986 */ /* 0x0009e2000c10193c */
[----:B------:R-:W2:Y:S01]  /*bac60*/  LDC R104, c[0x0][0x248] ;  /* 0x00009200ff687b82 */ /* 0x000ea20000000800 */
[----:B-1----:R-:W-:Y:S01]  /*bac70*/  IADD3 R102, R0, R11, RZ ;  /* 0x0000000b00667210 */ /* 0x002fe20007ffe0ff */
[----:B------:R-:W-:Y:S01]  /*bac80*/  VIADD R8, R6, 0x18f ;  /* 0x0000018f06087836 */ /* 0x000fe20000000000 */
[----:B------:R-:W-:-:S05]  /*bac90*/  ISETP.LT.AND P6, PT, R7, R80, !P1 ;  /* 0x000000500700720c */ /* 0x000fca0004fc1270 */
[----:B------:R-:W1:Y:S01]  /*baca0*/  LDC R11, c[0x0][0x22c] ;  /* 0x00008b00ff0b7b82 */ /* 0x000e620000000800 */
[----:B------:R-:W-:-:S04]  /*bacb0*/  IMAD.WIDE R100, R102, 0x4, R2 ;  /* 0x0000000466647825 */ /* 0x000fc800078e0202 */
[--C-:B----4-:R-:W-:Y:S01]  /*bacc0*/  IMAD.WIDE R82, R0, 0x4, R4.reuse ;  /* 0x0000000400527825 */ /* 0x110fe200078e0204 */
[C---:B------:R-:W-:Y:S02]  /*bacd0*/  IADD3 R0, R102.reuse, R106, RZ ;  /* 0x0000006a66007210 */ /* 0x040fe40007ffe0ff */
[----:B------:R-:W4:Y:S01]  /*bace0*/  LDC R106, c[0x0][0x248] ;  /* 0x00009200ff6a7b82 */ /* 0x000f220000000800 */
[----:B------:R-:W-:Y:S01]  /*bacf0*/  IMAD.WIDE R102, R102, 0x4, R4 ;  /* 0x0000000466667825 */ /* 0x000fe200078e0204 */
        /* <DEDUP_REMOVED lines=10> */
[----:B------:R-:W4:Y:S03]  /*bada0*/  LDL.LU R247, [R1+0x230] ;  /* 0x0002300001f77983 */ /* 0x000f260000300800 */
[----:B------:R-:W-:Y:S01]  /*badb0*/  ISETP.GE.AND P1, PT, R8, R81, PT ;  /* 0x000000510800720c */ /* 0x000fe20003f26270 */
[----:B------:R-:W-:Y:S01]  /*badc0*/  VIADD R8, R6, 0x191 ;  /* 0x0000019106087836 */ /* 0x000fe20000000000 */
[----:B------:R-:W-:Y:S01]  /*badd0*/  IADD3 R102, R0, R104, RZ ;  /* 0x0000006800667210 */ /* 0x000fe20007ffe0ff */
[----:B------:R-:W1:Y:S01]  /*bade0*/  LDC R81, c[0x0][0x248] ;  /* 0x00009200ff517b82 */ /* 0x000e620000000800 */
[----:B------:R-:W-:-:S03]  /*badf0*/  ISETP.LT.AND P3, PT, R9, R80, !P3 ;  /* 0x000000500900720c */ /* 0x000fc60005f61270 */
[----:B------:R-:W-:-:S04]  /*bae00*/  IMAD.WIDE R100, R102, 0x4, R2 ;  /* 0x0000000466647825 */ /* 0x000fc800078e0202 */
[----:B------:R-:W4:Y:S01]  /*bae10*/  LDC R104, c[0x0][0x22c] ;  /* 0x00008b00ff687b82 */ /* 0x000f220000000800 */
[----:B------:R1:W-:Y:S02]  /*bae20*/  @P6 STG.E desc[UR60][R82.64], R250 ;  /* 0x000000fa52006986 */ /* 0x0003e4000c10193c */
[----:B-1----:R-:W-:-:S05]  /*bae30*/  IMAD.WIDE R82, R0, 0x4, R4 ;  /* 0x0000000400527825 */ /* 0x002fca00078e0204 */
[----:B------:R1:W-:Y:S01]  /*bae40*/  @P2 STG.E desc[UR60][R82.64], R248 ;  /* 0x000000f852002986 */ /* 0x0003e2000c10193c */
[----:B------:R-:W-:-:S03]  /*bae50*/  ISETP.GE.AND P2, PT, R8, R24, PT ;  /* 0x000000180800720c */ /* 0x000fc60003f46270 */
[----:B------:R-:W4:Y:S04]  /*bae60*/  LDL.LU R24, [R1+0x2da0] ;  /* 0x002da00001187983 */ /* 0x000f280000300800 */
[----:B------:R-:W4:Y:S04]  /*bae70*/  LDL.LU R250, [R1+0x220] ;  /* 0x0002200001fa7983 */ /* 0x000f280000300800 */
[----:B-1----:R-:W4:Y:S01]  /*bae80*/  LDL.LU R248, [R1+0x210] ;  /* 0x0002100001f87983 */ /* 0x002f220000300800 */
[C---:B---3--:R-:W-:Y:S01]  /*bae90*/  IADD3 R0, R102.reuse, R105, RZ ;  /* 0x0000006966007210 */ /* 0x048fe20007ffe0ff */
[----:B------:R-:W-:Y:S01]  /*baea0*/  IMAD.WIDE R102, R102, 0x4, R4 ;  /* 0x0000000466667825 */ /* 0x000fe200078e0204 */
[-C--:B------:R-:W-:Y:S01]  /*baeb0*/  ISETP.LT.AND P6, PT, R7, R80.reuse, !P1 ;  /* 0x000000500700720c */ /* 0x080fe20004fc1270 */
[----:B------:R1:W-:Y:S01]  /*baec0*/  @P4 STG.E desc[UR60][R100.64], R251 ;  /* 0x000000fb64004986 */ /* 0x0003e2000c10193c */
[----:B------:R-:W3:Y:S03]  /*baed0*/  LDC R105, c[0x0][0x248] ;  /* 0x00009200ff697b82 */ /* 0x000ee60000000800 */
[----:B------:R1:W-:Y:S04]  /*baee0*/  @P3 STG.E desc[UR60][R102.64], R249 ;  /* 0x000000f966003986 */ /* 0x0003e8000c10193c */
[----:B-1----:R-:W3:Y:S04]  /*baef0*/  LDL.LU R251, [R1+0x254] ;  /* 0x0002540001fb7983 */ /* 0x002ee80000300800 */
[----:B------:R-:W3:Y:S01]  /*baf00*/  LDL.LU R249, [R1+0x234] ;  /* 0x0002340001f97983 */ /* 0x000ee20000300800 */
[----:B------:R-:W-:Y:S01]  /*baf10*/  ISETP.LT.AND P3, PT, R9, R80, !P1 ;  /* 0x000000500900720c */ /* 0x000fe20004f61270 */
[----:B------:R-:W-:-:S04]  /*baf20*/  IMAD.WIDE R82, R0, 0x4, R2 ;  /* 0x0000000400527825 */ /* 0x000fc800078e0202 */
[----:B------:R-:W-:Y:S01]  /*baf30*/  VIADD R8, R6, 0x192 ;  /* 0x0000019206087836 */ /* 0x000fe20000000000 */
[----:B------:R-:W-:-:S04]  /*baf40*/  ISETP.LT.AND P4, PT, R7, R80, !P2 ;  /* 0x000000500700720c */ /* 0x000fc80005781270 */
[----:B------:R-:W-:Y:S01]  /*baf50*/  ISETP.GE.AND P1, PT, R8, R11, PT ;  /* 0x0000000b0800720c */ /* 0x000fe20003f26270 */
[----:B------:R-:W-:Y:S01]  /*baf60*/  VIADD R8, R6, 0x193 ;  /* 0x0000019306087836 */ /* 0x000fe20000000000 */
[----:B------:R-:W-:Y:S01]  /*baf70*/  ISETP.LT.AND P2, PT, R9, R80, !P2 ;  /* 0x000000500900720c */ /* 0x000fe20005741270 */
[----:B------:R-:W1:Y:S01]  /*baf80*/  LDC R11, c[0x0][0x248] ;  /* 0x00009200ff0b7b82 */ /* 0x000e620000000800 */
[----:B------:R-:W-:-:S05]  /*baf90*/  IADD3 R102, R0, R81, RZ ;  /* 0x0000005100667210 */ /* 0x000fca0007ffe0ff */
[----:B------:R-:W-:Y:S02]  /*bafa0*/  IMAD.WIDE R100, R102, 0x4, R2 ;  /* 0x0000000466647825 */ /* 0x000fe400078e0202 */
[----:B------:R-:W1:Y:S01]  /*bafb0*/  LDC R81, c[0x0][0x22c] ;  /* 0x00008b00ff517b82 */ /* 0x000e620000000800 */
[----:B--2---:R2:W-:Y:S01]  /*bafc0*/  @P6 STG.E desc[UR60][R82.64], R246 ;  /* 0x000000f652006986 */ /* 0x0045e2000c10193c */
[----:B------:R-:W-:Y:S01]  /*bafd0*/  ISETP.LT.AND P6, PT, R7, R80, !P1 ;  /* 0x000000500700720c */ /* 0x000fe20004fc1270 */
[----:B--2---:R-:W-:-:S05]  /*bafe0*/  IMAD.WIDE R82, R0, 0x4, R4 ;  /* 0x0000000400527825 */ /* 0x004fca00078e0204 */
[----:B----4-:R2:W-:Y:S01]  /*baff0*/  @P3 STG.E desc[UR60][R82.64], R247 ;  /* 0x000000f752003986 */ /* 0x0105e2000c10193c */
[----:B------:R-:W-:-:S03]  /*bb000*/  ISETP.GE.AND P3, PT, R8, R25, PT ;  /* 0x000000190800720c */ /* 0x000fc60003f66270 */
[----:B------:R-:W4:Y:S01]  /*bb010*/  LDL.LU R25, [R1+0x2d9c] ;  /* 0x002d9c0001197983 */ /* 0x000f220000300800 */
[----:B------:R-:W-:-:S03]  /*bb020*/  IADD3 R0, R102, R106, RZ ;  /* 0x0000006a66007210 */ /* 0x000fc60007ffe0ff */
[----:B------:R-:W4:Y:S01]  /*bb030*/  LDL.LU R243, [R1+0x224] ;  /* 0x0002240001f37983 */ /* 0x000f220000300800 */
[----:B------:R-:W-:Y:S01]  /*bb040*/  IMAD.WIDE R102, R102, 0x4, R4 ;  /* 0x0000000466667825 */ /* 0x000fe200078e0204 */
[----:B------:R-:W4:Y:S02]  /*bb050*/  LDC R106, c[0x0][0x248] ;  /* 0x00009200ff6a7b82 */ /* 0x000f240000000800 */
[----:B------:R-:W4:Y:S01]  /*bb060*/  LDL.LU R237, [R1+0x214] ;  /* 0x0002140001ed7983 */ /* 0x000f220000300800 */
[----:B--2---:R-:W-:-:S03]  /*bb070*/  IMAD.WIDE R82, R0, 0x4, R2 ;  /* 0x0000000400527825 */ /* 0x004fc600078e0202 */
[----:B------:R-:W2:Y:S01]  /*bb080*/  LDL.LU R233, [R1+0x258] ;  /* 0x0002580001e97983 */ /* 0x000ea20000300800 */
[----:B------:R-:W-:-:S03]  /*bb090*/  VIADD R8, R6, 0x194 ;  /* 0x0000019406087836 */ /* 0x000fc60000000000 */
[----:B------:R-:W2:Y:S04]  /*bb0a0*/  LDL.LU R246, [R1+0x238] ;  /* 0x0002380001f67983 */ /* 0x000ea80000300800 */
[----:B------:R-:W2:Y:S04]  /*bb0b0*/  LDL.LU R229, [R1+0x228] ;  /* 0x0002280001e57983 */ /* 0x000ea80000300800 */
[----:B------:R-:W2:Y:S04]  /*bb0c0*/  LDL.LU R247, [R1+0x218] ;  /* 0x0002180001f77983 */ /* 0x000ea80000300800 */
[----:B------:R-:W-:Y:S04]  /*bb0d0*/  @P4 STG.E desc[UR60][R100.64], R250 ;  /* 0x000000fa64004986 */ /* 0x000fe8000c10193c */
[----:B------:R-:W-:Y:S01]  /*bb0e0*/  @P2 STG.E desc[UR60][R102.64], R248 ;  /* 0x000000f866002986 */ /* 0x000fe2000c10193c */
[----:B------:R-:W-:-:S02]  /*bb0f0*/  ISETP.LT.AND P2, PT, R9, R80, !P1 ;  /* 0x000000500900720c */ /* 0x000fc40004f41270 */
[----:B------:R-:W-:Y:S01]  /*bb100*/  ISETP.GE.AND P1, PT, R8, R104, PT ;  /* 0x000000680800720c */ /* 0x000fe20003f26270 */
[----:B------:R-:W-:Y:S01]  /*bb110*/  VIADD R8, R6, 0x195 ;  /* 0x0000019506087836 */ /* 0x000fe20000000000 */
[----:B------:R-:W2:Y:S01]  /*bb120*/  LDC R104, c[0x0][0x248] ;  /* 0x00009200ff687b82 */ /* 0x000ea20000000800 */
[----:B---3--:R3:W-:Y:S02]  /*bb130*/  @P6 STG.E desc[UR60][R82.64], R251 ;  /* 0x000000fb52006986 */ /* 0x0087e4000c10193c */
[----:B---3--:R-:W-:-:S06]  /*bb140*/  IMAD.WIDE R82, R0, 0x4, R4 ;  /* 0x0000000400527825 */ /* 0x008fcc00078e0204 */
        /* <DEDUP_REMOVED lines=8> */
[-C--:B------:R-:W-:Y:S02]  /*bb1d0*/  ISETP.LT.AND P3, PT, R9, R80.reuse, !P3 ;  /* 0x000000500900720c */ /* 0x080fe40005f61270 */
[----:B-1----:R-:W-:Y:S02]  /*bb1e0*/  IADD3 R102, R0, R11, RZ ;  /* 0x0000000b00667210 */ /* 0x002fe40007ffe0ff */
[----:B------:R-:W-:Y:S01]  /*bb1f0*/  ISETP.LT.AND P6, PT, R7, R80, !P1 ;  /* 0x000000500700720c */ /* 0x000fe20004fc1270 */
[----:B------:R-:W-:Y:S01]  /*bb200*/  VIADD R8, R6, 0x196 ;  /* 0x0000019606087836 */ /* 0x000fe20000000000 */
[C---:B------:R-:W-:Y:S01]  /*bb210*/  IADD3 R0, R102.reuse, R105, RZ ;  /* 0x0000006966007210 */ /* 0x040fe20007ffe0ff */
[C---:B------:R-:W-:Y:S01]  /*bb220*/  IMAD.WIDE R100, R102.reuse, 0x4, R2 ;  /* 0x0000000466647825 */ /* 0x040fe200078e0202 */
[----:B------:R-:W1:Y:S03]  /*bb230*/  LDC R11, c[0x0][0x22c] ;  /* 0x00008b00ff0b7b82 */ /* 0x000e660000000800 */
[----:B------:R-:W-:-:S04]  /*bb240*/  IMAD.WIDE R102, R102, 0x4, R4 ;  /* 0x0000000466667825 */ /* 0x000fc800078e0204 */
[----:B------:R-:W-:Y:S01]  /*bb250*/  IMAD.WIDE R82, R0, 0x4, R2 ;  /* 0x0000000400527825 */ /* 0x000fe200078e0202 */
[----:B------:R-:W1:Y:S01]  /*bb260*/  LDC R105, c[0x0][0x248] ;  /* 0x00009200ff697b82 */ /* 0x000e620000000800 */
[----:B----4-:R-:W-:Y:S01]  /*bb270*/  @P4 STG.E desc[UR60][R100.64], R243 ;  /* 0x000000f364004986 */ /* 0x010fe2000c10193c */
[----:B------:R-:W-:-:S03]  /*bb280*/  ISETP.LT.AND P4, PT, R7, R80, !P2 ;  /* 0x000000500700720c */ /* 0x000fc60005781270 */
[----:B------:R4:W-:Y:S01]  /*bb290*/  @P3 STG.E desc[UR60][R102.64], R237 ;  /* 0x000000ed66003986 */ /* 0x0009e2000c10193c */
[CC--:B------:R-:W-:Y:S02]  /*bb2a0*/  ISETP.LT.AND P3, PT, R9.reuse, R80.reuse, !P1 ;  /* 0x000000500900720c */ /* 0x0c0fe40004f61270 */
[----:B------:R-:W-:Y:S02]  /*bb2b0*/  ISETP.LT.AND P2, PT, R9, R80, !P2 ;  /* 0x000000500900720c */ /* 0x000fe40005741270 */
[----:B------:R-:W-:Y:S01]  /*bb2c0*/  ISETP.GE.AND P1, PT, R8, R81, PT ;  /* 0x000000510800720c */ /* 0x000fe20003f26270 */
[----:B--2---:R2:W-:Y:S01]  /*bb2d0*/  @P6 STG.E desc[UR60][R82.64], R233 ;  /* 0x000000e952006986 */ /* 0x0045e2000c10193c */
[----:B------:R-:W1:Y:S01]  /*bb2e0*/  LDC R81, c[0x0][0x248] ;  /* 0x00009200ff517b82 */ /* 0x000e620000000800 */
[----:B----4-:R-:W-:Y:S01]  /*bb2f0*/  IADD3 R102, R0, R104, RZ ;  /* 0x0000006800667210 */ /* 0x010fe20007ffe0ff */
[----:B------:R-:W-:Y:S01]  /*bb300*/  VIADD R8, R6, 0x197 ;  /* 0x0000019706087836 */ /* 0x000fe20000000000 */
[----:B------:R-:W-:-:S05]  /*bb310*/  ISETP.LT.AND P6, PT, R7, R80, !P1 ;  /* 0x000000500700720c */ /* 0x000fca0004fc1270 */
[----:B------:R-:W4:Y:S01]  /*bb320*/  LDC R104, c[0x0][0x22c] ;  /* 0x00008b00ff687b82 */ /* 0x000f220000000800 */
[----:B------:R-:W-:-:S04]  /*bb330*/  IMAD.WIDE R100, R102, 0x4, R2 ;  /* 0x0000000466647825 */ /* 0x000fc800078e0202 */
[--C-:B--2---:R-:W-:Y:S01]  /*bb340*/  IMAD.WIDE R82, R0, 0x4, R4.reuse ;  /* 0x0000000400527825 */ /* 0x104fe200078e0204 */
[C---:B------:R-:W-:Y:S02]  /*bb350*/  IADD3 R0, R102.reuse, R106, RZ ;  /* 0x0000006a66007210 */ /* 0x040fe40007ffe0ff */
[----:B------:R-:W2:Y:S01]  /*bb360*/  LDC R106, c[0x0][0x248] ;  /* 0x00009200ff6a7b82 */ /* 0x000ea20000000800 */
[----:B------:R-:W-:Y:S01]  /*bb370*/  IMAD.WIDE R102, R102, 0x4, R4 ;  /* 0x0000000466667825 */ /* 0x000fe200078e0204 */
[----:B------:R1:W-:Y:S01]  /*bb380*/  @P3 STG.E desc[UR60][R82.64], R246 ;  /* 0x000000f652003986 */ /* 0x0003e2000c10193c */
[----:B------:R-:W-:-:S03]  /*bb390*/  ISETP.GE.AND P3, PT, R8, R28, PT ;  /* 0x0000001c0800720c */ /* 0x000fc60003f66270 */
[----:B------:R-:W-:Y:S04]  /*bb3a0*/  @P4 STG.E desc[UR60][R100.64], R229 ;  /* 0x000000e564004986 */ /* 0x000fe8000c10193c */
[----:B------:R-:W2:Y:S04]  /*bb3b0*/  LDL.LU R28, [R1+0x2d94] ;  /* 0x002d9400011c7983 */ /* 0x000ea80000300800 */
[----:B------:R1:W-:Y:S01]  /*bb3c0*/  @P2 STG.E desc[UR60][R102.64], R247 ;  /* 0x000000f766002986 */ /* 0x0003e2000c10193c */
[----:B------:R-:W-:Y:S01]  /*bb3d0*/  ISETP.LT.AND P2, PT, R9, R80, !P1 ;  /* 0x000000500900720c */ /* 0x000fe20004f41270 */
[----:B-1----:R-:W-:-:S02]  /*bb3e0*/  IMAD.WIDE R82, R0, 0x4, R2 ;  /* 0x0000000400527825 */ /* 0x002fc400078e0202 */
[----:B------:R-:W2:Y:S02]  /*bb3f0*/  LDL.LU R246, [R1+0x1f0] ;  /* 0x0001f00001f67983 */ /* 0x000ea40000300800 */
[----:B------:R-:W-:Y:S01]  /*bb400*/  VIADD R8, R6, 0x198 ;  /* 0x0000019806087836 */ /* 0x000fe20000000000 */
[-C--:B------:R-:W-:Y:S01]  /*bb410*/  ISETP.LT.AND P4, PT, R7, R80.reuse, !P3 ;  /* 0x000000500700720c */ /* 0x080fe20005f81270 */
[----:B------:R-:W2:Y:S03]  /*bb420*/  LDL.LU R247, [R1+0x1c0] ;  /* 0x0001c00001f77983 */ /* 0x000ea60000300800 */
[----:B------:R-:W-:Y:S01]  /*bb430*/  ISETP.GE.AND P1, PT, R8, R11, PT ;  /* 0x0000000b0800720c */ /* 0x000fe20003f26270 */
[----:B------:R-:W-:Y:S01]  /*bb440*/  VIADD R8, R6, 0x199 ;  /* 0x0000019906087836 */ /* 0x000fe20000000000 */
[----:B------:R-:W-:Y:S01]  /*bb450*/  IADD3 R102, R0, R81, RZ ;  /* 0x0000005100667210 */ /* 0x000fe20007ffe0ff */
[----:B------:R-:W1:Y:S01]  /*bb460*/  LDC R11, c[0x0][0x248] ;  /* 0x00009200ff0b7b82 */ /* 0x000e620000000800 */
[----:B------:R-:W-:-:S03]  /*bb470*/  ISETP.LT.AND P3, PT, R9, R80, !P3 ;  /* 0x000000500900720c */ /* 0x000fc60005f61270 */
[----:B------:R-:W-:-:S04]  /*bb480*/  IMAD.WIDE R100, R102, 0x4, R2 ;  /* 0x0000000466647825 */ /* 0x000fc800078e0202 */
[----:B------:R-:W2:Y:S01]  /*bb490*/  LDC R81, c[0x0][0x22c] ;  /* 0x00008b00ff517b82 */ /* 0x000ea20000000800 */
[----:B------:R4:W-:Y:S02]  /*bb4a0*/  @P6 STG.E desc[UR60][R82.64], R250 ;  /* 0x000000fa52006986 */ /* 0x0009e4000c10193c */
[----:B----4-:R-:W-:-:S05]  /*bb4b0*/  IMAD.WIDE R82, R0, 0x4, R4 ;  /* 0x0000000400527825 */ /* 0x010fca00078e0204 */
[----:B------:R4:W-:Y:S01]  /*bb4c0*/  @P2 STG.E desc[UR60][R82.64], R248 ;  /* 0x000000f852002986 */ /* 0x0009e2000c10193c */
[----:B------:R-:W-:-:S03]  /*bb4d0*/  ISETP.GE.AND P2, PT, R8, R16, PT ;  /* 0x000000100800720c */ /* 0x000fc60003f46270 */
[----:B------:R-:W2:Y:S04]  /*bb4e0*/  LDL.LU R16, [R1+0x2d90] ;  /* 0x002d900001107983 */ /* 0x000ea80000300800 */
[----:B------:R-:W2:Y:S04]  /*bb4f0*/  LDL.LU R250, [R1+0x1a0] ;  /* 0x0001a00001fa7983 */ /* 0x000ea80000300800 */
[----:B----4-:R-:W4:Y:S01]  /*bb500*/  LDL.LU R248, [R1+0x190] ;  /* 0x0001900001f87983 */ /* 0x010f220000300800 */
[C---:B------:R-:W-:Y:S01]  /*bb510*/  IADD3 R0, R102.reuse, R105, RZ ;  /* 0x0000006966007210 */ /* 0x040fe20007ffe0ff */
[----:B------:R-:W-:Y:S01]  /*bb520*/  IMAD.WIDE R102, R102, 0x4, R4 ;  /* 0x0000000466667825 */ /* 0x000fe200078e0204 */
[-C--:B------:R-:W-:Y:S01]  /*bb530*/  ISETP.LT.AND P6, PT, R7, R80.reuse, !P1 ;  /* 0x000000500700720c */ /* 0x080fe20004fc1270 */
[----:B------:R1:W-:Y:S01]  /*bb540*/  @P4 STG.E desc[UR60][R100.64], R251 ;  /* 0x000000fb64004986 */ /* 0x0003e2000c10193c */
[----:B------:R-:W4:Y:S03]  /*bb550*/  LDC R105, c[0x0][0x248] ;  /* 0x00009200ff697b82 */ /* 0x000f260000000800 */
[----:B---3--:R3:W-:Y:S04]  /*bb560*/  @P3 STG.E desc[UR60][R102.64], R249 ;  /* 0x000000f966003986 */ /* 0x0087e8000c10193c */
[----:B-1----:R-:W4:Y:S04]  /*bb570*/  LDL.LU R251, [R1+0x1f4] ;  /* 0x0001f40001fb7983 */ /* 0x002f280000300800 */
[----:B---3--:R-:W3:Y:S01]  /*bb580*/  LDL.LU R249, [R1+0x1c4] ;  /* 0x0001c40001f97983 */ /* 0x008ee20000300800 */
        /* <DEDUP_REMOVED lines=14> */
[----:B------:R2:W-:Y:S01]  /*bb670*/  @P3 STG.E desc[UR60][R82.64], R247 ;  /* 0x000000f752003986 */ /* 0x0005e2000c10193c */
[----:B------:R-:W-:-:S03]  /*bb680*/  ISETP.GE.AND P3, PT, R8, R17, PT ;  /* 0x000000110800720c */ /* 0x000fc60003f66270 */
[----:B------:R-:W3:Y:S01]  /*bb690*/  LDL.LU R17, [R1+0x2d8c] ;  /* 0x002d8c0001117983 */ /* 0x000ee20000300800 */
[----:B------:R-:W-:-:S03]  /*bb6a0*/  IADD3 R0, R102, R106, RZ ;  /* 0x0000006a66007210 */ /* 0x000fc60007ffe0ff */
[----:B------:R-:W3:Y:S01]  /*bb6b0*/  LDL.LU R243, [R1+0x1a4] ;  /* 0x0001a40001f37983 */ /* 0x000ee20000300800 */
[----:B------:R-:W-:Y:S01]  /*bb6c0*/  IMAD.WIDE R102, R102, 0x4, R4 ;  /* 0x0000000466667825 */ /* 0x000fe200078e0204 */
[----:B------:R-:W1:Y:S02]  /*bb6d0*/  LDC R106, c[0x0][0x248] ;  /* 0x00009200ff6a7b82 */ /* 0x000e640000000800 */
[----:B------:R-:W3:Y:S01]  /*bb6e0*/  LDL.LU R237, [R1+0x194] ;  /* 0x0001940001ed7983 */ /* 0x000ee20000300800 */
[----:B--2---:R-:W-:-:S03]  /*bb6f0*/  IMAD.WIDE R82, R0, 0x4, R2 ;  /* 0x0000000400527825 */ /* 0x004fc600078e0202 */
[----:B------:R-:W2:Y:S01]  /*bb700*/  LDL.LU R233, [R1+0x1f8] ;  /* 0x0001f80001e97983 */ /* 0x000ea20000300800 */
[----:B------:R-:W-:-:S03]  /*bb710*/  VIADD R8, R6, 0x19c ;  /* 0x0000019c06087836 */ /* 0x000fc60000000000 */
        /* <DEDUP_REMOVED lines=11> */
[----:B---3--:R1:W-:Y:S01]  /*bb7d0*/  @P2 STG.E desc[UR60][R82.64], R249 ;  /* 0x000000f952002986 */ /* 0x0083e2000c10193c */
[----:B------:R-:W-:-:S03]  /*bb7e0*/  ISETP.GE.AND P2, PT, R8, R18, PT ;  /* 0x000000120800720c */ /* 0x000fc60003f46270 */
[----:B------:R-:W3:Y:S04]  /*bb7f0*/  LDL.LU R18, [R1+0x2d88] ;  /* 0x002d880001127983 */ /* 0x000ee80000300800 */
[----:B------:R-:W3:Y:S04]  /*bb800*/  LDL.LU R250, [R1+0x1fc] ;  /* 0x0001fc0001fa7983 */ /* 0x000ee80000300800 */
[----:B------:R-:W3:Y:S04]  /*bb810*/  LDL.LU R248, [R1+0x1cc] ;  /* 0x0001cc0001f87983 */ /* 0x000ee80000300800 */
[----:B------:R-:W3:Y:S04]  /*bb820*/  LDL.LU R251, [R1+0x1ac] ;  /* 0x0001ac0001fb7983 */ /* 0x000ee80000300800 */
[----:B-1----:R-:W3:Y:S01]  /*bb830*/  LDL.LU R249, [R1+0x19c] ;  /* 0x00019c0001f97983 */ /* 0x002ee20000300800 */
[----:B------:R-:W-:-:S02]  /*bb840*/  ISETP.LT.AND P4, PT, R7, R80, !P3 ;  /* 0x000000500700720c */ /* 0x000fc40005f81270 */
[----:B------:R-:W-:Y:S02]  /*bb850*/  ISETP.LT.AND P3, PT, R9, R80, !P3 ;  /* 0x000000500900720c */ /* 0x000fe40005f61270 */
[----:B------:R-:W-:Y:S02]  /*bb860*/  IADD3 R102, R0, R104, RZ ;  /* 0x0000006800667210 */ /* 0x000fe40007ffe0ff */
[----:B------:R-:W-:Y:S01]  /*bb870*/  ISETP.LT.AND P6, PT, R7, R80, !P1 ;  /* 0x000000500700720c */ /* 0x000fe20004fc1270 */
[----:B------:R-:W-:Y:S01]  /*bb880*/  VIADD R8, R6, 0x19e ;  /* 0x0000019e06087836 */ /* 0x000fe20000000000 */
[C---:B------:R-:W-:Y:S01]  /*bb890*/  IADD3 R0, R102.reuse, R105, RZ ;  /* 0x0000006966007210 */ /* 0x040fe20007ffe0ff */
[C---:B------:R-:W-:Y:S01]  /*bb8a0*/  IMAD.WIDE R100, R102.reuse, 0x4, R2 ;  /* 0x0000000466647825 */ /* 0x040fe200078e0202 */
[----:B------:R-:W1:Y:S03]  /*bb8b0*/  LDC R104, c[0x0][0x22c] ;  /* 0x00008b00ff687b82 */ /* 0x000e660000000800 */
[----:B------:R-:W-:-:S04]  /*bb8c0*/  IMAD.WIDE R102, R102, 0x4, R4 ;  /* 0x0000000466667825 */ /* 0x000fc800078e0204 */
[----:B------:R-:W-:Y:S01]  /*bb8d0*/  IMAD.WIDE R82, R0, 0x4, R2 ;  /* 0x0000000400527825 */ /* 0x000fe200078e0202 */
[----:B------:R-:W3:Y:S01]  /*bb8e0*/  LDC R105, c[0x0][0x248] ;  /* 0x00009200ff697b82 */ /* 0x000ee20000000800 */
[----:B------:R-:W-:Y:S01]  /*bb8f0*/  @P4 STG.E desc[UR60][R100.64], R243 ;  /* 0x000000f364004986 */ /* 0x000fe2000c10193c */
[----:B------:R-:W-:-:S03]  /*bb900*/  ISETP.LT.AND P4, PT, R7, R80, !P2 ;  /* 0x000000500700720c */ /* 0x000fc60005781270 */
[----:B------:R4:W-:Y:S01]  /*bb910*/  @P3 STG.E desc[UR60][R102.64], R237 ;  /* 0x000000ed66003986 */ /* 0x0009e2000c10193c */
[CC--:B------:R-:W-:Y:S02]  /*bb920*/  ISETP.LT.AND P3, PT, R9.reuse, R80.reuse, !P1 ;  /* 0x000000500900720c */ /* 0x0c0fe40004f61270 */
[-C--:B------:R-:W-:Y:S02]  /*bb930*/  ISETP.LT.AND P2, PT, R9, R80.reuse, !P2 ;  /* 0x000000500900720c */ /* 0x080fe40005741270 */
        /* <DEDUP_REMOVED lines=21> */
[----:B------:R-:W-:Y:S01]  /*bba90*/  ISETP.LT.AND P4, PT, R7, R80, !P3 ;  /* 0x000000500700720c */ /* 0x000fe20005f81270 */
        /* <DEDUP_REMOVED lines=8> */
[----:B---3--:R3:W-:Y:S02]  /*bbb20*/  @P6 STG.E desc[UR60][R82.64], R250 ;  /* 0x000000fa52006986 */ /* 0x0087e4000c10193c */
[----:B---3--:R-:W-:-:S05]  /*bbb30*/  IMAD.WIDE R82, R0, 0x4, R4 ;  /* 0x0000000400527825 */ /* 0x008fca00078e0204 */
[----:B------:R3:W-:Y:S01]  /*bbb40*/  @P2 STG.E desc[UR60][R82.64], R248 ;  /* 0x000000f852002986 */ /* 0x0007e2000c10193c */
[----:B------:R-:W-:-:S03]  /*bbb50*/  ISETP.GE.AND P2, PT, R8, R20, PT ;  /* 0x000000140800720c */ /* 0x000fc60003f46270 */
[----:B------:R-:W2:Y:S04]  /*bbb60*/  LDL.LU R20, [R1+0x2d80] ;  /* 0x002d800001147983 */ /* 0x000ea80000300800 */
[----:B------:R-:W2:Y:S04]  /*bbb70*/  LDL.LU R250, [R1+0x160] ;  /* 0x0001600001fa7983 */ /* 0x000ea80000300800 */
[----:B---3--:R-:W3:Y:S01]  /*bbb80*/  LDL.LU R248, [R1+0x150] ;  /* 0x0001500001f87983 */ /* 0x008ee20000300800 */
[C---:B------:R-:W-:Y:S01]  /*bbb90*/  IADD3 R0, R102.reuse, R105, RZ ;  /* 0x0000006966007210 */ /* 0x040fe20007ffe0ff */
[----:B------:R-:W-:Y:S01]  /*bbba0*/  IMAD.WIDE R102, R102, 0x4, R4 ;  /* 0x0000000466667825 */ /* 0x000fe200078e0204 */
[-C--:B------:R-:W-:Y:S01]  /*bbbb0*/  ISETP.LT.AND P6, PT, R7, R80.reuse, !P1 ;  /* 0x000000500700720c */ /* 0x080fe20004fc1270 */
[----:B------:R4:W-:Y:S01]  /*bbbc0*/  @P4 STG.E desc[UR60][R100.64], R251 ;  /* 0x000000fb64004986 */ /* 0x0009e2000c10193c */
[----:B------:R-:W3:Y:S03]  /*bbbd0*/  LDC R105, c[0x0][0x248] ;  /* 0x00009200ff697b82 */ /* 0x000ee60000000800 */
[----:B------:R1:W-:Y:S04]  /*bbbe0*/  @P3 STG.E desc[UR60][R102.64], R249 ;  /* 0x000000f966003986 */ /* 0x0003e8000c10193c */
[----:B----4-:R-:W4:Y:S04]  /*bbbf0*/  LDL.LU R251, [R1+0x184] ;  /* 0x0001840001fb7983 */ /* 0x010f280000300800 */
[----:B-1----:R-:W4:Y:S01]  /*bbc00*/  LDL.LU R249, [R1+0x174] ;  /* 0x0001740001f97983 */ /* 0x002f220000300800 */
[----:B------:R-:W-:Y:S01]  /*bbc10*/  ISETP.LT.AND P3, PT, R9, R80, !P1 ;  /* 0x000000500900720c */ /* 0x000fe20004f61270 */
[----:B------:R-:W-:-:S04]  /*bbc20*/  IMAD.WIDE R82, R0, 0x4, R2 ;  /* 0x0000000400527825 */ /* 0x000fc800078e0202 */
[----:B------:R-:W-:Y:S01]  /*bbc30*/  VIADD R8, R6, 0x1a2 ;  /* 0x000001a206087836 */ /* 0x000fe20000000000 */
[----:B------:R-:W-:-:S04]  /*bbc40*/  ISETP.LT.AND P4, PT, R7, R80, !P2 ;  /* 0x000000500700720c */ /* 0x000fc80005781270 */
[----:B------:R-:W-:Y:S01]  /*bbc50*/  ISETP.GE.AND P1, PT, R8, R81, PT ;  /* 0x000000510800720c */ /* 0x000fe20003f26270 */
[----:B------:R-:W-:Y:S01]  /*bbc60*/  VIADD R8, R6, 0x1a3 ;  /* 0x000001a306087836 */ /* 0x000fe20000000000 */
[----:B------:R-:W1:Y:S01]  /*bbc70*/  LDC R81, c[0x0][0x248] ;  /* 0x00009200ff517b82 */ /* 0x000e620000000800 */
[----:B------:R-:W-:Y:S02]  /*bbc80*/  ISETP.LT.AND P2, PT, R9, R80, !P2 ;  /* 0x000000500900720c */ /* 0x000fe40005741270 */
[----:B------:R-:W-:-:S05]  /*bbc90*/  IADD3 R102, R0, R104, RZ ;  /* 0x0000006800667210 */ /* 0x000fca0007ffe0ff */
[----:B------:R-:W-:Y:S01]  /*bbca0*/  IMAD.WIDE R100, R102, 0x4, R2 ;  /* 0x0000000466647825 */ /* 0x000fe200078e0202 */
[----:B------:R-:W4:Y:S01]  /*bbcb0*/  LDC R104, c[0x0][0x22c] ;  /* 0x00008b00ff687b82 */ /* 0x000f220000000800 */
[----:B--2---:R2:W-:Y:S01]  /*bbcc0*/  @P6 STG.E desc[UR60][R82.64], R246 ;  /* 0x000000f652006986 */ /* 0x0045e2000c10193c */
[----:B------:R-:W-:Y:S01]  /*bbcd0*/  ISETP.LT.AND P6, PT, R7, R80, !P1 ;  /* 0x000000500700720c */ /* 0x000fe20004fc1270 */
[----:B--2---:R-:W-:-:S05]  /*bbce0*/  IMAD.WIDE R82, R0, 0x4, R4 ;  /* 0x0000000400527825 */ /* 0x004fca00078e0204 */
[----:B------:R2:W-:Y:S01]  /*bbcf0*/  @P3 STG.E desc[UR60][R82.64], R247 ;  /* 0x000000f752003986 */ /* 0x0005e2000c10193c */
[----:B------:R-:W-:-:S03]  /*bbd00*/  ISETP.GE.AND P3, PT, R8, R21, PT ;  /* 0x000000150800720c */ /* 0x000fc60003f66270 */
[----:B------:R-:W4:Y:S01]  /*bbd10*/  LDL.LU R21, [R1+0x2d7c] ;  /* 0x002d7c0001157983 */ /* 0x000f220000300800 */
[----:B------:R-:W-:-:S03]  /*bbd20*/  IADD3 R0, R102, R106, RZ ;  /* 0x0000006a66007210 */ /* 0x000fc60007ffe0ff */
[----:B------:R-:W4:Y:S01]  /*bbd30*/  LDL.LU R242, [R1+0x164] ;  /* 0x0001640001f27983 */ /* 0x000f220000300800 */
[----:B------:R-:W-:-:S03]  /*bbd40*/  IMAD.WIDE R102, R102, 0x4, R4 ;  /* 0x0000000466667825 */ /* 0x000fc600078e0204 */
[----:B------:R-:W4:Y:S01]  /*bbd50*/  LDL.LU R243, [R1+0x154] ;  /* 0x0001540001f37983 */ /* 0x000f220000300800 */
[----:B--2---:R-:W-:-:S03]  /*bbd60*/  IMAD.WIDE R82, R0, 0x4, R2 ;  /* 0x0000000400527825 */ /* 0x004fc600078e0202 */
[----:B------:R-:W2:Y:S04]  /*bbd70*/  LDL.LU R237, [R1+0x188] ;  /* 0x0001880001ed7983 */ /* 0x000ea80000300800 */
[----:B------:R-:W2:Y:S04]  /*bbd80*/  LDL.LU R233, [R1+0x178] ;  /* 0x0001780001e97983 */ /* 0x000ea80000300800 */
[----:B------:R-:W2:Y:S04]  /*bbd90*/  LDL.LU R229, [R1+0x168] ;  /* 0x0001680001e57983 */ /* 0x000ea80000300800 */
[----:B------:R-:W2:Y:S04]  /*bbda0*/  LDL.LU R246, [R1+0x158] ;  /* 0x0001580001f67983 */ /* 0x000ea80000300800 */
[----:B------:R-:W-:Y:S04]  /*bbdb0*/  @P4 STG.E desc[UR60][R100.64], R250 ;  /* 0x000000fa64004986 */ /* 0x000fe8000c10193c */
[----:B---3--:R1:W-:Y:S01]  /*bbdc0*/  @P2 STG.E desc[UR60][R102.64], R248 ;  /* 0x000000f866002986 */ /* 0x0083e2000c10193c */
[----:B------:R-:W-:-:S02]  /*bbdd0*/  ISETP.LT.AND P2, PT, R9, R80, !P1 ;  /* 0x000000500900720c */ /* 0x000fc40004f41270 */
[----:B-1----:R-:W-:Y:S01]  /*bbde0*/  IADD3 R102, R0, R81, RZ ;  /* 0x0000005100667210 */ /* 0x002fe20007ffe0ff */
[----:B------:R-:W-:Y:S01]  /*bbdf0*/  VIADD R81, R6, 0x1a5 ;  /* 0x000001a506517836 */ /* 0x000fe20000000000 */
[----:B----4-:R1:W-:Y:S02]  /*bbe00*/  @P6 STG.E desc[UR60][R82.64], R251 ;  /* 0x000000fb52006986 */ /* 0x0103e4000c10193c */
[----:B-1----:R-:W-:-:S07]  /*bbe10*/  IMAD.WIDE R82, R0, 0x4, R4 ;  /* 0x0000000400527825 */ /* 0x002fce00078e0204 */
[----:B------:R1:W-:Y:S01]  /*bbe20*/  @P2 STG.E desc[UR60][R82.64], R249 ;  /* 0x000000f952002986 */ /* 0x0003e2000c10193c */
[----:B------:R-:W-:Y:S01]  /*bbe30*/  ISETP.GE.AND P2, PT, R81, R22, PT ;  /* 0x000000165100720c */ /* 0x000fe20003f46270 */
[----:B------:R-:W-:Y:S01]  /*bbe40*/  VIADD R8, R6, 0x1a4 ;  /* 0x000001a406087836 */ /* 0x000fe20000000000 */
[----:B------:R-:W-:Y:S01]  /*bbe50*/  ISETP.LT.AND P4, PT, R7, R80, !P3 ;  /* 0x000000500700720c */ /* 0x000fe20005f81270 */
[----:B------:R-:W3:Y:S01]  /*bbe60*/  LDL.LU R22, [R1+0x2d78] ;  /* 0x002d780001167983 */ /* 0x000ee20000300800 */
[C---:B------:R-:W-:Y:S01]  /*bbe70*/  IADD3 R0, R102.reuse, R105, RZ ;  /* 0x0000006966007210 */ /* 0x040fe20007ffe0ff */
[----:B------:R-:W-:Y:S01]  /*bbe80*/  IMAD.WIDE R100, R102, 0x4, R2 ;  /* 0x0000000466647825 */ /* 0x000fe200078e0202 */
[----:B------:R-:W4:Y:S01]  /*bbe90*/  LDC R81, c[0x0][0x22c] ;  /* 0x00008b00ff517b82 */ /* 0x000f220000000800 */
[----:B------:R-:W4:Y:S04]  /*bbea0*/  LDL.LU R248, [R1+0x18c] ;  /* 0x00018c0001f87983 */ /* 0x000f280000300800 */
[----:B------:R-:W3:Y:S01]  /*bbeb0*/  LDL.LU R247, [R1+0x17c] ;  /* 0x00017c0001f77983 */ /* 0x000ee20000300800 */
[----:B------:R-:W-:-:S02]  /*bbec0*/  ISETP.GE.AND P1, PT, R8, R11, PT ;  /* 0x0000000b0800720c */ /* 0x000fc40003f26270 */
[----:B------:R-:W2:Y:S01]  /*bbed0*/  LDC R8, c[0x0][0x248] ;  /* 0x00009200ff087b82 */ /* 0x000ea20000000800 */
[-C--:B------:R-:W-:Y:S01]  /*bbee0*/  ISETP.LT.AND P3, PT, R9, R80.reuse, !P3 ;  /* 0x000000500900720c */ /* 0x080fe20005f61270 */
[----:B------:R-:W-:Y:S01]  /*bbef0*/  IMAD.WIDE R102, R102, 0x4, R4 ;  /* 0x0000000466667825 */ /* 0x000fe200078e0204 */
[----:B------:R-:W-:Y:S01]  /*bbf00*/  ISETP.LT.AND P6, PT, R7, R80, !P1 ;  /* 0x000000500700720c */ /* 0x000fe20004fc1270 */
[----:B------:R-:W3:Y:S04]  /*bbf10*/  LDL.LU R250, [R1+0x16c] ;  /* 0x00016c0001fa7983 */ /* 0x000ee80000300800 */
[----:B------:R-:W2:Y:S01]  /*bbf20*/  LDC R11, c[0x0][0x248] ;  /* 0x00009200ff0b7b82 */ /* 0x000ea20000000800 */
[----:B------:R-:W-:Y:S01]  /*bbf30*/  VIADD R105, R6, 0x1a6 ;  /* 0x000001a606697836 */ /* 0x000fe20000000000 */
[----:B------:R-:W3:Y:S01]  /*bbf40*/  LDL.LU R251, [R1+0x15c] ;  /* 0x00015c0001fb7983 */ /* 0x000ee20000300800 */
[----:B-1----:R-:W-:-:S03]  /*bbf50*/  IMAD.WIDE R82, R0, 0x4, R2 ;  /* 0x0000000400527825 */ /* 0x002fc600078e0202 */
[----:B------:R-:W3:Y:S01]  /*bbf60*/  LDL.LU R249, [R1+0x120] ;  /* 0x0001200001f97983 */ /* 0x000ee20000300800 */
[----:B--2---:R-:W-:Y:S01]  /*bbf70*/  IADD3 R107, R0, R8, RZ ;  /* 0x00000008006b7210 */ /* 0x004fe20007ffe0ff */
[----:B------:R-:W-:Y:S01]  /*bbf80*/  VIADD R106, R6, 0x1a9 ;  /* 0x000001a9066a7836 */ /* 0x000fe20000000000 */
[----:B------:R-:W1:Y:S01]  /*bbf90*/  LDC R8, c[0x0][0x22c] ;  /* 0x00008b00ff087b82 */ /* 0x000e620000000800 */
[----:B------:R2:W-:Y:S01]  /*bbfa0*/  @P4 STG.E desc[UR60][R100.64], R242 ;  /* 0x000000f264004986 */ /* 0x0005e2000c10193c */
[----:B------:R-:W-:-:S03]  /*bbfb0*/  ISETP.LT.AND P4, PT, R7, R80, !P2 ;  /* 0x000000500700720c */ /* 0x000fc60005781270 */
[----:B------:R2:W-:Y:S01]  /*bbfc0*/  @P3 STG.E desc[UR60][R102.64], R243 ;  /* 0x000000f366003986 */ /* 0x0005e2000c10193c */
[CC--:B------:R-:W-:Y:S02]  /*bbfd0*/  ISETP.LT.AND P3, PT, R9.reuse, R80.reuse, !P1 ;  /* 0x000000500900720c */ /* 0x0c0fe40004f61270 */
[----:B------:R-:W-:Y:S01]  /*bbfe0*/  ISETP.LT.AND P2, PT, R9, R80, !P2 ;  /* 0x000000500900720c */ /* 0x000fe20005741270 */
[----:B------:R2:W-:Y:S01]  /*bbff0*/  @P6 STG.E desc[UR60][R82.64], R237 ;  /* 0x000000ed52006986 */ /* 0x0005e2000c10193c */
[----:B------:R-:W-:Y:S02]  /*bc000*/  ISETP.GE.AND P1, PT, R105, R104, PT ;  /* 0x000000686900720c */ /* 0x000fe40003f26270 */
[C---:B------:R-:W-:Y:S01]  /*bc010*/  IADD3 R11, R107.reuse, R11, RZ ;  /* 0x0000000b6b0b7210 */ /* 0x040fe20007ffe0ff */
[----:B--2---:R-:W-:Y:S01]  /*bc020*/  IMAD.WIDE R100, R107, 0x4, R2 ;  /* 0x000000046b647825 */ /* 0x004fe200078e0202 */
[----:B------:R-:W-:Y:S01]  /*bc030*/  ISETP.LT.AND P6, PT, R7, R80, !P1 ;  /* 0x000000500700720c */ /* 0x000fe20004fc1270 */
[----:B------:R-:W2:Y:S02]  /*bc040*/  LDC R105, c[0x0][0x248] ;  /* 0x00009200ff697b82 */ /* 0x000ea40000000800 */
[----:B------:R-:W-:-:S04]  /*bc050*/  IMAD.WIDE R102, R107, 0x4, R4 ;  /* 0x000000046b667825 */ /* 0x000fc800078e0204 */
[----:B------:R-:W-:Y:S02]  /*bc060*/  IMAD.WIDE R82, R0, 0x4, R4 ;  /* 0x0000000400527825 */ /* 0x000fe400078e0204 */
[----:B------:R-:W1:Y:S03]  /*bc070*/  LDC R104, c[0x0][0x248] ;  /* 0x00009200ff687b82 */ /* 0x000e660000000800 */
[----:B------:R2:W-:Y:S04]  /*bc080*/  @P3 STG.E desc[UR60][R82.64], R233 ;  /* 0x000000e952003986 */ /* 0x0005e8000c10193c */
[----:B------:R-:W-:Y:S04]  /*bc090*/  @P4 STG.E desc[UR60][R100.64], R229 ;  /* 0x000000e564004986 */ /* 0x000fe8000c10193c */
[----:B------:R-:W-:Y:S01]  /*bc0a0*/  @P2 STG.E desc[UR60][R102.64], R246 ;  /* 0x000000f666002986 */ /* 0x000fe2000c10193c */
[----:B------:R-:W-:Y:S01]  /*bc0b0*/  ISETP.LT.AND P2, PT, R9, R80, !P1 ;  /* 0x000000500900720c */ /* 0x000fe20004f41270 */
[----:B--2---:R-:W-:-:S04]  /*bc0c0*/  IMAD.WIDE R82, R11, 0x4, R2 ;  /* 0x000000040b527825 */ /* 0x004fc800078e0202 */
[----:B------:R-:W-:-:S05]  /*bc0d0*/  VIADD R0, R6, 0x1a7 ;  /* 0x000001a706007836 */ /* 0x000fca0000000000 */
[----:B------:R-:W-:Y:S02]  /*bc0e0*/  ISETP.GE.AND P3, PT, R0, R23, PT ;  /* 0x000000170000720c */ /* 0x000fe40003f66270 */
[----:B------:R-:W2:Y:S04]  /*bc0f0*/  LDL.LU R23, [R1+0x2d74] ;  /* 0x002d740001177983 */ /* 0x000ea80000300800 */
[----:B----4-:R4:W-:Y:S02]  /*bc100*/  @P6 STG.E desc[UR60][R82.64], R248 ;  /* 0x000000f852006986 */ /* 0x0109e4000c10193c */
[----:B----4-:R-:W-:Y:S02]  /*bc110*/  IMAD.WIDE R82, R11, 0x4, R4 ;  /* 0x000000040b527825 */ /* 0x010fe400078e0204 */
[----:B------:R-:W4:Y:S04]  /*bc120*/  LDL.LU R248, [R1+0x124] ;  /* 0x0001240001f87983 */ /* 0x000f280000300800 */
[----:B---3--:R3:W-:Y:S01]  /*bc130*/  @P2 STG.E desc[UR60][R82.64], R247 ;  /* 0x000000f752002986 */ /* 0x0087e2000c10193c */
[----:B------:R-:W-:-:S03]  /*bc140*/  ISETP.GE.AND P2, PT, R106, R12, PT ;  /* 0x0000000c6a00720c */ /* 0x000fc60003f46270 */
[----:B------:R-:W2:Y:S01]  /*bc150*/  LDL.LU R12, [R1+0x2d70] ;  /* 0x002d7000010c7983 */ /* 0x000ea20000300800 */
[----:B------:R-:W-:Y:S01]  /*bc160*/  VIADD R0, R6, 0x1a8 ;  /* 0x000001a806007836 */ /* 0x000fe20000000000 */
[-C--:B------:R-:W-:Y:S02]  /*bc170*/  ISETP.LT.AND P4, PT, R7, R80.reuse, !P3 ;  /* 0x000000500700720c */ /* 0x080fe40005f81270 */
[----:B------:R-:W-:Y:S02]  /*bc180*/  ISETP.LT.AND P3, PT, R9, R80, !P3 ;  /* 0x000000500900720c */ /* 0x000fe40005f61270 */
[----:B------:R-:W-:Y:S02]  /*bc190*/  IADD3 R105, R11, R105, RZ ;  /* 0x000000690b697210 */ /* 0x000fe40007ffe0ff */
[----:B------:R-:W-:-:S03]  /*bc1a0*/  ISETP.GE.AND P1, PT, R0, R81, PT ;  /* 0x000000510000720c */ /* 0x000fc60003f26270 */
[----:B------:R-:W-:Y:S01]  /*bc1b0*/  IMAD.WIDE R100, R105, 0x4, R2 ;  /* 0x0000000469647825 */ /* 0x000fe200078e0202 */
[----:B------:R-:W-:Y:S01]  /*bc1c0*/  ISETP.LT.AND P6, PT, R7, R80, !P1 ;  /* 0x000000500700720c */ /* 0x000fe20004fc1270 */
[----:B------:R-:W2:Y:S02]  /*bc1d0*/  LDC R81, c[0x0][0x248] ;  /* 0x00009200ff517b82 */ /* 0x000ea40000000800 */
[C---:B------:R-:W-:Y:S01]  /*bc1e0*/  IMAD.WIDE R102, R105.reuse, 0x4, R4 ;  /* 0x0000000469667825 */ /* 0x040fe200078e0204 */
[----:B-1----:R-:W-:Y:S01]  /*bc1f0*/  IADD3 R11, R105, R104, RZ ;  /* 0x00000068690b7210 */ /* 0x002fe20007ffe0ff */
[----:B------:R-:W-:Y:S04]  /*bc200*/  @P4 STG.E desc[UR60][R100.64], R250 ;  /* 0x000000fa64004986 */ /* 0x000fe8000c10193c */
[----:B------:R1:W-:Y:S01]  /*bc210*/  @P3 STG.E desc[UR60][R102.64], R251 ;  /* 0x000000fb66003986 */ /* 0x0003e2000c10193c */
[----:B------:R-:W-:Y:S01]  /*bc220*/  ISETP.LT.AND P3, PT, R9, R80, !P1 ;  /* 0x000000500900720c */ /* 0x000fe20004f61270 */
[----:B---3--:R-:W-:Y:S01]  /*bc230*/  IMAD.WIDE R82, R11, 0x4, R2 ;  /* 0x000000040b527825 */ /* 0x008fe200078e0202 */
[----:B------:R-:W3:Y:S04]  /*bc240*/  LDC R0, c[0x0][0x248] ;  /* 0x00009200ff007b82 */ /* 0x000ee80000000800 */
[----:B------:R1:W-:Y:S01]  /*bc250*/  @P6 STG.E desc[UR60][R82.64], R249 ;  /* 0x000000f952006986 */ /* 0x0003e2000c10193c */
[----:B------:R-:W-:-:S02]  /*bc260*/  VIADD R106, R6, 0x1ab ;  /* 0x000001ab066a7836 */ /* 0x000fc40000000000 */
[----:B------:R-:W-:Y:S01]  /*bc270*/  VIADD R107, R6, 0x1aa ;  /* 0x000001aa066b7836 */ /* 0x000fe20000000000 */
[----:B------:R-:W4:Y:S01]  /*bc280*/  LDC R105, c[0x0][0x22c] ;  /* 0x00008b00ff697b82 */ /* 0x000f220000000800 */
[----:B-1----:R-:W4:Y:S01]  /*bc290*/  LDL.LU R251, [R1+0x128] ;  /* 0x0001280001fb7983 */ /* 0x002f220000300800 */
[----:B------:R-:W-:-:S06]  /*bc2a0*/  IMAD.WIDE R82, R11, 0x4, R4 ;  /* 0x000000040b527825 */ /* 0x000fcc00078e0204 */
[----:B------:R-:W1:Y:S01]  /*bc2b0*/  LDC R104, c[0x0][0x248] ;  /* 0x00009200ff687b82 */ /* 0x000e620000000800 */
[----:B--2---:R2:W-:Y:S01]  /*bc2c0*/  @P3 STG.E desc[UR60][R82.64], R12 ;  /* 0x0000000c52003986 */ /* 0x0045e2000c10193c */
[----:B------:R-:W-:Y:S02]  /*bc2d0*/  ISETP.GE.AND P3, PT, R106, R13, PT ;  /* 0x0000000d6a00720c */ /* 0x000fe40003f66270 */
[----:B------:R-:W-:Y:S01]  /*bc2e0*/  ISETP.GE.AND P1, PT, R107, R8, PT ;  /* 0x000000086b00720c */ /* 0x000fe20003f26270 */
[----:B------:R-:W4:Y:S03]  /*bc2f0*/  LDL.LU R13, [R1+0x2d6c] ;  /* 0x002d6c00010d7983 */ /* 0x000f260000300800 */
[----:B------:R-:W1:Y:S01]  /*bc300*/  LDC R8, c[0x0][0x248] ;  /* 0x00009200ff087b82 */ /* 0x000e620000000800 */
[-C--:B------:R-:W-:Y:S02]  /*bc310*/  ISETP.LT.AND P4, PT, R7, R80.reuse, !P2 ;  /* 0x000000500700720c */ /* 0x080fe40005781270 */
[----:B------:R-:W-:Y:S01]  /*bc320*/  ISETP.LT.AND P2, PT, R9, R80, !P2 ;  /* 0x000000500900720c */ /* 0x000fe20005741270 */
[----:B------:R-:W4:Y:S01]  /*bc330*/  LDL.LU R249, [R1+0x12c] ;  /* 0x00012c0001f97983 */ /* 0x000f220000300800 */
[----:B------:R-:W-:-:S02]  /*bc340*/  IADD3 R81, R11, R81, RZ ;  /* 0x000000510b517210 */ /* 0x000fc40007ffe0ff */
[----:B------:R-:W-:Y:S01]  /*bc350*/  ISETP.LT.AND P6, PT, R7, R80, !P1 ;  /* 0x000000500700720c */ /* 0x000fe20004fc1270 */
[----:B------:R-:W4:Y:S02]  /*bc360*/  LDC R107, c[0x0][0x22c] ;  /* 0x00008b00ff6b7b82 */ /* 0x000f240000000800 */
[C---:B------:R-:W-:Y:S01]  /*bc370*/  IMAD.WIDE R100, R81.reuse, 0x4, R2 ;  /* 0x0000000451647825 */ /* 0x040fe200078e0202 */
[----:B---3--:R-:W-:-:S03]  /*bc380*/  IADD3 R11, R81, R0, RZ ;  /* 0x00000000510b7210 */ /* 0x008fc60007ffe0ff */
[----:B------:R-:W-:Y:S01]  /*bc390*/  IMAD.WIDE R102, R81, 0x4, R4 ;  /* 0x0000000451667825 */ /* 0x000fe200078e0204 */
[----:B------:R-:W-:Y:S01]  /*bc3a0*/  @P4 STG.E desc[UR60][R100.64], R20 ;  /* 0x0000001464004986 */ /* 0x000fe2000c10193c */
[----:B------:R-:W3:Y:S03]  /*bc3b0*/  LDC R106, c[0x0][0x248] ;  /* 0x00009200ff6a7b82 */ /* 0x000ee60000000800 */
[----:B------:R-:W-:Y:S01]  /*bc3c0*/  @P2 STG.E desc[UR60][R102.64], R16 ;  /* 0x0000001066002986 */ /* 0x000fe2000c10193c */
[----:B------:R-:W-:Y:S01]  /*bc3d0*/  ISETP.LT.AND P2, PT, R9, R80, !P1 ;  /* 0x000000500900720c */ /* 0x000fe20004f41270 */
[C---:B--2---:R-:W-:Y:S01]  /*bc3e0*/  IMAD.WIDE R82, R11.reuse, 0x4, R2 ;  /* 0x000000040b527825 */ /* 0x044fe200078e0202 */
[----:B-1----:R-:W-:-:S04]  /*bc3f0*/  IADD3 R81, R11, R8, RZ ;  /* 0x000000080b517210 */ /* 0x002fc80007ffe0ff */
[----:B----4-:R1:W-:Y:S01]  /*bc400*/  @P6 STG.E desc[UR60][R82.64], R248 ;  /* 0x000000f852006986 */ /* 0x0103e2000c10193c */
[----:B------:R-:W-:Y:S02]  /*bc410*/  VIADD R8, R6, 0x1ad ;  /* 0x000001ad06087836 */ /* 0x000fe40000000000 */
[----:B-1----:R-:W-:-:S05]  /*bc420*/  IMAD.WIDE R82, R11, 0x4, R4 ;  /* 0x000000040b527825 */ /* 0x002fca00078e0204 */
[----:B------:R1:W-:Y:S01]  /*bc430*/  @P2 STG.E desc[UR60][R82.64], R13 ;  /* 0x0000000d52002986 */ /* 0x0003e2000c10193c */
[----:B------:R-:W-:-:S03]  /*bc440*/  ISETP.GE.AND P2, PT, R8, R14, PT ;  /* 0x0000000e0800720c */ /* 0x000fc60003f46270 */
[----:B------:R-:W2:Y:S01]  /*bc450*/  LDL.LU R14, [R1+0x2d68] ;  /* 0x002d6800010e7983 */ /* 0x000ea20000300800 */
[----:B------:R-:W-:Y:S01]  /*bc460*/  VIADD R0, R6, 0x1ac ;  /* 0x000001ac06007836 */ /* 0x000fe20000000000 */
[----:B------:R-:W-:-:S04]  /*bc470*/  ISETP.LT.AND P4, PT, R7, R80, !P3 ;  /* 0x000000500700720c */ /* 0x000fc80005f81270 */
[----:B------:R-:W-:Y:S02]  /*bc480*/  ISETP.GE.AND P1, PT, R0, R105, PT ;  /* 0x000000690000720c */ /* 0x000fe40003f26270 */
[----:B------:R-:W4:Y:S01]  /*bc490*/  LDC R0, c[0x0][0x248] ;  /* 0x00009200ff007b82 */ /* 0x000f220000000800 */
[-C--:B------:R-:W-:Y:S01]  /*bc4a0*/  ISETP.LT.AND P3, PT, R9, R80.reuse, !P3 ;  /* 0x000000500900720c */ /* 0x080fe20005f61270 */
[----:B------:R-:W-:Y:S01]  /*bc4b0*/  IMAD.WIDE R100, R81, 0x4, R2 ;  /* 0x0000000451647825 */ /* 0x000fe200078e0202 */
[----:B------:R-:W-:-:S03]  /*bc4c0*/  ISETP.LT.AND P6, PT, R7, R80, !P1 ;  /* 0x000000500700720c */ /* 0x000fc60004fc1270 */
[C---:B------:R-:W-:Y:S01]  /*bc4d0*/  IMAD.WIDE R102, R81.reuse, 0x4, R4 ;  /* 0x0000000451667825 */ /* 0x040fe200078e0204 */
[----:B------:R-:W-:Y:S01]  /*bc4e0*/  IADD3 R11, R81, R104, RZ ;  /* 0x00000068510b7210 */ /* 0x000fe20007ffe0ff */
[----:B------:R4:W-:Y:S01]  /*bc4f0*/  @P4 STG.E desc[UR60][R100.64], R21 ;  /* 0x0000001564004986 */ /* 0x0009e2000c10193c */
[----:B------:R-:W3:Y:S05]  /*bc500*/  LDC R81, c[0x0][0x22c] ;  /* 0x00008b00ff517b82 */ /* 0x000eea0000000800 */
[----:B------:R-:W-:Y:S01]  /*bc510*/  @P3 STG.E desc[UR60][R102.64], R17 ;  /* 0x0000001166003986 */ /* 0x000fe2000c10193c */
[----:B------:R-:W-:Y:S01]  /*bc520*/  ISETP.LT.AND P3, PT, R9, R80, !P1 ;  /* 0x000000500900720c */ /* 0x000fe20004f61270 */
[C---:B-1----:R-:W-:Y:S01]  /*bc530*/  IMAD.WIDE R12, R11.reuse, 0x4, R2 ;  /* 0x000000040b0c7825 */ /* 0x042fe200078e0202 */
[----:B------:R-:W1:Y:S04]  /*bc540*/  LDC R82, c[0x0][0x248] ;  /* 0x00009200ff527b82 */ /* 0x000e680000000800 */
[----:B------:R4:W-:Y:S02]  /*bc550*/  @P6 STG.E desc[UR60][R12.64], R251 ;  /* 0x000000fb0c006986 */ /* 0x0009e4000c10193c */
[C---:B----4-:R-:W-:Y:S01]  /*bc560*/  IADD3 R21, R11.reuse, R0, RZ ;  /* 0x000000000b157210 */ /* 0x050fe20007ffe0ff */
[----:B------:R-:W-:Y:S01]  /*bc570*/  VIADD R0, R6, 0x1af ;  /* 0x000001af06007836 */ /* 0x000fe20000000000 */
[----:B------:R-:W4:Y:S01]  /*bc580*/  LDC R83, c[0x0][0x22c] ;  /* 0x00008b00ff537b82 */ /* 0x000f220000000800 */
[----:B------:R-:W-:-:S05]  /*bc590*/  IMAD.WIDE R12, R11, 0x4, R4 ;  /* 0x000000040b0c7825 */ /* 0x000fca00078e0204 */
[----:B--2---:R2:W-:Y:S01]  /*bc5a0*/  @P3 STG.E desc[UR60][R12.64], R14 ;  /* 0x0000000e0c003986 */ /* 0x0045e2000c10193c */
[----:B------:R-:W-:-:S03]  /*bc5b0*/  ISETP.GE.AND P3, PT, R0, R15, PT ;  /* 0x0000000f0000720c */ /* 0x000fc60003f66270 */
[----:B------:R-:W4:Y:S01]  /*bc5c0*/  LDL.LU R15, [R1+0x2d64] ;  /* 0x002d6400010f7983 */ /* 0x000f220000300800 */
[----:B------:R-:W-:Y:S01]  /*bc5d0*/  VIADD R8, R6, 0x1ae ;  /* 0x000001ae06087836 */ /* 0x000fe20000000000 */
[----:B------:R-:W-:-:S04]  /*bc5e0*/  ISETP.LT.AND P4, PT, R7, R80, !P2 ;  /* 0x000000500700720c */ /* 0x000fc80005781270 */
[----:B------:R-:W-:Y:S02]  /*bc5f0*/  ISETP.GE.AND P1, PT, R8, R107, PT ;  /* 0x0000006b0800720c */ /* 0x000fe40003f26270 */
[----:B------:R-:W1:Y:S01]  /*bc600*/  LDC R8, c[0x0][0x248] ;  /* 0x00009200ff087b82 */ /* 0x000e620000000800 */
[----:B------:R-:W-:Y:S01]  /*bc610*/  ISETP.LT.AND P2, PT, R9, R80, !P2 ;  /* 0x000000500900720c */ /* 0x000fe20005741270 */
[C---:B------:R-:W-:Y:S01]  /*bc620*/  IMAD.WIDE R16, R21.reuse, 0x4, R2 ;  /* 0x0000000415107825 */ /* 0x040fe200078e0202 */
[----:B---3--:R-:W-:Y:S02]  /*bc630*/  IADD3 R11, R21, R106, RZ ;  /* 0x0000006a150b7210 */ /* 0x008fe40007ffe0ff */
[----:B------:R-:W-:Y:S01]  /*bc640*/  ISETP.LT.AND P6, PT, R7, R80, !P1 ;  /* 0x000000500700720c */ /* 0x000fe20004fc1270 */
[----:B------:R-:W-:Y:S01]  /*bc650*/  IMAD.WIDE R20, R21, 0x4, R4 ;  /* 0x0000000415147825 */ /* 0x000fe200078e0204 */
[----:B------:R3:W-:Y:S01]  /*bc660*/  @P4 STG.E desc[UR60][R16.64], R22 ;  /* 0x0000001610004986 */ /* 0x0007e2000c10193c */
[----:B--2---:R-:W2:Y:S02]  /*bc670*/  LDC R14, c[0x0][0x248] ;  /* 0x00009200ff0e7b82 */ /* 0x004ea40000000800 */
[----:B------:R-:W-:-:S04]  /*bc680*/  VIADD R0, R6, 0x1b0 ;  /* 0x000001b006007836 */ /* 0x000fc80000000000 */
[----:B------:R-:W-:Y:S01]  /*bc690*/  @P2 STG.E desc[UR60][R20.64], R18 ;  /* 0x0000001214002986 */ /* 0x000fe2000c10193c */
[-C--:B------:R-:W-:Y:S01]  /*bc6a0*/  ISETP.LT.AND P2, PT, R9, R80.reuse, !P1 ;  /* 0x000000500900720c */ /* 0x080fe20004f41270 */
[----:B------:R-:W-:Y:S01]  /*bc6b0*/  IMAD.WIDE R12, R11, 0x4, R2 ;  /* 0x000000040b0c7825 */ /* 0x000fe200078e0202 */
[----:B------:R-:W-:Y:S02]  /*bc6c0*/  ISETP.GE.AND P1, PT, R0, R81, PT ;  /* 0x000000510000720c */ /* 0x000fe40003f26270 */
[----:B------:R-:W2:Y:S01]  /*bc6d0*/  LDC R0, c[0x0][0x248] ;  /* 0x00009200ff007b82 */ /* 0x000ea20000000800 */
[-C--:B------:R-:W-:Y:S01]  /*bc6e0*/  ISETP.LT.AND P4, PT, R7, R80.reuse, !P3 ;  /* 0x000000500700720c */ /* 0x080fe20005f81270 */
[----:B------:R3:W-:Y:S01]  /*bc6f0*/  @P6 STG.E desc[UR60][R12.64], R249 ;  /* 0x000000f90c006986 */ /* 0x0007e2000c10193c */
[----:B------:R-:W-:Y:S02]  /*bc700*/  ISETP.LT.AND P3, PT, R9, R80, !P3 ;  /* 0x000000500900720c */ /* 0x000fe40005f61270 */
[----:B-1----:R-:W-:Y:S01]  /*bc710*/  IADD3 R81, R11, R8, RZ ;  /* 0x000000080b517210 */ /* 0x002fe20007ffe0ff */
[----:B------:R-:W-:Y:S01]  /*bc720*/  VIADD R8, R6, 0x1b1 ;  /* 0x000001b106087836 */ /* 0x000fe20000000000 */
[----:B------:R-:W-:Y:S01]  /*bc730*/  ISETP.LT.AND P6, PT, R7, R80, !P1 ;  /* 0x000000500700720c */ /* 0x000fe20004fc1270 */
[----:B---3--:R-:W1:Y:S01]  /*bc740*/  LDC R22, c[0x0][0x22c] ;  /* 0x00008b00ff167b82 */ /* 0x008e620000000800 */
[----:B------:R-:W-:-:S07]  /*bc750*/  IMAD.WIDE R12, R11, 0x4, R4 ;  /* 0x000000040b0c7825 */ /* 0x000fce00078e0204 */
[----:B------:R-:W3:Y:S01]  /*bc760*/  LDC R18, c[0x0][0x248] ;  /* 0x00009200ff127b82 */ /* 0x000ee20000000800 */
[C---:B------:R-:W-:Y:S01]  /*bc770*/  IMAD.WIDE R16, R81.reuse, 0x4, R2 ;  /* 0x0000000451107825 */ /* 0x040fe200078e0202 */
[----:B------:R-:W-:-:S03]  /*bc780*/  IADD3 R11, R81, R82, RZ ;  /* 0x00000052510b7210 */ /* 0x000fc60007ffe0ff */
[----:B------:R-:W-:Y:S01]  /*bc790*/  IMAD.WIDE R20, R81, 0x4, R4 ;  /* 0x0000000451147825 */ /* 0x000fe200078e0204 */
[----:B----4-:R4:W-:Y:S01]  /*bc7a0*/  @P2 STG.E desc[UR60][R12.64], R15 ;  /* 0x0000000f0c002986 */ /* 0x0109e2000c10193c */
[----:B------:R-:W-:-:S03]  /*bc7b0*/  ISETP.GE.AND P2, PT, R8, R29, PT ;  /* 0x0000001d0800720c */ /* 0x000fc60003f46270 */
[----:B------:R-:W3:Y:S04]  /*bc7c0*/  LDL.LU R29, [R1+0x2d60] ;  /* 0x002d6000011d7983 */ /* 0x000ee80000300800 */
[----:B------:R2:W-:Y:S04]  /*bc7d0*/  @P4 STG.E desc[UR60][R16.64], R23 ;  /* 0x0000001710004986 */ /* 0x0005e8000c10193c */
[----:B------:R1:W-:Y:S01]  /*bc7e0*/  @P3 STG.E desc[UR60][R20.64], R19 ;  /* 0x0000001314003986 */ /* 0x0003e2000c10193c */
[----:B------:R-:W-:Y:S01]  /*bc7f0*/  ISETP.LT.AND P3, PT, R9, R80, !P1 ;  /* 0x000000500900720c */ /* 0x000fe20004f61270 */
[----:B----4-:R-:W-:-:S05]  /*bc800*/  IMAD.WIDE R12, R11, 0x4, R2 ;  /* 0x000000040b0c7825 */ /* 0x010fca00078e0202 */
[----:B------:R4:W-:Y:S01]  /*bc810*/  @P6 STG.E desc[UR60][R12.64], R28 ;  /* 0x0000001c0c006986 */ /* 0x0009e2000c10193c */
[----:B--2---:R-:W-:Y:S01]  /*bc820*/  IADD3 R17, R11, R0, RZ ;  /* 0x000000000b117210 */ /* 0x004fe20007ffe0ff */
[C---:B------:R-:W-:Y:S02]  /*bc830*/  VIADD R0, R6.reuse, 0x1b3 ;  /* 0x000001b306007836 */ /* 0x040fe40000000000 */
[C---:B------:R-:W-:Y:S01]  /*bc840*/  VIADD R8, R6.reuse, 0x1b2 ;  /* 0x000001b206087836 */ /* 0x040fe20000000000 */
[----:B------:R-:W-:Y:S01]  /*bc850*/  ISETP.LT.AND P4, PT, R7, R80, !P2 ;  /* 0x000000500700720c */ /* 0x000fe20005781270 */
[----:B-1----:R-:W-:Y:S01]  /*bc860*/  VIADD R19, R6, 0x1b4 ;  /* 0x000001b406137836 */ /* 0x002fe20000000000 */
[----:B------:R-:W1:Y:S01]  /*bc870*/  LDC R21, c[0x0][0x22c] ;  /* 0x00008b00ff157b82 */ /* 0x000e620000000800 */
[----:B----4-:R-:W-:-:S07]  /*bc880*/  IMAD.WIDE R12, R11, 0x4, R4 ;  /* 0x000000040b0c7825 */ /* 0x010fce00078e0204 */
[----:B------:R-:W2:Y:S01]  /*bc890*/  LDC R23, c[0x0][0x22c] ;  /* 0x00008b00ff177b82 */ /* 0x000ea20000000800 */
[----:B------:R4:W-:Y:S01]  /*bc8a0*/  @P3 STG.E desc[UR60][R12.64], R24 ;  /* 0x000000180c003986 */ /* 0x0009e2000c10193c */
[----:B------:R-:W-:-:S03]  /*bc8b0*/  ISETP.GE.AND P3, PT, R0, R30, PT ;  /* 0x0000001e0000720c */ /* 0x000fc60003f66270 */
[----:B------:R-:W2:Y:S01]  /*bc8c0*/  LDL.LU R30, [R1+0x2d5c] ;  /* 0x002d5c00011e7983 */ /* 0x000ea20000300800 */
[----:B------:R-:W-:Y:S02]  /*bc8d0*/  ISETP.GE.AND P1, PT, R8, R83, PT ;  /* 0x000000530800720c */ /* 0x000fe40003f26270 */
[----:B------:R-:W1:Y:S01]  /*bc8e0*/  LDC R0, c[0x0][0x248] ;  /* 0x00009200ff007b82 */ /* 0x000e620000000800 */
[----:B------:R-:W-:-:S07]  /*bc8f0*/  ISETP.LT.AND P2, PT, R9, R80, !P2 ;  /* 0x000000500900720c */ /* 0x000fce0005741270 */
[----:B------:R-:W1:Y:S01]  /*bc900*/  LDC R8, c[0x0][0x248] ;  /* 0x00009200ff087b82 */ /* 0x000e620000000800 */
[C---:B------:R-:W-:Y:S01]  /*bc910*/  IADD3 R11, R17.reuse, R14, RZ ;  /* 0x0000000e110b7210 */ /* 0x040fe20007ffe0ff */
[----:B------:R-:W-:Y:S01]  /*bc920*/  IMAD.WIDE R14, R17, 0x4, R2 ;  /* 0x00000004110e7825 */ /* 0x000fe200078e0202 */
[----:B------:R-:W-:-:S03]  /*bc930*/  ISETP.LT.AND P6, PT, R7, R80, !P1 ;  /* 0x000000500700720c */ /* 0x000fc60004fc1270 */
[----:B------:R-:W-:Y:S01]  /*bc940*/  IMAD.WIDE R16, R17, 0x4, R4 ;  /* 0x0000000411107825 */ /* 0x000fe200078e0204 */
[----:B------:R1:W-:Y:S01]  /*bc950*/  @P4 STG.E desc[UR60][R14.64], R36 ;  /* 0x000000240e004986 */ /* 0x0003e2000c10193c */
[-C--:B------:R-:W-:Y:S01]  /*bc960*/  ISETP.LT.AND P4, PT, R7, R80.reuse, !P3 ;  /* 0x000000500700720c */ /* 0x080fe20005f81270 */
[----:B------:R-:W2:Y:S02]  /*bc970*/  LDC R20, c[0x0][0x248] ;  /* 0x00009200ff147b82 */ /* 0x000ea40000000800 */
[----:B------:R1:W-:Y:S01]  /*bc980*/  @P2 STG.E desc[UR60][R16.64], R32 ;  /* 0x0000002010002986 */ /* 0x0003e2000c10193c */
[-C--:B------:R-:W-:Y:S01]  /*bc990*/  ISETP.LT.AND P2, PT, R9, R80.reuse, !P1 ;  /* 0x000000500900720c */ /* 0x080fe20004f41270 */
[----:B----4-:R-:W-:Y:S01]  /*bc9a0*/  IMAD.WIDE R12, R11, 0x4, R2 ;  /* 0x000000040b0c7825 */ /* 0x010fe200078e0202 */
[----:B------:R-:W-:Y:S02]  /*bc9b0*/  ISETP.LT.AND P3, PT, R9, R80, !P3 ;  /* 0x000000500900720c */ /* 0x000fe40005f61270 */
[----:B------:R-:W-:Y:S01]  /*bc9c0*/  ISETP.GE.AND P1, PT, R19, R22, PT ;  /* 0x000000161300720c */ /* 0x000fe20003f26270 */
[----:B------:R-:W4:Y:S01]  /*bc9d0*/  LDC R24, c[0x0][0x22c] ;  /* 0x00008b00ff187b82 */ /* 0x000f220000000800 */
[----:B-1----:R-:W-:-:S07]  /*bc9e0*/  IADD3 R19, R11, R8, RZ ;  /* 0x000000080b137210 */ /* 0x002fce0007ffe0ff */
[----:B------:R-:W1:Y:S01]  /*bc9f0*/  LDC R22, c[0x0][0x248] ;  /* 0x00009200ff167b82 */ /* 0x000e620000000800 */
[----:B------:R-:W-:-:S04]  /*bca00*/  IMAD.WIDE R14, R19, 0x4, R2 ;  /* 0x00000004130e7825 */ /* 0x000fc800078e0202 */
[----:B------:R-:W-:-:S03]  /*bca10*/  IMAD.WIDE R16, R19, 0x4, R4 ;  /* 0x0000000413107825 */ /* 0x000fc600078e0204 */
[----:B------:R-:W4:Y:S01]  /*bca20*/  LDC R28, c[0x0][0x22c] ;  /* 0x00008b00ff1c7b82 */ /* 0x000f220000000800 */
[----:B------:R-:W-:Y:S01]  /*bca30*/  VIADD R8, R6, 0x1b5 ;  /* 0x000001b506087836 */ /* 0x000fe20000000000 */
[----:B---3--:R3:W-:Y:S01]  /*bca40*/  @P6 STG.E desc[UR60][R12.64], R29 ;  /* 0x0000001d0c006986 */ /* 0x0087e2000c10193c */
[----:B------:R-:W-:Y:S01]  /*bca50*/  ISETP.LT.AND P6, PT, R7, R80, !P1 ;  /* 0x000000500700720c */ /* 0x000fe20004fc1270 */
[----:B---3--:R-:W-:-:S05]  /*bca60*/  IMAD.WIDE R12, R11, 0x4, R4 ;  /* 0x000000040b0c7825 */ /* 0x008fca00078e0204 */
[----:B------:R3:W-:Y:S04]  /*bca70*/  @P2 STG.E desc[UR60][R12.64], R25 ;  /* 0x000000190c002986 */ /* 0x0007e8000c10193c */
[----:B------:R-:W-:Y:S01]  /*bca80*/  @P4 STG.E desc[UR60][R14.64], R37 ;  /* 0x000000250e004986 */ /* 0x000fe2000c10193c */
[----:B------:R-:W-:-:S03]  /*bca90*/  IADD3 R11, R19, R18, RZ ;  /* 0x00000012130b7210 */ /* 0x000fc60007ffe0ff */
[----:B------:R1:W-:Y:S01]  /*bcaa0*/  @P3 STG.E desc[UR60][R16.64], R33 ;  /* 0x0000002110003986 */ /* 0x0003e2000c10193c */
[----:B------:R-:W-:Y:S02]  /*bcab0*/  ISETP.LT.AND P3, PT, R9, R80, !P1 ;  /* 0x000000500900720c */ /* 0x000fe40004f61270 */
[C---:B------:R-:W-:Y:S01]  /*bcac0*/  IADD3 R19, R11.reuse, R0, RZ ;  /* 0x000000000b137210 */ /* 0x040fe20007ffe0ff */
[----:B---3--:R-:W-:-:S04]  /*bcad0*/  IMAD.WIDE R12, R11, 0x4, R2 ;  /* 0x000000040b0c7825 */ /* 0x008fc800078e0202 */
[----:B------:R-:W-:Y:S02]  /*bcae0*/  VIADD R0, R6, 0x1b7 ;  /* 0x000001b706007836 */ /* 0x000fe40000000000 */
[----:B-1----:R-:W-:Y:S01]  /*bcaf0*/  IMAD.WIDE R16, R11, 0x4, R4 ;  /* 0x000000040b107825 */ /* 0x002fe200078e0204 */
[----:B--2---:R-:W-:Y:S01]  /*bcb00*/  @P6 STG.E desc[UR60][R12.64], R30 ;  /* 0x0000001e0c006986 */ /* 0x004fe2000c10193c */
[----:B------:R-:W-:-:S03]  /*bcb10*/  ISETP.GE.AND P2, PT, R8, R31, PT ;  /* 0x0000001f0800720c */ /* 0x000fc60003f46270 */
[----:B------:R1:W-:Y:S01]  /*bcb20*/  @P3 STG.E desc[UR60][R16.64], R26 ;  /* 0x0000001a10003986 */ /* 0x0003e2000c10193c */
[----:B------:R-:W-:-:S03]  /*bcb30*/  ISETP.GE.AND P3, PT, R0, R27, PT ;  /* 0x0000001b0000720c */ /* 0x000fc60003f66270 */
[----:B------:R-:W2:Y:S04]  /*bcb40*/  LDL.LU R31, [R1+0x2d58] ;  /* 0x002d5800011f7983 */ /* 0x000ea80000300800 */
[----:B------:R-:W3:Y:S01]  /*bcb50*/  LDL.LU R27, [R1+0x2d54] ;  /* 0x002d5400011b7983 */ /* 0x000ee20000300800 */
[----:B------:R-:W-:Y:S01]  /*bcb60*/  VIADD R8, R6, 0x1b6 ;  /* 0x000001b606087836 */ /* 0x000fe20000000000 */
[----:B------:R-:W-:Y:S01]  /*bcb70*/  ISETP.LT.AND P4, PT, R7, R80, !P2 ;  /* 0x000000500700720c */ /* 0x000fe20005781270 */
[C---:B------:R-:W-:Y:S01]  /*bcb80*/  IMAD.WIDE R14, R19.reuse, 0x4, R2 ;  /* 0x00000004130e7825 */ /* 0x040fe200078e0202 */
[----:B------:R-:W-:Y:S01]  /*bcb90*/  IADD3 R11, R19, R20, RZ ;  /* 0x00000014130b7210 */ /* 0x000fe20007ffe0ff */
[----:B-1----:R-:W1:Y:S01]  /*bcba0*/  LDC R26, c[0x0][0x22c] ;  /* 0x00008b00ff1a7b82 */ /* 0x002e620000000800 */
[----:B------:R-:W-:-:S02]  /*bcbb0*/  ISETP.GE.AND P1, PT, R8, R21, PT ;  /* 0x000000150800720c */ /* 0x000fc40003f26270 */
[----:B------:R-:W-:-:S05]  /*bcbc0*/  ISETP.LT.AND P2, PT, R9, R80, !P2 ;  /* 0x000000500900720c */ /* 0x000fca0005741270 */
[----:B------:R-:W4:Y:S01]  /*bcbd0*/  LDC R8, c[0x0][0x248] ;  /* 0x00009200ff087b82 */ /* 0x000f220000000800 */
[----:B------:R-:W-:Y:S01]  /*bcbe0*/  IMAD.WIDE R12, R19, 0x4, R4 ;  /* 0x00000004130c7825 */ /* 0x000fe200078e0204 */
[----:B------:R4:W-:Y:S03]  /*bcbf0*/  @P4 STG.E desc[UR60][R14.64], R38 ;  /* 0x000000260e004986 */ /* 0x0009e6000c10193c */
[----:B------:R-:W-:Y:S01]  /*bcc00*/  VIADD R0, R6, 0x1b8 ;  /* 0x000001b806007836 */ /* 0x000fe20000000000 */
[-C--:B------:R-:W-:Y:S02]  /*bcc10*/  ISETP.LT.AND P6, PT, R7, R80.reuse, !P1 ;  /* 0x000000500700720c */ /* 0x080fe40004fc1270 */
[----:B------:R4:W-:Y:S01]  /*bcc20*/  @P2 STG.E desc[UR60][R12.64], R34 ;  /* 0x000000220c002986 */ /* 0x0009e2000c10193c */
[----:B------:R-:W-:Y:S01]  /*bcc30*/  ISETP.LT.AND P2, PT, R9, R80, !P1 ;  /* 0x000000500900720c */ /* 0x000fe20004f41270 */
[----:B------:R-:W1:Y:S01]  /*bcc40*/  LDC R21, c[0x0][0x22c] ;  /* 0x00008b00ff157b82 */ /* 0x000e620000000800 */
[----:B------:R-:W-:-:S02]  /*bcc50*/  ISETP.GE.AND P1, PT, R0, R23, PT ;  /* 0x000000170000720c */ /* 0x000fc40003f26270 */
[-C--:B------:R-:W-:Y:S02]  /*bcc60*/  ISETP.LT.AND P4, PT, R7, R80.reuse, !P3 ;  /* 0x000000500700720c */ /* 0x080fe40005f81270 */
[----:B------:R-:W-:-:S03]  /*bcc70*/  ISETP.LT.AND P3, PT, R9, R80, !P3 ;  /* 0x000000500900720c */ /* 0x000fc60005f61270 */
[----:B------:R-:W1:Y:S01]  /*bcc80*/  LDC R0, c[0x0][0x248] ;  /* 0x00009200ff007b82 */ /* 0x000e620000000800 */
[C---:B------:R-:W-:Y:S01]  /*bcc90*/  IMAD.WIDE R18, R11.reuse, 0x4, R2 ;  /* 0x000000040b127825 */ /* 0x040fe200078e0202 */
[----:B----4-:R-:W-:-:S03]  /*bcca0*/  IADD3 R17, R11, R8, RZ ;  /* 0x000000080b117210 */ /* 0x010fc60007ffe0ff */
[----:B------:R-:W-:-:S03]  /*bccb0*/  IMAD.WIDE R14, R11, 0x4, R4 ;  /* 0x000000040b0e7825 */ /* 0x000fc600078e0204 */
[----:B------:R-:W4:Y:S01]  /*bccc0*/  LDC R23, c[0x0][0x22c] ;  /* 0x00008b00ff177b82 */ /* 0x000f220000000800 */
[C---:B------:R-:W-:Y:S01]  /*bccd0*/  IADD3 R11, R17.reuse, R22, RZ ;  /* 0x00000016110b7210 */ /* 0x040fe20007ffe0ff */
[----:B------:R-:W-:Y:S02]  /*bcce0*/  VIADD R8, R6, 0x1b9 ;  /* 0x000001b906087836 */ /* 0x000fe40000000000 */
[----:B------:R-:W-:-:S04]  /*bccf0*/  IMAD.WIDE R12, R17, 0x4, R2 ;  /* 0x00000004110c7825 */ /* 0x000fc800078e0202 */
[----:B------:R-:W4:Y:S01]  /*bcd00*/  LDC R20, c[0x0][0x248] ;  /* 0x00009200ff147b82 */ /* 0x000f220000000800 */
[----:B------:R-:W-:-:S07]  /*bcd10*/  IMAD.WIDE R16, R17, 0x4, R4 ;  /* 0x0000000411107825 */ /* 0x000fce00078e0204 */
[----:B------:R-:W4:Y:S01]  /*bcd20*/  LDC R22, c[0x0][0x248] ;  /* 0x00009200ff167b82 */ /* 0x000f220000000800 */
[----:B--2---:R2:W-:Y:S01]  /*bcd30*/  @P6 STG.E desc[UR60][R18.64], R31 ;  /* 0x0000001f12006986 */ /* 0x0045e2000c10193c */
[----:B------:R-:W-:-:S03]  /*bcd40*/  ISETP.LT.AND P6, PT, R7, R80, !P1 ;  /* 0x000000500700720c */ /* 0x000fc60004fc1270 */
[----:B---3--:R-:W-:Y:S01]  /*bcd50*/  @P2 STG.E desc[UR60][R14.64], R27 ;  /* 0x0000001b0e002986 */ /* 0x008fe2000c10193c */
[----:B------:R-:W-:-:S03]  /*bcd60*/  ISETP.GE.AND P2, PT, R8, R45, PT ;  /* 0x0000002d0800720c */ /* 0x000fc60003f46270 */
[----:B------:R3:W-:Y:S01]  /*bcd70*/  @P4 STG.E desc[UR60][R12.64], R39 ;  /* 0x000000270c004986 */ /* 0x0007e2000c10193c */
[----:B------:R-:W-:-:S03]  /*bcd80*/  VIADD R8, R6, 0x1ba ;  /* 0x000001ba06087836 */ /* 0x000fc60000000000 */
[----:B------:R-:W4:Y:S04]  /*bcd90*/  LDL.LU R45, [R1+0x2d50] ;  /* 0x002d5000012d7983 */ /* 0x000f280000300800 */
[----:B------:R3:W-:Y:S01]  /*bcda0*/  @P3 STG.E desc[UR60][R16.64], R35 ;  /* 0x0000002310003986 */ /* 0x0007e2000c10193c */
[----:B------:R-:W-:Y:S01]  /*bcdb0*/  ISETP.LT.AND P3, PT, R9, R80, !P1 ;  /* 0x000000500900720c */ /* 0x000fe20004f61270 */
[C---:B--2---:R-:W-:Y:S01]  /*bcdc0*/  IMAD.WIDE R18, R11.reuse, 0x4, R2 ;  /* 0x000000040b127825 */ /* 0x044fe200078e0202 */
[----:B-1----:R-:W-:Y:S02]  /*bcdd0*/  ISETP.GE.AND P1, PT, R8, R21, PT ;  /* 0x000000150800720c */ /* 0x002fe40003f26270 */
[C---:B------:R-:W-:Y:S01]  /*bcde0*/  IADD3 R21, R11.reuse, R0, RZ ;  /* 0x000000000b157210 */ /* 0x040fe20007ffe0ff */
[----:B---3--:R-:W-:Y:S01]  /*bcdf0*/  IMAD.WIDE R12, R11, 0x4, R4 ;  /* 0x000000040b0c7825 */ /* 0x008fe200078e0204 */
[----:B------:R1:W-:Y:S01]  /*bce00*/  @P6 STG.E desc[UR60][R18.64], R44 ;  /* 0x0000002c12006986 */ /* 0x0003e2000c10193c */
[----:B------:R-:W2:Y:S02]  /*bce10*/  LDC R8, c[0x0][0x248] ;  /* 0x00009200ff087b82 */ /* 0x000ea40000000800 */
[----:B------:R-:W-:-:S04]  /*bce20*/  VIADD R0, R6, 0x1bb ;  /* 0x000001bb06007836 */ /* 0x000fc80000000000 */
[----:B------:R3:W-:Y:S01]  /*bce30*/  @P3 STG.E desc[UR60][R12.64], R40 ;  /* 0x000000280c003986 */ /* 0x0007e2000c10193c */
[----:B------:R-:W-:-:S03]  /*bce40*/  ISETP.GE.AND P3, PT, R0, R46, PT ;  /* 0x0000002e0000720c */ /* 0x000fc60003f66270 */
[----:B------:R-:W3:Y:S01]  /*bce50*/  LDL.LU R46, [R1+0x2d4c] ;  /* 0x002d4c00012e7983 */ /* 0x000ee20000300800 */
[-C--:B------:R-:W-:Y:S02]  /*bce60*/  ISETP.LT.AND P4, PT, R7, R80.reuse, !P2 ;  /* 0x000000500700720c */ /* 0x080fe40005781270 */
[----:B------:R-:W-:Y:S01]  /*bce70*/  ISETP.LT.AND P2, PT, R9, R80, !P2 ;  /* 0x000000500900720c */ /* 0x000fe20005741270 */
[----:B------:R-:W-:-:S04]  /*bce80*/  IMAD.WIDE R14, R21, 0x4, R2 ;  /* 0x00000004150e7825 */ /* 0x000fc800078e0202 */
[----:B------:R-:W-:-:S04]  /*bce90*/  IMAD.WIDE R16, R21, 0x4, R4 ;  /* 0x0000000415107825 */ /* 0x000fc800078e0204 */
[----:B------:R-:W-:Y:S02]  /*bcea0*/  VIADD R0, R6, 0x1bc ;  /* 0x000001bc06007836 */ /* 0x000fe40000000000 */
[----:B------:R3:W-:Y:S01]  /*bceb0*/  @P4 STG.E desc[UR60][R14.64], R52 ;  /* 0x000000340e004986 */ /* 0x0007e2000c10193c */
[----:B------:R-:W-:-:S03]  /*bcec0*/  ISETP.LT.AND P6, PT, R7, R80, !P1 ;  /* 0x000000500700720c */ /* 0x000fc60004fc1270 */
[----:B------:R3:W-:Y:S01]  /*bced0*/  @P2 STG.E desc[UR60][R16.64], R48 ;  /* 0x0000003010002986 */ /* 0x0007e2000c10193c */
[----:B------:R-:W-:Y:S02]  /*bcee0*/  ISETP.LT.AND P2, PT, R9, R80, !P1 ;  /* 0x000000500900720c */ /* 0x000fe40004f41270 */
[----:B----4-:R-:W-:Y:S02]  /*bcef0*/  ISETP.GE.AND P1, PT, R0, R23, PT ;  /* 0x000000170000720c */ /* 0x010fe40003f26270 */
[----:B------:R-:W-:Y:S01]  /*bcf00*/  IADD3 R11, R21, R20, RZ ;  /* 0x00000014150b7210 */ /* 0x000fe20007ffe0ff */
[----:B------:R-:W4:Y:S01]  /*bcf10*/  LDC R0, c[0x0][0x248] ;  /* 0x00009200ff007b82 */ /* 0x000f220000000800 */
[-C--:B------:R-:W-:Y:S02]  /*bcf20*/  ISETP.LT.AND P4, PT, R7, R80.reuse, !P3 ;  /* 0x000000500700720c */ /* 0x080fe40005f81270 */
[----:B------:R-:W-:Y:S02]  /*bcf30*/  ISETP.LT.AND P3, PT, R9, R80, !P3 ;  /* 0x000000500900720c */ /* 0x000fe40005f61270 */
[C---:B--2---:R-:W-:Y:S01]  /*bcf40*/  IADD3 R21, R11.reuse, R8, RZ ;  /* 0x000000080b157210 */ /* 0x044fe20007ffe0ff */
[----:B-1----:R-:W-:-:S02]  /*bcf50*/  IMAD.WIDE R18, R11, 0x4, R2 ;  /* 0x000000040b127825 */ /* 0x002fc400078e0202 */
[----:B------:R-:W1:Y:S02]  /*bcf60*/  LDC R23, c[0x0][0x22c] ;  /* 0x00008b00ff177b82 */ /* 0x000e640000000800 */
[----:B---3--:R-:W-:-:S04]  /*bcf70*/  IMAD.WIDE R12, R11, 0x4, R4 ;  /* 0x000000040b0c7825 */ /* 0x008fc800078e0204 */
[C---:B------:R-:W-:Y:S02]  /*bcf80*/  IMAD.WIDE R14, R21.reuse, 0x4, R2 ;  /* 0x00000004150e7825 */ /* 0x040fe400078e0202 */
[----:B------:R-:W2:Y:S02]  /*bcf90*/  LDC R20, c[0x0][0x248] ;  /* 0x00009200ff147b82 */ /* 0x000ea40000000800 */
[C---:B------:R-:W-:Y:S01]  /*bcfa0*/  IMAD.WIDE R16, R21.reuse, 0x4, R4 ;  /* 0x0000000415107825 */ /* 0x040fe200078e0204 */
[----:B------:R-:W-:-:S03]  /*bcfb0*/  IADD3 R11, R21, R22, RZ ;  /* 0x00000016150b7210 */ /* 0x000fc60007ffe0ff */
[C---:B------:R-:W-:Y:S02]  /*bcfc0*/  VIADD R21, R6.reuse, 0x1be ;  /* 0x000001be06157836 */ /* 0x040fe40000000000 */
[----:B------:R-:W-:Y:S01]  /*bcfd0*/  VIADD R8, R6, 0x1bd ;  /* 0x000001bd06087836 */ /* 0x000fe20000000000 */
[----:B------:R-:W3:Y:S01]  /*bcfe0*/  LDC R22, c[0x0][0x248] ;  /* 0x00009200ff167b82 */ /* 0x000ee20000000800 */
[----:B------:R1:W-:Y:S01]  /*bcff0*/  @P6 STG.E desc[UR60][R18.64], R45 ;  /* 0x0000002d12006986 */ /* 0x0003e2000c10193c */
[----:B------:R-:W-:-:S03]  /*bd000*/  ISETP.LT.AND P6, PT, R7, R80, !P1 ;  /* 0x000000500700720c */ /* 0x000fc60004fc1270 */
[----:B------:R2:W-:Y:S04]  /*bd010*/  @P2 STG.E desc[UR60][R12.64], R41 ;  /* 0x000000290c002986 */ /* 0x0005e8000c10193c */
[----:B------:R3:W-:Y:S04]  /*bd020*/  @P4 STG.E desc[UR60][R14.64], R53 ;  /* 0x000000350e004986 */ /* 0x0007e8000c10193c */
[----:B------:R3:W-:Y:S01]  /*bd030*/  @P3 STG.E desc[UR60][R16.64], R49 ;  /* 0x0000003110003986 */ /* 0x0007e2000c10193c */
[----:B------:R-:W-:Y:S01]  /*bd040*/  ISETP.LT.AND P3, PT, R9, R80, !P1 ;  /* 0x000000500900720c */ /* 0x000fe20004f61270 */
[----:B-1----:R-:W-:Y:S01]  /*bd050*/  IMAD.WIDE R18, R11, 0x4, R2 ;  /* 0x000000040b127825 */ /* 0x002fe200078e0202 */
[----:B------:R-:W-:-:S02]  /*bd060*/  ISETP.GE.AND P1, PT, R21, R24, PT ;  /* 0x000000181500720c */ /* 0x000fc40003f26270 */
[C---:B----4-:R-:W-:Y:S01]  /*bd070*/  IADD3 R21, R11.reuse, R0, RZ ;  /* 0x000000000b157210 */ /* 0x050fe20007ffe0ff */
[----:B--2---:R-:W-:Y:S01]  /*bd080*/  IMAD.WIDE R12, R11, 0x4, R4 ;  /* 0x000000040b0c7825 */ /* 0x004fe200078e0204 */
[----:B------:R-:W-:Y:S01]  /*bd090*/  ISETP.GE.AND P2, PT, R8, R47, PT ;  /* 0x0000002f0800720c */ /* 0x000fe20003f46270 */
[----:B------:R-:W1:Y:S01]  /*bd0a0*/  LDC R24, c[0x0][0x22c] ;  /* 0x00008b00ff187b82 */ /* 0x000e620000000800 */
[----:B------:R-:W2:Y:S01]  /*bd0b0*/  LDL.LU R47, [R1+0x2d48] ;  /* 0x002d4800012f7983 */ /* 0x000ea20000300800 */
[----:B------:R-:W-:-:S03]  /*bd0c0*/  VIADD R0, R6, 0x1bf ;  /* 0x000001bf06007836 */ /* 0x000fc60000000000 */
[----:B------:R4:W-:Y:S03]  /*bd0d0*/  @P6 STG.E desc[UR60][R18.64], R46 ;  /* 0x0000002e12006986 */ /* 0x0009e6000c10193c */
[----:B------:R-:W4:Y:S01]  /*bd0e0*/  LDC R8, c[0x0][0x248] ;  /* 0x00009200ff087b82 */ /* 0x000f220000000800 */
[----:B------:R4:W-:Y:S01]  /*bd0f0*/  @P3 STG.E desc[UR60][R12.64], R42 ;  /* 0x0000002a0c003986 */ /* 0x0009e2000c10193c */
[----:B------:R-:W-:-:S03]  /*bd100*/  ISETP.GE.AND P3, PT, R0, R43, PT ;  /* 0x0000002b0000720c */ /* 0x000fc60003f66270 */
[----:B------:R-:W2:Y:S01]  /*bd110*/  LDL.LU R43, [R1+0x2d44] ;  /* 0x002d4400012b7983 */ /* 0x000ea20000300800 */
[-C--:B------:R-:W-:Y:S02]  /*bd120*/  ISETP.LT.AND P4, PT, R7, R80.reuse, !P2 ;  /* 0x000000500700720c */ /* 0x080fe40005781270 */
[----:B------:R-:W-:Y:S01]  /*bd130*/  ISETP.LT.AND P2, PT, R9, R80, !P2 ;  /* 0x000000500900720c */ /* 0x000fe20005741270 */
[----:B---3--:R-:W-:-:S04]  /*bd140*/  IMAD.WIDE R14, R21, 0x4, R2 ;  /* 0x00000004150e7825 */ /* 0x008fc800078e0202 */
[----:B------:R-:W-:-:S04]  /*bd150*/  IMAD.WIDE R16, R21, 0x4, R4 ;  /* 0x0000000415107825 */ /* 0x000fc800078e0204 */
[----:B------:R-:W-:Y:S02]  /*bd160*/  VIADD R0, R6, 0x1c0 ;  /* 0x000001c006007836 */ /* 0x000fe40000000000 */
[----:B------:R3:W-:Y:S01]  /*bd170*/  @P4 STG.E desc[UR60][R14.64], R54 ;  /* 0x000000360e004986 */ /* 0x0007e2000c10193c */
[----:B------:R-:W-:-:S03]  /*bd180*/  ISETP.LT.AND P6, PT, R7, R80, !P1 ;  /* 0x000000500700720c */ /* 0x000fc60004fc1270 */
[----:B------:R3:W-:Y:S01]  /*bd190*/  @P2 STG.E desc[UR60][R16.64], R50 ;  /* 0x0000003210002986 */ /* 0x0007e2000c10193c */
[----:B------:R-:W-:Y:S02]  /*bd1a0*/  ISETP.LT.AND P2, PT, R9, R80, !P1 ;  /* 0x000000500900720c */ /* 0x000fe40004f41270 */
[----:B------:R-:W-:Y:S02]  /*bd1b0*/  ISETP.GE.AND P1, PT, R0, R23, PT ;  /* 0x000000170000720c */ /* 0x000fe40003f26270 */
[----:B------:R-:W-:Y:S01]  /*bd1c0*/  IADD3 R11, R21, R20, RZ ;  /* 0x00000014150b7210 */ /* 0x000fe20007ffe0ff */
[----:B------:R-:W1:Y:S01]  /*bd1d0*/  LDC R0, c[0x0][0x248] ;  /* 0x00009200ff007b82 */ /* 0x000e620000000800 */
[-C--:B------:R-:W-:Y:S02]  /*bd1e0*/  ISETP.LT.AND P4, PT, R7, R80.reuse, !P3 ;  /* 0x000000500700720c */ /* 0x080fe40005f81270 */
[----:B------:R-:W-:Y:S02]  /*bd1f0*/  ISETP.LT.AND P3, PT, R9, R80, !P3 ;  /* 0x000000500900720c */ /* 0x000fe40005f61270 */
[C---:B----4-:R-:W-:Y:S01]  /*bd200*/  IADD3 R21, R11.reuse, R8, RZ ;  /* 0x000000080b157210 */ /* 0x050fe20007ffe0ff */
[----:B------:R-:W-:-:S02]  /*bd210*/  IMAD.WIDE R18, R11, 0x4, R2 ;  /* 0x000000040b127825 */ /* 0x000fc400078e0202 */
[----:B------:R-:W4:Y:S02]  /*bd220*/  LDC R23, c[0x0][0x22c] ;  /* 0x00008b00ff177b82 */ /* 0x000f240000000800 */
[----:B------:R-:W-:-:S04]  /*bd230*/  IMAD.WIDE R12, R11, 0x4, R4 ;  /* 0x000000040b0c7825 */ /* 0x000fc800078e0204 */
[----:B------:R-:W-:Y:S02]  /*bd240*/  VIADD R8, R6, 0x1c1 ;  /* 0x000001c106087836 */ /* 0x000fe40000000000 */
[C---:B---3--:R-:W-:Y:S01]  /*bd250*/  IMAD.WIDE R14, R21.reuse, 0x4, R2 ;  /* 0x00000004150e7825 */ /* 0x048fe200078e0202 */
[----:B------:R-:W3:Y:S03]  /*bd260*/  LDC R20, c[0x0][0x248] ;  /* 0x00009200ff147b82 */ /* 0x000ee60000000800 */
[C---:B------:R-:W-:Y:S01]  /*bd270*/  IMAD.WIDE R16, R21.reuse, 0x4, R4 ;  /* 0x0000000415107825 */ /* 0x040fe200078e0204 */
[----:B------:R-:W-:-:S03]  /*bd280*/  IADD3 R11, R21, R22, RZ ;  /* 0x00000016150b7210 */ /* 0x000fc60007ffe0ff */
[----:B------:R-:W-:Y:S01]  /*bd290*/  VIADD R21, R6, 0x1c2 ;  /* 0x000001c206157836 */ /* 0x000fe20000000000 */
[----:B------:R-:W3:Y:S01]  /*bd2a0*/  LDC R22, c[0x0][0x248] ;  /* 0x00009200ff167b82 */ /* 0x000ee20000000800 */
[----:B--2---:R2:W-:Y:S01]  /*bd2b0*/  @P6 STG.E desc[UR60][R18.64], R47 ;  /* 0x0000002f12006986 */ /* 0x0045e2000c10193c */
[----:B------:R-:W-:-:S03]  /*bd2c0*/  ISETP.LT.AND P6, PT, R7, R80, !P1 ;  /* 0x000000500700720c */ /* 0x000fc60004fc1270 */
[----:B------:R1:W-:Y:S01]  /*bd2d0*/  @P2 STG.E desc[UR60][R12.64], R43 ;  /* 0x0000002b0c002986 */ /* 0x0003e2000c10193c */
[----:B------:R-:W-:Y:S01]  /*bd2e0*/  ISETP.GE.AND P2, PT, R8, R61, PT ;  /* 0x0000003d0800720c */ /* 0x000fe20003f46270 */
[----:B--2---:R-:W-:Y:S01]  /*bd2f0*/  IMAD.WIDE R18, R11, 0x4, R2 ;  /* 0x000000040b127825 */ /* 0x004fe200078e0202 */
[----:B------:R-:W2:Y:S01]  /*bd300*/  LDC R8, c[0x0][0x248] ;  /* 0x00009200ff087b82 */ /* 0x000ea20000000800 */
[----:B------:R4:W-:Y:S04]  /*bd310*/  @P4 STG.E desc[UR60][R14.64], R55 ;  /* 0x000000370e004986 */ /* 0x0009e8000c10193c */
[----:B------:R-:W2:Y:S04]  /*bd320*/  LDL.LU R61, [R1+0x2d40] ;  /* 0x002d4000013d7983 */ /* 0x000ea80000300800 */
[----:B------:R3:W-:Y:S01]  /*bd330*/  @P3 STG.E desc[UR60][R16.64], R51 ;  /* 0x0000003310003986 */ /* 0x0007e2000c10193c */
[----:B------:R-:W-:Y:S01]  /*bd340*/  ISETP.LT.AND P3, PT, R9, R80, !P1 ;  /* 0x000000500900720c */ /* 0x000fe20004f61270 */
[----:B-1----:R-:W-:Y:S01]  /*bd350*/  IMAD.WIDE R12, R11, 0x4, R4 ;  /* 0x000000040b0c7825 */ /* 0x002fe200078e0204 */
[----:B------:R-:W-:-:S02]  /*bd360*/  ISETP.GE.AND P1, PT, R21, R24, PT ;  /* 0x000000181500720c */ /* 0x000fc40003f26270 */
[----:B------:R-:W-:Y:S01]  /*bd370*/  IADD3 R21, R11, R0, RZ ;  /* 0x000000000b157210 */ /* 0x000fe20007ffe0ff */
[----:B------:R-:W-:Y:S01]  /*bd380*/  VIADD R0, R6, 0x1c3 ;  /* 0x000001c306007836 */ /* 0x000fe20000000000 */
[----:B------:R1:W-:Y:S01]  /*bd390*/  @P6 STG.E desc[UR60][R18.64], R60 ;  /* 0x0000003c12006986 */ /* 0x0003e2000c10193c */
[----:B------:R-:W-:Y:S01]  /*bd3a0*/  ISETP.LT.AND P4, PT, R7, R80, !P2 ;  /* 0x000000500700720c */ /* 0x000fe20005781270 */
[----:B------:R-:W1:Y:S05]  /*bd3b0*/  LDC R24, c[0x0][0x22c] ;  /* 0x00008b00ff187b82 */ /* 0x000e6a0000000800 */
[----:B------:R1:W-:Y:S01]  /*bd3c0*/  @P3 STG.E desc[UR60][R12.64], R56 ;  /* 0x000000380c003986 */ /* 0x0003e2000c10193c */
[----:B------:R-:W-:-:S03]  /*bd3d0*/  ISETP.GE.AND P3, PT, R0, R62, PT ;  /* 0x0000003e0000720c */ /* 0x000fc60003f66270 */
[----:B------:R-:W2:Y:S01]  /*bd3e0*/  LDL.LU R62, [R1+0x2d3c] ;  /* 0x002d3c00013e7983 */ /* 0x000ea20000300800 */
[----:B------:R-:W-:Y:S01]  /*bd3f0*/  ISETP.LT.AND P2, PT, R9, R80, !P2 ;  /* 0x000000500900720c */ /* 0x000fe20005741270 */
[----:B----4-:R-:W-:-:S04]  /*bd400*/  IMAD.WIDE R14, R21, 0x4, R2 ;  /* 0x00000004150e7825 */ /* 0x010fc800078e0202 */
[----:B---3--:R-:W-:Y:S01]  /*bd410*/  IMAD.WIDE R16, R21, 0x4, R4 ;  /* 0x0000000415107825 */ /* 0x008fe200078e0204 */
[----:B------:R3:W-:Y:S03]  /*bd420*/  @P4 STG.E desc[UR60][R14.64], R68 ;  /* 0x000000440e004986 */ /* 0x0007e6000c10193c */
[----:B------:R-:W-:Y:S01]  /*bd430*/  VIADD R0, R6, 0x1c4 ;  /* 0x000001c406007836 */ /* 0x000fe20000000000 */
[----:B------:R-:W-:-:S03]  /*bd440*/  ISETP.LT.AND P6, PT, R7, R80, !P1 ;  /* 0x000000500700720c */ /* 0x000fc60004fc1270 */
[----:B------:R4:W-:Y:S01]  /*bd450*/  @P2 STG.E desc[UR60][R16.64], R64 ;  /* 0x0000004010002986 */ /* 0x0009e2000c10193c */
[----:B------:R-:W-:Y:S02]  /*bd460*/  ISETP.LT.AND P2, PT, R9, R80, !P1 ;  /* 0x000000500900720c */ /* 0x000fe40004f41270 */
[----:B------:R-:W-:Y:S02]  /*bd470*/  ISETP.GE.AND P1, PT, R0, R23, PT ;  /* 0x000000170000720c */ /* 0x000fe40003f26270 */
[----:B------:R-:W-:Y:S01]  /*bd480*/  IADD3 R11, R21, R20, RZ ;  /* 0x00000014150b7210 */ /* 0x000fe20007ffe0ff */
[----:B------:R-:W4:Y:S01]  /*bd490*/  LDC R0, c[0x0][0x248] ;  /* 0x00009200ff007b82 */ /* 0x000f220000000800 */
[-C--:B------:R-:W-:Y:S02]  /*bd4a0*/  ISETP.LT.AND P4, PT, R7, R80.reuse, !P3 ;  /* 0x000000500700720c */ /* 0x080fe40005f81270 */
[----:B------:R-:W-:Y:S02]  /*bd4b0*/  ISETP.LT.AND P3, PT, R9, R80, !P3 ;  /* 0x000000500900720c */ /* 0x000fe40005f61270 */
[C---:B--2---:R-:W-:Y:S01]  /*bd4c0*/  IADD3 R21, R11.reuse, R8, RZ ;  /* 0x000000080b157210 */ /* 0x044fe20007ffe0ff */
[----:B-1----:R-:W-:-:S02]  /*bd4d0*/  IMAD.WIDE R18, R11, 0x4, R2 ;  /* 0x000000040b127825 */ /* 0x002fc400078e0202 */
[----:B------:R-:W1:Y:S02]  /*bd4e0*/  LDC R23, c[0x0][0x22c] ;  /* 0x00008b00ff177b82 */ /* 0x000e640000000800 */
[----:B------:R-:W-:-:S04]  /*bd4f0*/  IMAD.WIDE R12, R11, 0x4, R4 ;  /* 0x000000040b0c7825 */ /* 0x000fc800078e0204 */
[C---:B---3--:R-:W-:Y:S02]  /*bd500*/  IMAD.WIDE R14, R21.reuse, 0x4, R2 ;  /* 0x00000004150e7825 */ /* 0x048fe400078e0202 */
[----:B------:R-:W2:Y:S02]  /*bd510*/  LDC R20, c[0x0][0x248] ;  /* 0x00009200ff147b82 */ /* 0x000ea40000000800 */
[C---:B----4-:R-:W-:Y:S01]  /*bd520*/  IMAD.WIDE R16, R21.reuse, 0x4, R4 ;  /* 0x0000000415107825 */ /* 0x050fe200078e0204 */
        /* <DEDUP_REMOVED lines=10> */
[----:B----4-:R-:W-:Y:S01]  /*bd5d0*/  IMAD.WIDE R18, R11, 0x4, R2 ;  /* 0x000000040b127825 */ /* 0x010fe200078e0202 */
[----:B------:R-:W-:-:S02]  /*bd5e0*/  ISETP.GE.AND P1, PT, R21, R24, PT ;  /* 0x000000181500720c */ /* 0x000fc40003f26270 */
[C---:B------:R-:W-:Y:S01]  /*bd5f0*/  IADD3 R21, R11.reuse, R0, RZ ;  /* 0x000000000b157210 */ /* 0x040fe20007ffe0ff */
[----:B-1----:R-:W-:Y:S01]  /*bd600*/  IMAD.WIDE R12, R11, 0x4, R4 ;  /* 0x000000040b0c7825 */ /* 0x002fe200078e0204 */
[----:B------:R-:W-:Y:S01]  /*bd610*/  ISETP.GE.AND P2, PT, R8, R63, PT ;  /* 0x0000003f0800720c */ /* 0x000fe20003f46270 */
[----:B------:R-:W1:Y:S01]  /*bd620*/  LDC R24, c[0x0][0x22c] ;  /* 0x00008b00ff187b82 */ /* 0x000e620000000800 */
[----:B------:R-:W4:Y:S01]  /*bd630*/  LDL.LU R63, [R1+0x2d38] ;  /* 0x002d3800013f7983 */ /* 0x000f220000300800 */
[----:B------:R-:W-:-:S03]  /*bd640*/  VIADD R0, R6, 0x1c7 ;  /* 0x000001c706007836 */ /* 0x000fc60000000000 */
[----:B------:R1:W-:Y:S03]  /*bd650*/  @P6 STG.E desc[UR60][R18.64], R62 ;  /* 0x0000003e12006986 */ /* 0x0003e6000c10193c */
[----:B------:R-:W1:Y:S01]  /*bd660*/  LDC R8, c[0x0][0x248] ;  /* 0x00009200ff087b82 */ /* 0x000e620000000800 */
[----:B------:R1:W-:Y:S01]  /*bd670*/  @P3 STG.E desc[UR60][R12.64], R58 ;  /* 0x0000003a0c003986 */ /* 0x0003e2000c10193c */
[----:B------:R-:W-:-:S03]  /*bd680*/  ISETP.GE.AND P3, PT, R0, R59, PT ;  /* 0x0000003b0000720c */ /* 0x000fc60003f66270 */
[----:B------:R-:W4:Y:S01]  /*bd690*/  LDL.LU R59, [R1+0x2d34] ;  /* 0x002d3400013b7983 */ /* 0x000f220000300800 */
[-C--:B------:R-:W-:Y:S02]  /*bd6a0*/  ISETP.LT.AND P4, PT, R7, R80.reuse, !P2 ;  /* 0x000000500700720c */ /* 0x080fe40005781270 */
[----:B------:R-:W-:Y:S01]  /*bd6b0*/  ISETP.LT.AND P2, PT, R9, R80, !P2 ;  /* 0x000000500900720c */ /* 0x000fe20005741270 */
[----:B---3--:R-:W-:-:S04]  /*bd6c0*/  IMAD.WIDE R14, R21, 0x4, R2 ;  /* 0x00000004150e7825 */ /* 0x008fc800078e0202 */
[----:B--2---:R-:W-:-:S04]  /*bd6d0*/  IMAD.WIDE R16, R21, 0x4, R4 ;  /* 0x0000000415107825 */ /* 0x004fc800078e0204 */
[----:B------:R-:W-:Y:S02]  /*bd6e0*/  VIADD R0, R6, 0x1c8 ;  /* 0x000001c806007836 */ /* 0x000fe40000000000 */
[----:B------:R2:W-:Y:S01]  /*bd6f0*/  @P4 STG.E desc[UR60][R14.64], R70 ;  /* 0x000000460e004986 */ /* 0x0005e2000c10193c */
        /* <DEDUP_REMOVED lines=8> */
[C---:B-1----:R-:W-:Y:S01]  /*bd780*/  IADD3 R21, R11.reuse, R8, RZ ;  /* 0x000000080b157210 */ /* 0x042fe20007ffe0ff */
[----:B------:R-:W-:-:S02]  /*bd790*/  IMAD.WIDE R18, R11, 0x4, R2 ;  /* 0x000000040b127825 */ /* 0x000fc400078e0202 */
[----:B------:R-:W1:Y:S02]  /*bd7a0*/  LDC R23, c[0x0][0x22c] ;  /* 0x00008b00ff177b82 */ /* 0x000e640000000800 */
[----:B------:R-:W-:-:S04]  /*bd7b0*/  IMAD.WIDE R12, R11, 0x4, R4 ;  /* 0x000000040b0c7825 */ /* 0x000fc800078e0204 */
[----:B------:R-:W-:Y:S02]  /*bd7c0*/  VIADD R8, R6, 0x1c9 ;  /* 0x000001c906087836 */ /* 0x000fe40000000000 */
[C---:B--2---:R-:W-:Y:S01]  /*bd7d0*/  IMAD.WIDE R14, R21.reuse, 0x4, R2 ;  /* 0x00000004150e7825 */ /* 0x044fe200078e0202 */
[----:B------:R-:W2:Y:S03]  /*bd7e0*/  LDC R20, c[0x0][0x248] ;  /* 0x00009200ff147b82 */ /* 0x000ea60000000800 */
[C---:B---3--:R-:W-:Y:S01]  /*bd7f0*/  IMAD.WIDE R16, R21.reuse, 0x4, R4 ;  /* 0x0000000415107825 */ /* 0x048fe200078e0204 */
[----:B------:R-:W-:-:S03]  /*bd800*/  IADD3 R11, R21, R22, RZ ;  /* 0x00000016150b7210 */ /* 0x000fc60007ffe0ff */
[----:B------:R-:W-:Y:S01]  /*bd810*/  VIADD R21, R6, 0x1ca ;  /* 0x000001ca06157836 */ /* 0x000fe20000000000 */
[----:B------:R-:W3:Y:S01]  /*bd820*/  LDC R22, c[0x0][0x248] ;  /* 0x00009200ff167b82 */ /* 0x000ee20000000800 */
[----:B----4-:R4:W-:Y:S01]  /*bd830*/  @P6 STG.E desc[UR60][R18.64], R63 ;  /* 0x0000003f12006986 */ /* 0x0109e2000c10193c */
[----:B------:R-:W-:-:S03]  /*bd840*/  ISETP.LT.AND P6, PT, R7, R80, !P1 ;  /* 0x000000500700720c */ /* 0x000fc60004fc1270 */
[----:B------:R1:W-:Y:S01]  /*bd850*/  @P2 STG.E desc[UR60][R12.64], R59 ;  /* 0x0000003b0c002986 */ /* 0x0003e2000c10193c */
[----:B------:R-:W-:Y:S01]  /*bd860*/  ISETP.GE.AND P2, PT, R8, R77, PT ;  /* 0x0000004d0800720c */ /* 0x000fe20003f46270 */
[----:B----4-:R-:W-:Y:S01]  /*bd870*/  IMAD.WIDE R18, R11, 0x4, R2 ;  /* 0x000000040b127825 */ /* 0x010fe200078e0202 */
[----:B------:R-:W4:Y:S01]  /*bd880*/  LDC R8, c[0x0][0x248] ;  /* 0x00009200ff087b82 */ /* 0x000f220000000800 */
[----:B------:R2:W-:Y:S04]  /*bd890*/  @P4 STG.E desc[UR60][R14.64], R71 ;  /* 0x000000470e004986 */ /* 0x0005e8000c10193c */
[----:B------:R-:W3:Y:S04]  /*bd8a0*/  LDL.LU R77, [R1+0x2d30] ;  /* 0x002d3000014d7983 */ /* 0x000ee80000300800 */
        /* <DEDUP_REMOVED lines=8> */
[----:B------:R-:W3:Y:S05]  /*bd930*/  LDC R24, c[0x0][0x22c] ;  /* 0x00008b00ff187b82 */ /* 0x000eea0000000800 */
[----:B------:R1:W-:Y:S01]  /*bd940*/  @P3 STG.E desc[UR60][R12.64], R72 ;  /* 0x000000480c003986 */ /* 0x0003e2000c10193c */
[----:B------:R-:W-:-:S03]  /*bd950*/  ISETP.GE.AND P3, PT, R0, R78, PT ;  /* 0x0000004e0000720c */ /* 0x000fc60003f66270 */
[----:B------:R-:W3:Y:S01]  /*bd960*/  LDL.LU R78, [R1+0x2d2c] ;  /* 0x002d2c00014e7983 */ /* 0x000ee20000300800 */
[----:B------:R-:W-:Y:S01]  /*bd970*/  ISETP.LT.AND P2, PT, R9, R80, !P2 ;  /* 0x000000500900720c */ /* 0x000fe20005741270 */
[----:B--2---:R-:W-:-:S04]  /*bd980*/  IMAD.WIDE R14, R21, 0x4, R2 ;  /* 0x00000004150e7825 */ /* 0x004fc800078e0202 */
[----:B------:R-:W-:Y:S01]  /*bd990*/  IMAD.WIDE R16, R21, 0x4, R4 ;  /* 0x0000000415107825 */ /* 0x000fe200078e0204 */
[----:B------:R2:W-:Y:S03]  /*bd9a0*/  @P4 STG.E desc[UR60][R14.64], R88 ;  /* 0x000000580e004986 */ /* 0x0005e6000c10193c */
[----:B------:R-:W-:Y:S01]  /*bd9b0*/  VIADD R0, R6, 0x1cc ;  /* 0x000001cc06007836 */ /* 0x000fe20000000000 */
[----:B------:R-:W-:-:S03]  /*bd9c0*/  ISETP.LT.AND P6, PT, R7, R80, !P1 ;  /* 0x000000500700720c */ /* 0x000fc60004fc1270 */
[----:B------:R2:W-:Y:S01]  /*bd9d0*/  @P2 STG.E desc[UR60][R16.64], R84 ;  /* 0x0000005410002986 */ /* 0x0005e2000c10193c */
[----:B------:R-:W-:Y:S02]  /*bd9e0*/  ISETP.LT.AND P2, PT, R9, R80, !P1 ;  /* 0x000000500900720c */ /* 0x000fe40004f41270 */
[----:B------:R-:W-:Y:S02]  /*bd9f0*/  ISETP.GE.AND P1, PT, R0, R23, PT ;  /* 0x000000170000720c */ /* 0x000fe40003f26270 */
[----:B------:R-:W-:Y:S01]  /*bda00*/  IADD3 R11, R21, R20, RZ ;  /* 0x00000014150b7210 */ /* 0x000fe20007ffe0ff */
[----:B------:R-:W3:Y:S01]  /*bda10*/  LDC R0, c[0x0][0x248] ;  /* 0x00009200ff007b82 */ /* 0x000ee20000000800 */
[-C--:B------:R-:W-:Y:S02]  /*bda20*/  ISETP.LT.AND P4, PT, R7, R80.reuse, !P3 ;  /* 0x000000500700720c */ /* 0x080fe40005f81270 */
[----:B------:R-:W-:Y:S02]  /*bda30*/  ISETP.LT.AND P3, PT, R9, R80, !P3 ;  /* 0x000000500900720c */ /* 0x000fe40005f61270 */
[C---:B----4-:R-:W-:Y:S01]  /*bda40*/  IADD3 R21, R11.reuse, R8, RZ ;  /* 0x000000080b157210 */ /* 0x050fe20007ffe0ff */
[----:B-1----:R-:W-:-:S02]  /*bda50*/  IMAD.WIDE R18, R11, 0x4, R2 ;  /* 0x000000040b127825 */ /* 0x002fc400078e0202 */
[----:B------:R-:W1:Y:S02]  /*bda60*/  LDC R23, c[0x0][0x22c] ;  /* 0x00008b00ff177b82 */ /* 0x000e640000000800 */
[----:B------:R-:W-:-:S04]  /*bda70*/  IMAD.WIDE R12, R11, 0x4, R4 ;  /* 0x000000040b0c7825 */ /* 0x000fc800078e0204 */
[C---:B--2---:R-:W-:Y:S02]  /*bda80*/  IMAD.WIDE R14, R21.reuse, 0x4, R2 ;  /* 0x00000004150e7825 */ /* 0x044fe400078e0202 */
[----:B------:R-:W2:Y:S02]  /*bda90*/  LDC R20, c[0x0][0x248] ;  /* 0x00009200ff147b82 */ /* 0x000ea40000000800 */
[C---:B------:R-:W-:Y:S01]  /*bdaa0*/  IMAD.WIDE R16, R21.reuse, 0x4, R4 ;  /* 0x0000000415107825 */ /* 0x040fe200078e0204 */
[----:B---3--:R-:W-:-:S03]  /*bdab0*/  IADD3 R11, R21, R22, RZ ;  /* 0x00000016150b7210 */ /* 0x008fc60007ffe0ff */
        /* <DEDUP_REMOVED lines=24> */
[----:B--2---:R-:W-:-:S04]  /*bdc40*/  IMAD.WIDE R14, R21, 0x4, R2 ;  /* 0x00000004150e7825 */ /* 0x004fc800078e0202 */
[----:B---3--:R-:W-:-:S04]  /*bdc50*/  IMAD.WIDE R16, R21, 0x4, R4 ;  /* 0x0000000415107825 */ /* 0x008fc800078e0204 */
        /* <DEDUP_REMOVED lines=175> */
[----:B---3--:R-:W-:Y:S01]  /*be750*/  IMAD.WIDE R16, R21, 0x4, R4 ;  /* 0x0000000415107825 */ /* 0x008fe200078e0204 */
[----:B------:R-:W-:-:S05]  /*be760*/  ISETP.LT.AND P6, PT, R7, R80, !P1 ;  /* 0x000000500700720c */ /* 0x000fca0004fc1270 */
[----:B------:R2:W-:Y:S01]  /*be770*/  @P4 STG.E desc[UR60][R14.64], R154 ;  /* 0x0000009a0e004986 */ /* 0x0005e2000c10193c */
[----:B------:R-:W-:Y:S01]  /*be780*/  IADD3 R11, R21, R20, RZ ;  /* 0x00000014150b7210 */ /* 0x000fe20007ffe0ff */
[----:B------:R-:W-:Y:S01]  /*be790*/  VIADD R0, R6, 0x1e0 ;  /* 0x000001e006007836 */ /* 0x000fe20000000000 */
[-C--:B------:R-:W-:Y:S01]  /*be7a0*/  ISETP.LT.AND P4, PT, R7, R80.reuse, !P3 ;  /* 0x000000500700720c */ /* 0x080fe20005f81270 */
[----:B------:R3:W-:Y:S01]  /*be7b0*/  @P2 STG.E desc[UR60][R16.64], R134 ;  /* 0x0000008610002986 */ /* 0x0007e2000c10193c */
[----:B------:R-:W-:Y:S01]  /*be7c0*/  ISETP.LT.AND P2, PT, R9, R80, !P1 ;  /* 0x000000500900720c */ /* 0x000fe20004f41270 */
[C---:B------:R-:W-:Y:S01]  /*be7d0*/  IMAD.WIDE R18, R11.reuse, 0x4, R2 ;  /* 0x000000040b127825 */ /* 0x040fe200078e0202 */
[C---:B-1----:R-:W-:Y:S01]  /*be7e0*/  IADD3 R21, R11.reuse, R8, RZ ;  /* 0x000000080b157210 */ /* 0x042fe20007ffe0ff */
[----:B------:R-:W1:Y:S02]  /*be7f0*/  LDC R20, c[0x0][0x248] ;  /* 0x00009200ff147b82 */ /* 0x000e640000000800 */
[----:B------:R-:W-:-:S04]  /*be800*/  IMAD.WIDE R12, R11, 0x4, R4 ;  /* 0x000000040b0c7825 */ /* 0x000fc800078e0204 */
[----:B------:R-:W-:Y:S01]  /*be810*/  VIADD R8, R6, 0x1e1 ;  /* 0x000001e106087836 */ /* 0x000fe20000000000 */
[----:B------:R-:W-:Y:S02]  /*be820*/  ISETP.GE.AND P1, PT, R0, R23, PT ;  /* 0x000000170000720c */ /* 0x000fe40003f26270 */
[----:B------:R-:W1:Y:S01]  /*be830*/  LDC R0, c[0x0][0x248] ;  /* 0x00009200ff007b82 */ /* 0x000e620000000800 */
[----:B----4-:R4:W-:Y:S01]  /*be840*/  @P6 STG.E desc[UR60][R18.64], R131 ;  /* 0x0000008312006986 */ /* 0x0109e2000c10193c */
[----:B------:R-:W-:Y:S01]  /*be850*/  ISETP.LT.AND P3, PT, R9, R80, !P3 ;  /* 0x000000500900720c */ /* 0x000fe20005f61270 */
[C---:B--2---:R-:W-:Y:S01]  /*be860*/  IMAD.WIDE R14, R21.reuse, 0x4, R2 ;  /* 0x00000004150e7825 */ /* 0x044fe200078e0202 */
[----:B------:R-:W-:-:S04]  /*be870*/  IADD3 R11, R21, R22, RZ ;  /* 0x00000016150b7210 */ /* 0x000fc80007ffe0ff */
[----:B------:R-:W2:Y:S01]  /*be880*/  LDC R23, c[0x0][0x22c] ;  /* 0x00008b00ff177b82 */ /* 0x000ea20000000800 */
[----:B------:R4:W-:Y:S01]  /*be890*/  @P2 STG.E desc[UR60][R12.64], R127 ;  /* 0x0000007f0c002986 */ /* 0x0009e2000c10193c */
[----:B------:R-:W-:Y:S01]  /*be8a0*/  ISETP.GE.AND P2, PT, R8, R161, PT ;  /* 0x000000a10800720c */ /* 0x000fe20003f46270 */
[----:B---3--:R-:W-:Y:S01]  /*be8b0*/  IMAD.WIDE R16, R21, 0x4, R4 ;  /* 0x0000000415107825 */ /* 0x008fe200078e0204 */
[-C--:B------:R-:W-:Y:S01]  /*be8c0*/  ISETP.LT.AND P6, PT, R7, R80.reuse, !P1 ;  /* 0x000000500700720c */ /* 0x080fe20004fc1270 */
[----:B------:R-:W3:Y:S03]  /*be8d0*/  LDL.LU R161, [R1+0x2d00] ;  /* 0x002d000001a17983 */ /* 0x000ee60000300800 */
[----:B------:R-:W2:Y:S01]  /*be8e0*/  LDC R22, c[0x0][0x22c] ;  /* 0x00008b00ff167b82 */ /* 0x000ea20000000800 */
[----:B------:R-:W-:Y:S01]  /*be8f0*/  VIADD R21, R6, 0x1e2 ;  /* 0x000001e206157836 */ /* 0x000fe20000000000 */
[----:B------:R4:W-:Y:S04]  /*be900*/  @P4 STG.E desc[UR60][R14.64], R155 ;  /* 0x0000009b0e004986 */ /* 0x0009e8000c10193c */
[----:B------:R4:W-:Y:S01]  /*be910*/  @P3 STG.E desc[UR60][R16.64], R135 ;  /* 0x0000008710003986 */ /* 0x0009e2000c10193c */
[----:B------:R-:W-:Y:S01]  /*be920*/  ISETP.LT.AND P3, PT, R9, R80, !P1 ;  /* 0x000000500900720c */ /* 0x000fe20004f61270 */
[----:B------:R-:W2:Y:S01]  /*be930*/  LDC R8, c[0x0][0x248] ;  /* 0x00009200ff087b82 */ /* 0x000ea20000000800 */
[----:B------:R-:W-:-:S02]  /*be940*/  ISETP.GE.AND P1, PT, R21, R24, PT ;  /* 0x000000181500720c */ /* 0x000fc40003f26270 */
[----:B------:R-:W-:Y:S02]  /*be950*/  ISETP.LT.AND P4, PT, R7, R80, !P2 ;  /* 0x000000500700720c */ /* 0x000fe40005781270 */
[----:B-1----:R-:W-:Y:S02]  /*be960*/  IADD3 R21, R11, R0, RZ ;  /* 0x000000000b157210 */ /* 0x002fe40007ffe0ff */
[----:B------:R-:W-:Y:S01]  /*be970*/  ISETP.LT.AND P2, PT, R9, R80, !P2 ;  /* 0x000000500900720c */ /* 0x000fe20005741270 */
[C---:B----4-:R-:W-:Y:S01]  /*be980*/  IMAD.WIDE R18, R11.reuse, 0x4, R2 ;  /* 0x000000040b127825 */ /* 0x050fe200078e0202 */
[----:B------:R-:W1:Y:S03]  /*be990*/  LDC R0, c[0x0][0x248] ;  /* 0x00009200ff007b82 */ /* 0x000e660000000800 */
[----:B------:R-:W-:Y:S01]  /*be9a0*/  IMAD.WIDE R12, R11, 0x4, R4 ;  /* 0x000000040b0c7825 */ /* 0x000fe200078e0204 */
[----:B------:R4:W-:Y:S03]  /*be9b0*/  @P6 STG.E desc[UR60][R18.64], R160 ;  /* 0x000000a012006986 */ /* 0x0009e6000c10193c */
[C---:B------:R-:W-:Y:S01]  /*be9c0*/  IMAD.IADD R11, R21.reuse, 0x1, R20 ;  /* 0x00000001150b7824 */ /* 0x040fe200078e0214 */
[----:B------:R-:W-:Y:S01]  /*be9d0*/  IADD3 R20, R6, 0x1e3, RZ ;  /* 0x000001e306147810 */ /* 0x000fe20007ffe0ff */
[C---:B------:R-:W-:Y:S01]  /*be9e0*/  IMAD.WIDE R14, R21.reuse, 0x4, R2 ;  /* 0x00000004150e7825 */ /* 0x040fe200078e0202 */
[----:B------:R2:W-:Y:S01]  /*be9f0*/  @P3 STG.E desc[UR60][R12.64], R156 ;  /* 0x0000009c0c003986 */ /* 0x0005e2000c10193c */
[----:B------:R-:W1:Y:S01]  /*bea00*/  LDC R24, c[0x0][0x22c] ;  /* 0x00008b00ff187b82 */ /* 0x000e620000000800 */
[----:B------:R-:W-:Y:S01]  /*bea10*/  ISETP.GE.AND P3, PT, R20, R162, PT ;  /* 0x000000a21400720c */ /* 0x000fe20003f66270 */
[----:B------:R-:W-:Y:S01]  /*bea20*/  IMAD.WIDE R16, R21, 0x4, R4 ;  /* 0x0000000415107825 */ /* 0x000fe200078e0204 */
[----:B------:R-:W3:Y:S01]  /*bea30*/  LDL.LU R162, [R1+0x2cfc] ;  /* 0x002cfc0001a27983 */ /* 0x000ee20000300800 */
[----:B------:R-:W-:-:S03]  /*bea40*/  ISETP.LT.AND P6, PT, R7, R80, !P1 ;  /* 0x000000500700720c */ /* 0x000fc60004fc1270 */
[----:B------:R3:W-:Y:S01]  /*bea50*/  @P4 STG.E desc[UR60][R14.64], R164 ;  /* 0x000000a40e004986 */ /* 0x0007e2000c10193c */
[C---:B------:R-:W-:Y:S01]  /*bea60*/  VIADD R21, R6.reuse, 0x1e4 ;  /* 0x000001e406157836 */ /* 0x040fe20000000000 */
[----:B------:R-:W1:Y:S02]  /*bea70*/  LDC R20, c[0x0][0x248] ;  /* 0x00009200ff147b82 */ /* 0x000e640000000800 */
[----:B------:R1:W-:Y:S01]  /*bea80*/  @P2 STG.E desc[UR60][R16.64], R136 ;  /* 0x0000008810002986 */ /* 0x0003e2000c10193c */
[----:B------:R-:W-:Y:S01]  /*bea90*/  ISETP.LT.AND P2, PT, R9, R80, !P1 ;  /* 0x000000500900720c */ /* 0x000fe20004f41270 */
[----:B----4-:R-:W-:Y:S01]  /*beaa0*/  IMAD.WIDE R18, R11, 0x4, R2 ;  /* 0x000000040b127825 */ /* 0x010fe200078e0202 */
[----:B--2---:R-:W-:Y:S02]  /*beab0*/  ISETP.GE.AND P1, PT, R21, R22, PT ;  /* 0x000000161500720c */ /* 0x004fe40003f26270 */
[C---:B------:R-:W-:Y:S01]  /*beac0*/  IADD3 R21, R11.reuse, R8, RZ ;  /* 0x000000080b157210 */ /* 0x040fe20007ffe0ff */
[----:B------:R-:W-:Y:S01]  /*bead0*/  IMAD.WIDE R12, R11, 0x4, R4 ;  /* 0x000000040b0c7825 */ /* 0x000fe200078e0204 */
[----:B------:R-:W-:Y:S01]  /*beae0*/  ISETP.LT.AND P4, PT, R7, R80, !P3 ;  /* 0x000000500700720c */ /* 0x000fe20005f81270 */
[----:B------:R-:W2:Y:S02]  /*beaf0*/  LDC R22, c[0x0][0x248] ;  /* 0x00009200ff167b82 */ /* 0x000ea40000000800 */
[----:B------:R-:W-:Y:S01]  /*beb00*/  VIADD R8, R6, 0x1e5 ;  /* 0x000001e506087836 */ /* 0x000fe20000000000 */
[----:B---3--:R3:W-:Y:S04]  /*beb10*/  @P6 STG.E desc[UR60][R18.64], R161 ;  /* 0x000000a112006986 */ /* 0x0087e8000c10193c */
[----:B------:R4:W-:Y:S01]  /*beb20*/  @P2 STG.E desc[UR60][R12.64], R157 ;  /* 0x0000009d0c002986 */ /* 0x0009e2000c10193c */
[----:B------:R-:W-:-:S02]  /*beb30*/  ISETP.GE.AND P2, PT, R8, R163, PT ;  /* 0x000000a30800720c */ /* 0x000fc40003f46270 */
[-C--:B------:R-:W-:Y:S01]  /*beb40*/  ISETP.LT.AND P3, PT, R9, R80.reuse, !P3 ;  /* 0x000000500900720c */ /* 0x080fe20005f61270 */
[----:B------:R-:W2:Y:S01]  /*beb50*/  LDL.LU R163, [R1+0x2cf8] ;  /* 0x002cf80001a37983 */ /* 0x000ea20000300800 */
[-C--:B------:R-:W-:Y:S01]  /*beb60*/  ISETP.LT.AND P6, PT, R7, R80.reuse, !P1 ;  /* 0x000000500700720c */ /* 0x080fe20004fc1270 */
[----:B------:R-:W-:Y:S01]  /*beb70*/  IMAD.WIDE R14, R21, 0x4, R2 ;  /* 0x00000004150e7825 */ /* 0x000fe200078e0202 */
[----:B------:R-:W-:Y:S01]  /*beb80*/  ISETP.LT.AND P1, PT, R9, R80, !P1 ;  /* 0x000000500900720c */ /* 0x000fe20004f21270 */
[----:B------:R-:W2:Y:S01]  /*beb90*/  LDC R8, c[0x0][0x248] ;  /* 0x00009200ff087b82 */ /* 0x000ea20000000800 */
[C---:B-1----:R-:W-:Y:S01]  /*beba0*/  IADD3 R11, R21.reuse, R0, RZ ;  /* 0x00000000150b7210 */ /* 0x042fe20007ffe0ff */
[----:B------:R-:W-:Y:S01]  /*bebb0*/  IMAD.WIDE R16, R21, 0x4, R4 ;  /* 0x0000000415107825 */ /* 0x000fe200078e0204 */
[----:B------:R1:W-:Y:S03]  /*bebc0*/  @P4 STG.E desc[UR60][R14.64], R165 ;  /* 0x000000a50e004986 */ /* 0x0003e6000c10193c */
[----:B---3--:R-:W-:-:S02]  /*bebd0*/  IMAD.WIDE R18, R11, 0x4, R2 ;  /* 0x000000040b127825 */ /* 0x008fc400078e0202 */
[----:B------:R-:W3:Y:S02]  /*bebe0*/  LDC R0, c[0x0][0x248] ;  /* 0x00009200ff007b82 */ /* 0x000ee40000000800 */
[C---:B----4-:R-:W-:Y:S01]  /*bebf0*/  IMAD.WIDE R12, R11.reuse, 0x4, R4 ;  /* 0x000000040b0c7825 */ /* 0x050fe200078e0204 */
[----:B------:R4:W-:Y:S03]  /*bec00*/  @P3 STG.E desc[UR60][R16.64], R137 ;  /* 0x0000008910003986 */ /* 0x0009e6000c10193c */
[----:B------:R-:W-:Y:S01]  /*bec10*/  IMAD.IADD R21, R11, 0x1, R20 ;  /* 0x000000010b157824 */ /* 0x000fe200078e0214 */
[----:B------:R-:W-:Y:S02]  /*bec20*/  IADD3 R20, R6, 0x1e6, RZ ;  /* 0x000001e606147810 */ /* 0x000fe40007ffe0ff */
[----:B------:R-:W-:Y:S01]  /*bec30*/  ISETP.LT.AND P3, PT, R7, R80, !P2 ;  /* 0x000000500700720c */ /* 0x000fe20005761270 */
[----:B------:R-:W-:Y:S04]  /*bec40*/  @P6 STG.E desc[UR60][R18.64], R162 ;  /* 0x000000a212006986 */ /* 0x000fe8000c10193c */
[----:B------:R4:W-:Y:S01]  /*bec50*/  @P1 STG.E desc[UR60][R12.64], R158 ;  /* 0x0000009e0c001986 */ /* 0x0009e2000c10193c */
[----:B------:R-:W-:-:S02]  /*bec60*/  ISETP.GE.AND P1, PT, R20, R23, PT ;  /* 0x000000171400720c */ /* 0x000fc40003f26270 */
[-C--:B------:R-:W-:Y:S01]  /*bec70*/  ISETP.LT.AND P2, PT, R9, R80.reuse, !P2 ;  /* 0x000000500900720c */ /* 0x080fe20005741270 */
[----:B-1----:R-:W-:Y:S01]  /*bec80*/  IMAD.WIDE R14, R21, 0x4, R2 ;  /* 0x00000004150e7825 */ /* 0x002fe200078e0202 */
[-C--:B------:R-:W-:Y:S01]  /*bec90*/  ISETP.LT.AND P4, PT, R7, R80.reuse, !P1 ;  /* 0x000000500700720c */ /* 0x080fe20004f81270 */
[----:B------:R-:W1:Y:S02]  /*beca0*/  LDC R23, c[0x0][0x22c] ;  /* 0x00008b00ff177b82 */ /* 0x000e640000000800 */
[C---:B--2---:R-:W-:Y:S02]  /*becb0*/  IMAD.IADD R11, R21.reuse, 0x1, R22 ;  /* 0x00000001150b7824 */ /* 0x044fe400078e0216 */
[----:B----4-:R-:W-:Y:S01]  /*becc0*/  IMAD.WIDE R16, R21, 0x4, R4 ;  /* 0x0000000415107825 */ /* 0x010fe200078e0204 */
[----:B------:R2:W-:Y:S01]  /*becd0*/  @P3 STG.E desc[UR60][R14.64], R166 ;  /* 0x000000a60e003986 */ /* 0x0005e2000c10193c */
[-C--:B------:R-:W-:Y:S02]  /*bece0*/  ISETP.LT.AND P1, PT, R9, R80.reuse, !P1 ;  /* 0x000000500900720c */ /* 0x080fe40004f21270 */
[----:B------:R-:W4:Y:S01]  /*becf0*/  LDC R22, c[0x0][0x248] ;  /* 0x00009200ff167b82 */ /* 0x000f220000000800 */
[----:B------:R-:W-:Y:S01]  /*bed00*/  IMAD.WIDE R12, R11, 0x4, R2 ;  /* 0x000000040b0c7825 */ /* 0x000fe200078e0202 */
[----:B------:R-:W-:-:S03]  /*bed10*/  ISETP.LT.AND P3, PT, R7, R80, !P5 ;  /* 0x000000500700720c */ /* 0x000fc60006f61270 */
[C---:B------:R-:W-:Y:S01]  /*bed20*/  VIADD R18, R6.reuse, 0x1e9 ;  /* 0x000001e906127836 */ /* 0x040fe20000000000 */
[----:B------:R2:W-:Y:S01]  /*bed30*/  @P2 STG.E desc[UR60][R16.64], R138 ;  /* 0x0000008a10002986 */ /* 0x0005e2000c10193c */
[----:B---3--:R-:W-:Y:S02]  /*bed40*/  IADD3 R19, R11, R0, RZ ;  /* 0x000000000b137210 */ /* 0x008fe40007ffe0ff */
[----:B------:R-:W-:Y:S01]  /*bed50*/  ISETP.LT.AND P5, PT, R9, R80, !P5 ;  /* 0x000000500900720c */ /* 0x000fe20006fa1270 */
[----:B--2---:R-:W-:Y:S01]  /*bed60*/  IMAD.WIDE R14, R11, 0x4, R4 ;  /* 0x000000040b0e7825 */ /* 0x004fe200078e0204 */
[----:B------:R-:W-:-:S03]  /*bed70*/  IADD3 R21, R6, 0x1e8, RZ ;  /* 0x000001e806157810 */ /* 0x000fc60007ffe0ff */
[----:B------:R-:W-:Y:S01]  /*bed80*/  IMAD.IADD R11, R19, 0x1, R8 ;  /* 0x00000001130b7824 */ /* 0x000fe200078e0208 */
[----:B------:R-:W-:Y:S01]  /*bed90*/  ISETP.GE.AND P2, PT, R21, R24, PT ;  /* 0x000000181500720c */ /* 0x000fe20003f46270 */
[----:B------:R-:W2:Y:S01]  /*beda0*/  LDC R8, c[0x0][0x248] ;  /* 0x00009200ff087b82 */ /* 0x000ea20000000800 */
[--C-:B------:R-:W-:Y:S02]  /*bedb0*/  IMAD.WIDE R16, R19, 0x4, R2.reuse ;  /* 0x0000000413107825 */ /* 0x100fe400078e0202 */
[-C--:B------:R-:W-:Y:S02]  /*bedc0*/  ISETP.LT.AND P6, PT, R7, R80.reuse, !P2 ;  /* 0x000000500700720c */ /* 0x080fe400057c1270 */
[----:B------:R-:W-:Y:S02]  /*bedd0*/  IADD3 R0, R6, 0x1ea, RZ ;  /* 0x000001ea06007810 */ /* 0x000fe40007ffe0ff */
[----:B------:R-:W-:Y:S01]  /*bede0*/  ISETP.LT.AND P2, PT, R9, R80, !P2 ;  /* 0x000000500900720c */ /* 0x000fe20005741270 */
[----:B------:R-:W-:Y:S01]  /*bedf0*/  IMAD.WIDE R20, R11, 0x4, R2 ;  /* 0x000000040b147825 */ /* 0x000fe200078e0202 */
[----:B------:R-:W3:Y:S01]  /*bee00*/  LDC R24, c[0x0][0x248] ;  /* 0x00009200ff187b82 */ /* 0x000ee20000000800 */
[----:B------:R-:W-:Y:S01]  /*bee10*/  @P4 STG.E desc[UR60][R12.64], R163 ;  /* 0x000000a30c004986 */ /* 0x000fe2000c10193c */
[----:B------:R-:W-:-:S03]  /*bee20*/  ISETP.GE.AND P4, PT, R18, R173, PT ;  /* 0x000000ad1200720c */ /* 0x000fc60003f86270 */
[----:B------:R-:W2:Y:S01]  /*bee30*/  LDL.LU R173, [R1+0x2cf4] ;  /* 0x002cf40001ad7983 */ /* 0x000ea20000300800 */
[----:B------:R-:W-:-:S03]  /*bee40*/  IMAD.WIDE R18, R19, 0x4, R4 ;  /* 0x0000000413127825 */ /* 0x000fc600078e0204 */
[----:B------:R-:W-:Y:S04]  /*bee50*/  @P1 STG.E desc[UR60][R14.64], R159 ;  /* 0x0000009f0e001986 */ /* 0x000fe8000c10193c */
[----:B------:R1:W-:Y:S04]  /*bee60*/  @P3 STG.E desc[UR60][R16.64], R167 ;  /* 0x000000a710003986 */ /* 0x0003e8000c10193c */
[----:B------:R-:W-:Y:S01]  /*bee70*/  @P5 STG.E desc[UR60][R18.64], R139 ;  /* 0x0000008b12005986 */ /* 0x000fe2000c10193c */
[-C--:B------:R-:W-:Y:S02]  /*bee80*/  ISETP.LT.AND P5, PT, R7, R80.reuse, !P4 ;  /* 0x000000500700720c */ /* 0x080fe400067a1270 */
[----:B------:R-:W-:-:S02]  /*bee90*/  ISETP.LT.AND P4, PT, R9, R80, !P4 ;  /* 0x000000500900720c */ /* 0x000fc40006781270 */
[----:B-1----:R-:W-:-:S04]  /*beea0*/  IADD3 R16, R6, 0x1eb, RZ ;  /* 0x000001eb06107810 */ /* 0x002fc80007ffe0ff */
[----:B------:R-:W-:Y:S02]  /*beeb0*/  ISETP.GE.AND P3, PT, R16, R174, PT ;  /* 0x000000ae1000720c */ /* 0x000fe40003f66270 */
[----:B------:R-:W2:Y:S01]  /*beec0*/  LDL.LU R174, [R1+0x2cf0] ;  /* 0x002cf00001ae7983 */ /* 0x000ea20000300800 */
[----:B------:R-:W-:Y:S01]  /*beed0*/  ISETP.GE.AND P1, PT, R0, R23, PT ;  /* 0x000000170000720c */ /* 0x000fe20003f26270 */
[C---:B----4-:R-:W-:Y:S01]  /*beee0*/  IMAD.IADD R23, R11.reuse, 0x1, R22 ;  /* 0x000000010b177824 */ /* 0x050fe200078e0216 */
[----:B------:R-:W1:Y:S01]  /*beef0*/  LDC R0, c[0x0][0x248] ;  /* 0x00009200ff007b82 */ /* 0x000e620000000800 */
[----:B------:R-:W-:Y:S01]  /*bef00*/  IMAD.WIDE R12, R11, 0x4, R4 ;  /* 0x000000040b0c7825 */ /* 0x000fe200078e0204 */
[----:B------:R4:W-:Y:S03]  /*bef10*/  @P6 STG.E desc[UR60][R20.64], R172 ;  /* 0x000000ac14006986 */ /* 0x0009e6000c10193c */
[C---:B------:R-:W-:Y:S01]  /*bef20*/  IMAD.WIDE R14, R23.reuse, 0x4, R2 ;  /* 0x00000004170e7825 */ /* 0x040fe200078e0202 */
[----:B------:R1:W-:Y:S02]  /*bef30*/  @P2 STG.E desc[UR60][R12.64], R168 ;  /* 0x000000a80c002986 */ /* 0x0003e4000c10193c */
[----:B------:R-:W2:Y:S01]  /*bef40*/  LDC R22, c[0x0][0x22c] ;  /* 0x00008b00ff167b82 */ /* 0x000ea20000000800 */
[----:B------:R-:W-:Y:S01]  /*bef50*/  IMAD.WIDE R16, R23, 0x4, R4 ;  /* 0x0000000417107825 */ /* 0x000fe200078e0204 */
[----:B------:R2:W-:Y:S01]  /*bef60*/  @P5 STG.E desc[UR60][R14.64], R176 ;  /* 0x000000b00e005986 */ /* 0x0005e2000c10193c */
[----:B------:R-:W-:-:S02]  /*bef70*/  IADD3 R11, R6, 0x1ec, RZ ;  /* 0x000001ec060b7810 */ /* 0x000fc40007ffe0ff */
[----:B----4-:R-:W-:Y:S01]  /*bef80*/  VIADD R21, R6, 0x1ef ;  /* 0x000001ef06157836 */ /* 0x010fe20000000000 */
[----:B------:R4:W-:Y:S01]  /*bef90*/  @P4 STG.E desc[UR60][R16.64], R140 ;  /* 0x0000008c10004986 */ /* 0x0009e2000c10193c */
[----:B------:R-:W-:Y:S01]  /*befa0*/  ISETP.GE.AND P2, PT, R11, R26, PT ;  /* 0x0000001a0b00720c */ /* 0x000fe20003f46270 */
[----:B---3--:R-:W-:Y:S01]  /*befb0*/  IMAD.IADD R25, R23, 0x1, R24 ;  /* 0x0000000117197824 */ /* 0x008fe200078e0218 */
[----:B------:R-:W3:Y:S01]  /*befc0*/  LDC R20, c[0x0][0x248] ;  /* 0x00009200ff147b82 */ /* 0x000ee20000000800 */
[----:B------:R-:W-:Y:S02]  /*befd0*/  ISETP.GE.AND P4, PT, R21, R175, PT ;  /* 0x000000af1500720c */ /* 0x000fe40003f86270 */
[----:B------:R-:W3:Y:S04]  /*befe0*/  LDL.LU R175, [R1+0x2cec] ;  /* 0x002cec0001af7983 */ /* 0x000ee80000300800 */
[----:B------:R-:W3:Y:S01]  /*beff0*/  LDL.LU R29, [R1+0x2ce4] ;  /* 0x002ce400011d7983 */ /* 0x000ee20000300800 */
[-C--:B------:R-:W-:Y:S01]  /*bf000*/  ISETP.LT.AND P6, PT, R7, R80.reuse, !P1 ;  /* 0x000000500700720c */ /* 0x080fe20004fc1270 */
[----:B------:R-:W3:Y:S02]  /*bf010*/  LDC R23, c[0x0][0x22c] ;  /* 0x00008b00ff177b82 */ /* 0x000ee40000000800 */
[----:B------:R-:W3:Y:S01]  /*bf020*/  LDL.LU R26, [R1+0x2ce0] ;  /* 0x002ce000011a7983 */ /* 0x000ee20000300800 */
[----:B------:R-:W-:Y:S01]  /*bf030*/  ISETP.LT.AND P1, PT, R9, R80, !P1 ;  /* 0x000000500900720c */ /* 0x000fe20004f21270 */
[C---:B------:R-:W-:Y:S01]  /*bf040*/  IMAD.WIDE R18, R25.reuse, 0x4, R2 ;  /* 0x0000000419127825 */ /* 0x040fe200078e0202 */
[----:B-1----:R-:W-:Y:S01]  /*bf050*/  IADD3 R11, R25, R0, RZ ;  /* 0x00000000190b7210 */ /* 0x002fe20007ffe0ff */
[----:B------:R-:W3:Y:S01]  /*bf060*/  LDL.LU R27, [R1+0x2cdc] ;  /* 0x002cdc00011b7983 */ /* 0x000ee20000300800 */
[-C--:B------:R-:W-:Y:S01]  /*bf070*/  ISETP.LT.AND P5, PT, R7, R80.reuse, !P3 ;  /* 0x000000500700720c */ /* 0x080fe20005fa1270 */
[----:B------:R-:W1:Y:S01]  /*bf080*/  LDC R0, c[0x0][0x248] ;  /* 0x00009200ff007b82 */ /* 0x000e620000000800 */
[----:B------:R-:W-:Y:S01]  /*bf090*/  ISETP.LT.AND P3, PT, R9, R80, !P3 ;  /* 0x000000500900720c */ /* 0x000fe20005f61270 */
[----:B------:R-:W-:-:S04]  /*bf0a0*/  IMAD.WIDE R12, R25, 0x4, R4 ;  /* 0x00000004190c7825 */ /* 0x000fc800078e0204 */
[C---:B--2---:R-:W-:Y:S01]  /*bf0b0*/  IMAD.IADD R21, R11.reuse, 0x1, R8 ;  /* 0x000000010b157824 */ /* 0x044fe200078e0208 */
[----:B------:R-:W-:Y:S01]  /*bf0c0*/  IADD3 R8, R6, 0x1ed, RZ ;  /* 0x000001ed06087810 */ /* 0x000fe20007ffe0ff */
[C---:B------:R-:W-:Y:S01]  /*bf0d0*/  IMAD.WIDE R14, R11.reuse, 0x4, R2 ;  /* 0x000000040b0e7825 */ /* 0x040fe200078e0202 */
[----:B------:R-:W2:Y:S03]  /*bf0e0*/  LDC R24, c[0x0][0x22c] ;  /* 0x00008b00ff187b82 */ /* 0x000ea60000000800 */
[----:B----4-:R-:W-:-:S04]  /*bf0f0*/  IMAD.WIDE R16, R11, 0x4, R4 ;  /* 0x000000040b107825 */ /* 0x010fc800078e0204 */
[----:B------:R-:W-:Y:S01]  /*bf100*/  VIADD R25, R6, 0x1ee ;  /* 0x000001ee06197836 */ /* 0x000fe20000000000 */
[----:B---3--:R-:W-:Y:S02]  /*bf110*/  IADD3 R11, R21, R20, RZ ;  /* 0x00000014150b7210 */ /* 0x008fe40007ffe0ff */
[----:B------:R-:W3:Y:S01]  /*bf120*/  LDC R20, c[0x0][0x248] ;  /* 0x00009200ff147b82 */ /* 0x000ee20000000800 */
[----:B------:R4:W-:Y:S01]  /*bf130*/  @P6 STG.E desc[UR60][R18.64], R173 ;  /* 0x000000ad12006986 */ /* 0x0009e2000c10193c */
[-C--:B------:R-:W-:Y:S02]  /*bf140*/  ISETP.LT.AND P6, PT, R7, R80.reuse, !P2 ;  /* 0x000000500700720c */ /* 0x080fe400057c1270 */
[C---:B------:R-:W-:Y:S01]  /*bf150*/  ISETP.LT.AND P2, PT, R9.reuse, R80, !P2 ;  /* 0x000000500900720c */ /* 0x040fe20005741270 */
[----:B------:R1:W-:Y:S01]  /*bf160*/  @P1 STG.E desc[UR60][R12.64], R169 ;  /* 0x000000a90c001986 */ /* 0x0003e2000c10193c */
[----:B------:R-:W-:Y:S02]  /*bf170*/  ISETP.GE.AND P1, PT, R8, R252, PT ;  /* 0x000000fc0800720c */ /* 0x000fe40003f26270 */
[----:B------:R-:W2:Y:S01]  /*bf180*/  LDC R8, c[0x0][0x248] ;  /* 0x00009200ff087b82 */ /* 0x000ea20000000800 */
[----:B------:R1:W-:Y:S01]  /*bf190*/  @P5 STG.E desc[UR60][R14.64], R177 ;  /* 0x000000b10e005986 */ /* 0x0003e2000c10193c */
[----:B------:R-:W-:Y:S01]  /*bf1a0*/  ISETP.LT.AND P5, PT, R9, R80, !P1 ;  /* 0x000000500900720c */ /* 0x000fe20004fa1270 */
[----:B----4-:R-:W-:-:S02]  /*bf1b0*/  IMAD.WIDE R18, R21, 0x4, R2 ;  /* 0x0000000415127825 */ /* 0x010fc400078e0202 */
[----:B------:R4:W-:Y:S01]  /*bf1c0*/  @P3 STG.E desc[UR60][R16.64], R141 ;  /* 0x0000008d10003986 */ /* 0x0009e2000c10193c */
[----:B------:R-:W-:Y:S01]  /*bf1d0*/  ISETP.LT.AND P3, PT, R7, R80, !P1 ;  /* 0x000000500700720c */ /* 0x000fe20004f61270 */
[----:B-1----:R-:W-:Y:S01]  /*bf1e0*/  IMAD.WIDE R12, R21, 0x4, R4 ;  /* 0x00000004150c7825 */ /* 0x002fe200078e0204 */
[----:B------:R-:W-:Y:S02]  /*bf1f0*/  ISETP.GE.AND P1, PT, R25, R22, PT ;  /* 0x000000161900720c */ /* 0x000fe40003f26270 */
[----:B------:R-:W3:Y:S01]  /*bf200*/  LDL.LU R25, [R1+0x2cd8] ;  /* 0x002cd80001197983 */ /* 0x000ee20000300800 */
[C---:B------:R-:W-:Y:S01]  /*bf210*/  IMAD.IADD R21, R11.reuse, 0x1, R0 ;  /* 0x000000010b157824 */ /* 0x040fe200078e0200 */
[----:B------:R-:W1:Y:S01]  /*bf220*/  LDC R22, c[0x0][0x248] ;  /* 0x00009200ff167b82 */ /* 0x000e620000000800 */
[----:B------:R-:W-:Y:S01]  /*bf230*/  IMAD.WIDE R14, R11, 0x4, R2 ;  /* 0x000000040b0e7825 */ /* 0x000fe200078e0202 */
[----:B------:R-:W3:Y:S04]  /*bf240*/  LDL.LU R31, [R1+0x2cd4] ;  /* 0x002cd400011f7983 */ /* 0x000ee80000300800 */
[----:B------:R4:W-:Y:S04]  /*bf250*/  @P6 STG.E desc[UR60][R18.64], R174 ;  /* 0x000000ae12006986 */ /* 0x0009e8000c10193c */
[----:B------:R4:W-:Y:S01]  /*bf260*/  @P2 STG.E desc[UR60][R12.64], R170 ;  /* 0x000000aa0c002986 */ /* 0x0009e2000c10193c */
[----:B------:R-:W-:-:S02]  /*bf270*/  ISETP.LT.AND P2, PT, R7, R80, !P1 ;  /* 0x000000500700720c */ /* 0x000fc40004f41270 */
[----:B------:R-:W-:Y:S01]  /*bf280*/  ISETP.LT.AND P1, PT, R9, R80, !P1 ;  /* 0x000000500900720c */ /* 0x000fe20004f21270 */
[----:B----4-:R-:W-:Y:S01]  /*bf290*/  IMAD.WIDE R16, R11, 0x4, R4 ;  /* 0x000000040b107825 */ /* 0x010fe200078e0204 */
[----:B------:R4:W-:Y:S03]  /*bf2a0*/  @P3 STG.E desc[UR60][R14.64], R178 ;  /* 0x000000b20e003986 */ /* 0x0009e6000c10193c */
[C---:B------:R-:W-:Y:S01]  /*bf2b0*/  IMAD.WIDE R18, R21.reuse, 0x4, R2 ;  /* 0x0000000415127825 */ /* 0x040fe200078e0202 */
[----:B------:R4:W-:Y:S03]  /*bf2c0*/  @P5 STG.E desc[UR60][R16.64], R142 ;  /* 0x0000008e10005986 */ /* 0x0009e6000c10193c */
[----:B------:R-:W-:Y:S02]  /*bf2d0*/  IMAD.WIDE R12, R21, 0x4, R4 ;  /* 0x00000004150c7825 */ /* 0x000fe400078e0204 */
[----:B------:R-:W-:Y:S04]  /*bf2e0*/  @P2 STG.E desc[UR60][R18.64], R175 ;  /* 0x000000af12002986 */ /* 0x000fe8000c10193c */
[----:B------:R1:W-:Y:S01]  /*bf2f0*/  @P1 STG.E desc[UR60][R12.64], R171 ;  /* 0x000000ab0c001986 */ /* 0x0003e2000c10193c */
[----:B------:R-:W-:-:S03]  /*bf300*/  ISETP.GE.AND P1, PT, R26, R28, PT ;  /* 0x0000001c1a00720c */ /* 0x000fc60003f26270 */
[----:B------:R-:W4:Y:S01]  /*bf310*/  LDL.LU R26, [R1+0x2cd0] ;  /* 0x002cd000011a7983 */ /* 0x000f220000300800 */
[----:B------:R-:W-:-:S03]  /*bf320*/  ISETP.GE.AND P2, PT, R29, R28, PT ;  /* 0x0000001c1d00720c */ /* 0x000fc60003f46270 */
[----:B------:R-:W4:Y:S04]  /*bf330*/  LDL.LU R30, [R1+0x2ccc] ;  /* 0x002ccc00011e7983 */ /* 0x000f280000300800 */
[----:B------:R-:W4:Y:S01]  /*bf340*/  LDL.LU R29, [R1+0x2cc8] ;  /* 0x002cc800011d7983 */ /* 0x000f220000300800 */
[----:B------:R-:W-:-:S04]  /*bf350*/  IADD3 R0, R6, 0x1f0, RZ ;  /* 0x000001f006007810 */ /* 0x000fc80007ffe0ff */
[----:B------:R-:W-:Y:S02]  /*bf360*/  ISETP.GE.AND P3, PT, R0, R23, PT ;  /* 0x000000170000720c */ /* 0x000fe40003f66270 */
[----:B------:R-:W1:Y:S01]  /*bf370*/  LDC R0, c[0x0][0x248] ;  /* 0x00009200ff007b82 */ /* 0x000e620000000800 */
[----:B--2---:R-:W-:Y:S01]  /*bf380*/  IMAD.IADD R11, R21, 0x1, R8 ;  /* 0x00000001150b7824 */ /* 0x004fe200078e0208 */
[-C--:B------:R-:W-:Y:S02]  /*bf390*/  ISETP.LT.AND P6, PT, R7, R80.reuse, !P4 ;  /* 0x000000500700720c */ /* 0x080fe400067c1270 */
[----:B------:R-:W-:-:S04]  /*bf3a0*/  ISETP.LT.AND P4, PT, R9, R80, !P4 ;  /* 0x000000500900720c */ /* 0x000fc80006781270 */
[----:B------:R-:W2:Y:S01]  /*bf3b0*/  LDC R8, c[0x0][0x248] ;  /* 0x00009200ff087b82 */ /* 0x000ea20000000800 */
[----:B------:R-:W-:Y:S02]  /*bf3c0*/  ISETP.LT.AND P5, PT, R7, R80, !P3 ;  /* 0x000000500700720c */ /* 0x000fe40005fa1270 */
[C---:B---3--:R-:W-:Y:S01]  /*bf3d0*/  IADD3 R23, R11.reuse, R20, RZ ;  /* 0x000000140b177210 */ /* 0x048fe20007ffe0ff */
[----:B----4-:R-:W-:-:S04]  /*bf3e0*/  IMAD.WIDE R14, R11, 0x4, R2 ;  /* 0x000000040b0e7825 */ /* 0x010fc800078e0202 */
[----:B------:R-:W-:Y:S01]  /*bf3f0*/  IMAD.WIDE R16, R11, 0x4, R4 ;  /* 0x000000040b107825 */ /* 0x000fe200078e0204 */
[----:B------:R-:W-:Y:S03]  /*bf400*/  @P6 STG.E desc[UR60][R14.64], R179 ;  /* 0x000000b30e006986 */ /* 0x000fe6000c10193c */
[----:B------:R-:W-:Y:S02]  /*bf410*/  VIADD R11, R6, 0x1f2 ;  /* 0x000001f2060b7836 */ /* 0x000fe40000000000 */
[----:B------:R-:W-:Y:S01]  /*bf420*/  IMAD.WIDE R20, R23, 0x4, R2 ;  /* 0x0000000417147825 */ /* 0x000fe200078e0202 */
[----:B------:R-:W3:Y:S01]  /*bf430*/  LDC R6, c[0x0][0x248] ;  /* 0x00009200ff067b82 */ /* 0x000ee20000000800 */
[----:B------:R-:W-:Y:S01]  /*bf440*/  @P4 STG.E desc[UR60][R16.64], R143 ;  /* 0x0000008f10004986 */ /* 0x000fe2000c10193c */
[----:B------:R-:W-:Y:S02]  /*bf450*/  ISETP.GE.AND P4, PT, R11, R24, PT ;  /* 0x000000180b00720c */ /* 0x000fe40003f86270 */
[----:B------:R-:W-:Y:S01]  /*bf460*/  ISETP.LT.AND P3, PT, R9, R80, !P3 ;  /* 0x000000500900720c */ /* 0x000fe20005f61270 */
[----:B------:R2:W-:Y:S01]  /*bf470*/  @P5 STG.E desc[UR60][R20.64], R184 ;  /* 0x000000b814005986 */ /* 0x0005e2000c10193c */
[----:B-1----:R-:W-:-:S02]  /*bf480*/  IADD3 R11, R23, R0, RZ ;  /* 0x00000000170b7210 */ /* 0x002fc40007ffe0ff */
[-C--:B------:R-:W-:Y:S01]  /*bf490*/  ISETP.LT.AND P5, PT, R7, R80.reuse, !P0 ;  /* 0x000000500700720c */ /* 0x080fe200047a1270 */
[----:B------:R-:W1:Y:S01]  /*bf4a0*/  LDC R0, c[0x0][0x248] ;  /* 0x00009200ff007b82 */ /* 0x000e620000000800 */
[-C--:B------:R-:W-:Y:S02]  /*bf4b0*/  ISETP.LT.AND P0, PT, R9, R80.reuse, !P0 ;  /* 0x000000500900720c */ /* 0x080fe40004701270 */
[-C--:B------:R-:W-:Y:S02]  /*bf4c0*/  ISETP.LT.AND P6, PT, R7, R80.reuse, !P4 ;  /* 0x000000500700720c */ /* 0x080fe400067c1270 */
[----:B------:R-:W-:Y:S01]  /*bf4d0*/  ISETP.LT.AND P4, PT, R9, R80, !P4 ;  /* 0x000000500900720c */ /* 0x000fe20006781270 */
[----:B------:R-:W-:Y:S02]  /*bf4e0*/  IMAD.WIDE R12, R23, 0x4, R4 ;  /* 0x00000004170c7825 */ /* 0x000fe400078e0204 */
[----:B------:R-:W4:Y:S02]  /*bf4f0*/  LDC R24, c[0x0][0x248] ;  /* 0x00009200ff187b82 */ /* 0x000f240000000800 */
[----:B--2---:R-:W-:-:S02]  /*bf500*/  IMAD.IADD R21, R11, 0x1, R8 ;  /* 0x000000010b157824 */ /* 0x004fc400078e0208 */
[C---:B------:R-:W-:Y:S01]  /*bf510*/  IMAD.WIDE R14, R11.reuse, 0x4, R2 ;  /* 0x000000040b0e7825 */ /* 0x040fe200078e0202 */
[----:B------:R-:W-:Y:S03]  /*bf520*/  @P3 STG.E desc[UR60][R12.64], R180 ;  /* 0x000000b40c003986 */ /* 0x000fe6000c10193c */
[----:B------:R-:W-:Y:S01]  /*bf530*/  IMAD.WIDE R16, R11, 0x4, R4 ;  /* 0x000000040b107825 */ /* 0x000fe200078e0204 */
[C---:B------:R-:W-:Y:S01]  /*bf540*/  IADD3 R11, R21.reuse, R22, RZ ;  /* 0x00000016150b7210 */ /* 0x040fe20007ffe0ff */
[----:B------:R3:W-:Y:S01]  /*bf550*/  @P5 STG.E desc[UR60][R14.64], R192 ;  /* 0x000000c00e005986 */ /* 0x0007e2000c10193c */
[----:B------:R-:W2:Y:S01]  /*bf560*/  LDC R8, c[0x0][0x248] ;  /* 0x00009200ff087b82 */ /* 0x000ea20000000800 */
[----:B------:R-:W-:Y:S01]  /*bf570*/  IMAD.WIDE R18, R21, 0x4, R2 ;  /* 0x0000000415127825 */ /* 0x000fe200078e0202 */
[----:B------:R-:W-:-:S03]  /*bf580*/  ISETP.LT.AND P5, PT, R7, R80, !P2 ;  /* 0x000000500700720c */ /* 0x000fc600057a1270 */
[----:B------:R-:W-:Y:S01]  /*bf590*/  IMAD.WIDE R20, R21, 0x4, R4 ;  /* 0x0000000415147825 */ /* 0x000fe200078e0204 */
[----:B------:R-:W-:Y:S01]  /*bf5a0*/  ISETP.LT.AND P2, PT, R9, R80, !P2 ;  /* 0x000000500900720c */ /* 0x000fe20005741270 */
[----:B------:R3:W-:Y:S01]  /*bf5b0*/  @P0 STG.E desc[UR60][R16.64], R188 ;  /* 0x000000bc10000986 */ /* 0x0007e2000c10193c */
[----:B------:R-:W-:-:S03]  /*bf5c0*/  ISETP.GE.AND P3, PT, R27, R28, PT ;  /* 0x0000001c1b00720c */ /* 0x000fc60003f66270 */
[----:B------:R1:W-:Y:S01]  /*bf5d0*/  @P6 STG.E desc[UR60][R18.64], R185 ;  /* 0x000000b912006986 */ /* 0x0003e2000c10193c */
[----:B---3--:R-:W-:Y:S01]  /*bf5e0*/  IMAD.IADD R15, R11, 0x1, R6 ;  /* 0x000000010b0f7824 */ /* 0x008fe200078e0206 */
[-C--:B------:R-:W-:Y:S01]  /*bf5f0*/  ISETP.LT.AND P6, PT, R7, R80.reuse, !P3 ;  /* 0x000000500700720c */ /* 0x080fe20005fc1270 */
[----:B------:R-:W-:Y:S01]  /*bf600*/  IMAD.WIDE R12, R11, 0x4, R2 ;  /* 0x000000040b0c7825 */ /* 0x000fe200078e0202 */
[----:B------:R3:W-:Y:S01]  /*bf610*/  @P4 STG.E desc[UR60][R20.64], R181 ;  /* 0x000000b514004986 */ /* 0x0007e2000c10193c */
[-C--:B------:R-:W-:Y:S01]  /*bf620*/  ISETP.LT.AND P4, PT, R7, R80.reuse, !P1 ;  /* 0x000000500700720c */ /* 0x080fe20004f81270 */
[----:B------:R-:W2:Y:S01]  /*bf630*/  LDC R6, c[0x0][0x248] ;  /* 0x00009200ff067b82 */ /* 0x000ea20000000800 */
[-C--:B------:R-:W-:Y:S01]  /*bf640*/  ISETP.LT.AND P1, PT, R9, R80.reuse, !P1 ;  /* 0x000000500900720c */ /* 0x080fe20004f21270 */
[----:B------:R-:W-:Y:S01]  /*bf650*/  IMAD.WIDE R16, R11, 0x4, R4 ;  /* 0x000000040b107825 */ /* 0x000fe200078e0204 */
[----:B------:R-:W-:Y:S01]  /*bf660*/  ISETP.LT.AND P3, PT, R9, R80, !P3 ;  /* 0x000000500900720c */ /* 0x000fe20005f61270 */
[----:B------:R-:W-:Y:S02]  /*bf670*/  @P5 STG.E desc[UR60][R12.64], R193 ;  /* 0x000000c10c005986 */ /* 0x000fe4000c10193c */
[----:B-1----:R-:W-:-:S02]  /*bf680*/  IMAD.WIDE R18, R15, 0x4, R2 ;  /* 0x000000040f127825 */ /* 0x002fc400078e0202 */
[----:B------:R-:W4:Y:S02]  /*bf690*/  LDL.LU R27, [R1+0x2cc4] ;  /* 0x002cc400011b7983 */ /* 0x000f240000300800 */
[----:B---3--:R-:W-:Y:S02]  /*bf6a0*/  IMAD.WIDE R20, R15, 0x4, R4 ;  /* 0x000000040f147825 */ /* 0x008fe400078e0204 */
[----:B------:R1:W-:Y:S04]  /*bf6b0*/  @P2 STG.E desc[UR60][R16.64], R189 ;  /* 0x000000bd10002986 */ /* 0x0003e8000c10193c */
[----:B------:R-:W-:Y:S04]  /*bf6c0*/  @P4 STG.E desc[UR60][R18.64], R186 ;  /* 0x000000ba12004986 */ /* 0x000fe8000c10193c */
[----:B------:R-:W-:Y:S01]  /*bf6d0*/  @P1 STG.E desc[UR60][R20.64], R182 ;  /* 0x000000b614001986 */ /* 0x000fe2000c10193c */
[----:B------:R-:W-:-:S02]  /*bf6e0*/  ISETP.GE.AND P0, PT, R25, R28, PT ;  /* 0x0000001c1900720c */ /* 0x000fc40003f06270 */
[----:B------:R-:W-:Y:S02]  /*bf6f0*/  IADD3 R25, R15, R0, RZ ;  /* 0x000000000f197210 */ /* 0x000fe40007ffe0ff */
[----:B------:R-:W-:Y:S01]  /*bf700*/  ISETP.GE.AND P5, PT, R31, R28, PT ;  /* 0x0000001c1f00720c */ /* 0x000fe20003fa6270 */
[----:B------:R-:W3:Y:S01]  /*bf710*/  LDC R0, c[0x0][0x248] ;  /* 0x00009200ff007b82 */ /* 0x000ee20000000800 */
[----:B------:R-:W4:Y:S01]  /*bf720*/  LDS.128 R12, [R10] ;  /* 0x000000000a0c7984 */ /* 0x000f220000000c00 */
[----:B------:R-:W-:-:S04]  /*bf730*/  IMAD.WIDE R22, R25, 0x4, R2 ;  /* 0x0000000419167825 */ /* 0x000fc800078e0202 */
[----:B-1----:R-:W-:Y:S01]  /*bf740*/  IMAD.WIDE R16, R25, 0x4, R4 ;  /* 0x0000000419107825 */ /* 0x002fe200078e0204 */
[----:B------:R1:W-:Y:S04]  /*bf750*/  @P6 STG.E desc[UR60][R22.64], R194 ;  /* 0x000000c216006986 */ /* 0x0003e8000c10193c */
[----:B------:R3:W-:Y:S01]  /*bf760*/  @P3 STG.E desc[UR60][R16.64], R190 ;  /* 0x000000be10003986 */ /* 0x0007e2000c10193c */
[----:B------:R-:W-:-:S03]  /*bf770*/  ISETP.GE.AND P2, PT, R26, R28, PT ;  /* 0x0000001c1a00720c */ /* 0x000fc60003f46270 */
[----:B------:R-:W4:Y:S01]  /*bf780*/  LDL.LU R26, [R1+0x2cc0] ;  /* 0x002cc000011a7983 */ /* 0x000f220000300800 */
[----:B------:R-:W-:-:S03]  /*bf790*/  ISETP.GE.AND P3, PT, R29, R28, PT ;  /* 0x0000001c1d00720c */ /* 0x000fc60003f66270 */
[----:B------:R-:W4:Y:S01]  /*bf7a0*/  LDL.LU R29, [R1+0x2cbc] ;  /* 0x002cbc00011d7983 */ /* 0x000f220000300800 */
[----:B------:R-:W-:-:S03]  /*bf7b0*/  ISETP.GE.AND P6, PT, R30, R28, PT ;  /* 0x0000001c1e00720c */ /* 0x000fc60003fc6270 */
[----:B------:R-:W4:Y:S04]  /*bf7c0*/  LDL.LU R31, [R1+0x2cb8] ;  /* 0x002cb800011f7983 */ /* 0x000f280000300800 */
[----:B------:R-:W4:Y:S01]  /*bf7d0*/  LDL.LU R30, [R1+0x2ce8] ;  /* 0x002ce800011e7983 */ /* 0x000f220000300800 */
[----:B--2---:R-:W-:Y:S02]  /*bf7e0*/  IMAD.IADD R11, R25, 0x1, R8 ;  /* 0x00000001190b7824 */ /* 0x004fe400078e0208 */
[----:B------:R-:W2:Y:S01]  /*bf7f0*/  LDC R8, c[0x0][0x248] ;  /* 0x00009200ff087b82 */ /* 0x000ea20000000800 */
[-C--:B------:R-:W-:Y:S02]  /*bf800*/  ISETP.LT.AND P1, PT, R7, R80.reuse, !P0 ;  /* 0x000000500700720c */ /* 0x080fe40004721270 */
[----:B------:R-:W-:-:S02]  /*bf810*/  ISETP.LT.AND P0, PT, R9, R80, !P0 ;  /* 0x000000500900720c */ /* 0x000fc40004701270 */
[----:B------:R-:W-:Y:S02]  /*bf820*/  ISETP.LT.AND P4, PT, R7, R80, !P5 ;  /* 0x000000500700720c */ /* 0x000fe40006f81270 */
[C---:B-1----:R-:W-:Y:S01]  /*bf830*/  IADD3 R23, R11.reuse, R6, RZ ;  /* 0x000000060b177210 */ /* 0x042fe20007ffe0ff */
[C---:B------:R-:W-:Y:S01]  /*bf840*/  IMAD.WIDE R18, R11.reuse, 0x4, R2 ;  /* 0x000000040b127825 */ /* 0x040fe200078e0202 */
[----:B------:R-:W1:Y:S03]  /*bf850*/  LDC R6, c[0x0][0x248] ;  /* 0x00009200ff067b82 */ /* 0x000e660000000800 */
[----:B------:R-:W-:-:S04]  /*bf860*/  IMAD.WIDE R10, R11, 0x4, R4 ;  /* 0x000000040b0a7825 */ /* 0x000fc800078e0204 */
[C---:B---3--:R-:W-:Y:S01]  /*bf870*/  IMAD.IADD R25, R23.reuse, 0x1, R0 ;  /* 0x0000000117197824 */ /* 0x048fe200078e0200 */
[----:B------:R3:W-:Y:S01]  /*bf880*/  @P1 STG.E desc[UR60][R18.64], R187 ;  /* 0x000000bb12001986 */ /* 0x0007e2000c10193c */
[----:B------:R-:W-:Y:S01]  /*bf890*/  IMAD.WIDE R20, R23, 0x4, R2 ;  /* 0x0000000417147825 */ /* 0x000fe200078e0202 */
[----:B------:R-:W1:Y:S01]  /*bf8a0*/  LDC R0, c[0x0][0x248] ;  /* 0x00009200ff007b82 */ /* 0x000e620000000800 */
[----:B------:R-:W-:Y:S01]  /*bf8b0*/  ISETP.LT.AND P5, PT, R9, R80, !P5 ;  /* 0x000000500900720c */ /* 0x000fe20006fa1270 */
[----:B------:R3:W-:Y:S01]  /*bf8c0*/  @P0 STG.E desc[UR60][R10.64], R183 ;  /* 0x000000b70a000986 */ /* 0x0007e2000c10193c */
[--C-:B------:R-:W-:Y:S01]  /*bf8d0*/  IMAD.WIDE R16, R23, 0x4, R4.reuse ;  /* 0x0000000417107825 */ /* 0x100fe200078e0204 */
[----:B----4-:R-:W-:Y:S02]  /*bf8e0*/  IADD3 R23, R25, R24, RZ ;  /* 0x0000001819177210 */ /* 0x010fe40007ffe0ff */
[-C--:B------:R-:W-:Y:S01]  /*bf8f0*/  ISETP.LT.AND P0, PT, R7, R80.reuse, !P2 ;  /* 0x000000500700720c */ /* 0x080fe20005701270 */
[----:B------:R4:W-:Y:S01]  /*bf900*/  @P4 STG.E desc[UR60][R20.64], R195 ;  /* 0x000000c314004986 */ /* 0x0009e2000c10193c */
[-C--:B------:R-:W-:Y:S01]  /*bf910*/  ISETP.LT.AND P2, PT, R9, R80.reuse, !P2 ;  /* 0x000000500900720c */ /* 0x080fe20005741270 */
[----:B------:R-:W1:Y:S01]  /*bf920*/  LDC R24, c[0x0][0x248] ;  /* 0x00009200ff187b82 */ /* 0x000e620000000800 */
[-C--:B------:R-:W-:Y:S01]  /*bf930*/  ISETP.LT.AND P4, PT, R7, R80.reuse, !P6 ;  /* 0x000000500700720c */ /* 0x080fe20007781270 */
[----:B---3--:R-:W-:Y:S01]  /*bf940*/  IMAD.WIDE R18, R25, 0x4, R4 ;  /* 0x0000000419127825 */ /* 0x008fe200078e0204 */
[----:B------:R-:W-:-:S03]  /*bf950*/  ISETP.LT.AND P6, PT, R9, R80, !P6 ;  /* 0x000000500900720c */ /* 0x000fc600077c1270 */
[----:B------:R-:W-:-:S04]  /*bf960*/  IMAD.WIDE R10, R25, 0x4, R2 ;  /* 0x00000004190a7825 */ /* 0x000fc800078e0202 */
[C---:B--2---:R-:W-:Y:S02]  /*bf970*/  IMAD.IADD R25, R23.reuse, 0x1, R8 ;  /* 0x0000000117197824 */ /* 0x044fe400078e0208 */
[----:B------:R-:W2:Y:S01]  /*bf980*/  LDC R8, c[0x0][0x248] ;  /* 0x00009200ff087b82 */ /* 0x000ea20000000800 */
[C---:B----4-:R-:W-:Y:S01]  /*bf990*/  IMAD.WIDE R20, R23.reuse, 0x4, R2 ;  /* 0x0000000417147825 */ /* 0x050fe200078e0202 */
[----:B------:R3:W-:Y:S03]  /*bf9a0*/  @P5 STG.E desc[UR60][R16.64], R191 ;  /* 0x000000bf10005986 */ /* 0x0007e6000c10193c */
[----:B------:R-:W-:Y:S01]  /*bf9b0*/  IMAD.WIDE R22, R23, 0x4, R4 ;  /* 0x0000000417167825 */ /* 0x000fe200078e0204 */
[----:B------:R4:W-:Y:S01]  /*bf9c0*/  @P0 STG.E desc[UR60][R10.64], R144 ;  /* 0x000000900a000986 */ /* 0x0009e2000c10193c */
[-C--:B------:R-:W-:Y:S02]  /*bf9d0*/  ISETP.LT.AND P0, PT, R7, R80.reuse, !P3 ;  /* 0x000000500700720c */ /* 0x080fe40005f01270 */
[----:B------:R-:W-:Y:S01]  /*bf9e0*/  ISETP.LT.AND P3, PT, R9, R80, !P3 ;  /* 0x000000500900720c */ /* 0x000fe20005f61270 */
[----:B------:R4:W-:Y:S04]  /*bf9f0*/  @P2 STG.E desc[UR60][R18.64], R196 ;  /* 0x000000c412002986 */ /* 0x0009e8000c10193c */
[----:B------:R4:W-:Y:S04]  /*bfa00*/  @P4 STG.E desc[UR60][R20.64], R200 ;  /* 0x000000c814004986 */ /* 0x0009e8000c10193c */
[----:B------:R2:W-:Y:S01]  /*bfa10*/  @P6 STG.E desc[UR60][R22.64], R12 ;  /* 0x0000000c16006986 */ /* 0x0005e2000c10193c */
[----:B---3--:R-:W-:Y:S01]  /*bfa20*/  IMAD.WIDE R16, R25, 0x4, R2 ;  /* 0x0000000419107825 */ /* 0x008fe200078e0202 */
[----:B------:R-:W-:-:S02]  /*bfa30*/  ISETP.GE.AND P1, PT, R27, R28, PT ;  /* 0x0000001c1b00720c */ /* 0x000fc40003f26270 */
[----:B-1----:R-:W-:Y:S02]  /*bfa40*/  IADD3 R27, R25, R6, RZ ;  /* 0x00000006191b7210 */ /* 0x002fe40007ffe0ff */
[-C--:B------:R-:W-:Y:S02]  /*bfa50*/  ISETP.LT.AND P2, PT, R7, R80.reuse, !P1 ;  /* 0x000000500700720c */ /* 0x080fe40004f41270 */
[----:B------:R-:W-:Y:S01]  /*bfa60*/  ISETP.LT.AND P4, PT, R9, R80, !P1 ;  /* 0x000000500900720c */ /* 0x000fe20004f81270 */
[----:B----4-:R-:W-:Y:S01]  /*bfa70*/  IMAD.WIDE R10, R25, 0x4, R4 ;  /* 0x00000004190a7825 */ /* 0x010fe200078e0204 */
[----:B------:R1:W-:Y:S03]  /*bfa80*/  @P0 STG.E desc[UR60][R16.64], R145 ;  /* 0x0000009110000986 */ /* 0x0003e6000c10193c */
[C---:B------:R-:W-:Y:S01]  /*bfa90*/  IMAD.WIDE R18, R27.reuse, 0x4, R2 ;  /* 0x000000041b127825 */ /* 0x040fe200078e0202 */
[----:B------:R-:W-:Y:S03]  /*bfaa0*/  @P3 STG.E desc[UR60][R10.64], R197 ;  /* 0x000000c50a003986 */ /* 0x000fe6000c10193c */
[----:B------:R-:W-:-:S02]  /*bfab0*/  IMAD.WIDE R20, R27, 0x4, R4 ;  /* 0x000000041b147825 */ /* 0x000fc400078e0204 */
[----:B------:R3:W-:Y:S04]  /*bfac0*/  @P2 STG.E desc[UR60][R18.64], R201 ;  /* 0x000000c912002986 */ /* 0x0007e8000c10193c */
[----:B------:R4:W-:Y:S01]  /*bfad0*/  @P4 STG.E desc[UR60][R20.64], R13 ;  /* 0x0000000d14004986 */ /* 0x0009e2000c10193c */
[----:B------:R-:W-:Y:S02]  /*bfae0*/  ISETP.GE.AND P5, PT, R26, R28, PT ;  /* 0x0000001c1a00720c */ /* 0x000fe40003fa6270 */
[----:B------:R-:W3:Y:S02]  /*bfaf0*/  LDC R26, c[0x0][0x248] ;  /* 0x00009200ff1a7b82 */ /* 0x000ee40000000800 */
[----:B------:R-:W-:Y:S02]  /*bfb00*/  ISETP.LT.AND P6, PT, R7, R80, !P5 ;  /* 0x000000500700720c */ /* 0x000fe40006fc1270 */
[----:B------:R-:W-:Y:S01]  /*bfb10*/  ISETP.GE.AND P1, PT, R29, R28, PT ;  /* 0x0000001c1d00720c */ /* 0x000fe20003f26270 */
[----:B------:R-:W-:-:S04]  /*bfb20*/  IMAD.IADD R29, R27, 0x1, R0 ;  /* 0x000000011b1d7824 */ /* 0x000fc800078e0200 */
[C---:B--2---:R-:W-:Y:S01]  /*bfb30*/  IMAD.WIDE R22, R29.reuse, 0x4, R2 ;  /* 0x000000041d167825 */ /* 0x044fe200078e0202 */
[----:B-1----:R-:W-:Y:S02]  /*bfb40*/  IADD3 R17, R29, R8, RZ ;  /* 0x000000081d117210 */ /* 0x002fe40007ffe0ff */
[----:B------:R-:W-:-:S03]  /*bfb50*/  ISETP.GE.AND P0, PT, R31, R28, PT ;  /* 0x0000001c1f00720c */ /* 0x000fc60003f06270 */
[----:B------:R1:W-:Y:S01]  /*bfb60*/  @P6 STG.E desc[UR60][R22.64], R146 ;  /* 0x0000009216006986 */ /* 0x0003e2000c10193c */
[----:B------:R-:W-:Y:S02]  /*bfb70*/  ISETP.LT.AND P5, PT, R9, R80, !P5 ;  /* 0x000000500900720c */ /* 0x000fe40006fa1270 */
[----:B------:R-:W-:Y:S02]  /*bfb80*/  ISETP.GE.AND P3, PT, R30, R28, PT ;  /* 0x0000001c1e00720c */ /* 0x000fe40003f66270 */
[-C--:B------:R-:W-:Y:S01]  /*bfb90*/  ISETP.LT.AND P6, PT, R7, R80.reuse, !P1 ;  /* 0x000000500700720c */ /* 0x080fe20004fc1270 */
[----:B------:R-:W-:Y:S01]  /*bfba0*/  IMAD.IADD R25, R17, 0x1, R24 ;  /* 0x0000000111197824 */ /* 0x000fe200078e0218 */
[-C--:B------:R-:W-:Y:S02]  /*bfbb0*/  ISETP.LT.AND P1, PT, R9, R80.reuse, !P1 ;  /* 0x000000500900720c */ /* 0x080fe40004f21270 */
[-C--:B------:R-:W-:Y:S02]  /*bfbc0*/  ISETP.LT.AND P4, PT, R7, R80.reuse, !P0 ;  /* 0x000000500700720c */ /* 0x080fe40004781270 */
[----:B------:R-:W-:-:S02]  /*bfbd0*/  ISETP.LT.AND P0, PT, R9, R80, !P0 ;  /* 0x000000500900720c */ /* 0x000fc40004701270 */
[-C--:B------:R-:W-:Y:S02]  /*bfbe0*/  ISETP.LT.AND P2, PT, R7, R80.reuse, !P3 ;  /* 0x000000500700720c */ /* 0x080fe40005f41270 */
[----:B------:R-:W-:Y:S01]  /*bfbf0*/  ISETP.LT.AND P3, PT, R9, R80, !P3 ;  /* 0x000000500900720c */ /* 0x000fe20005f61270 */
[----:B------:R-:W-:Y:S01]  /*bfc00*/  IMAD.WIDE R6, R29, 0x4, R4 ;  /* 0x000000041d067825 */ /* 0x000fe200078e0204 */
[----:B---3--:R-:W-:-:S03]  /*bfc10*/  IADD3 R19, R25, R26, RZ ;  /* 0x0000001a19137210 */ /* 0x008fc60007ffe0ff */
[C---:B------:R-:W-:Y:S01]  /*bfc20*/  IMAD.WIDE R8, R17.reuse, 0x4, R2 ;  /* 0x0000000411087825 */ /* 0x040fe200078e0202 */
[----:B------:R1:W-:Y:S03]  /*bfc30*/  @P5 STG.E desc[UR60][R6.64], R198 ;  /* 0x000000c606005986 */ /* 0x0003e6000c10193c */
[----:B------:R-:W-:Y:S01]  /*bfc40*/  IMAD.WIDE R10, R17, 0x4, R4 ;  /* 0x00000004110a7825 */ /* 0x000fe200078e0204 */
[----:B------:R1:W-:Y:S03]  /*bfc50*/  @P6 STG.E desc[UR60][R8.64], R202 ;  /* 0x000000ca08006986 */ /* 0x0003e6000c10193c */
[C---:B----4-:R-:W-:Y:S01]  /*bfc60*/  IMAD.WIDE R12, R25.reuse, 0x4, R2 ;  /* 0x00000004190c7825 */ /* 0x050fe200078e0202 */
[----:B------:R1:W-:Y:S03]  /*bfc70*/  @P1 STG.E desc[UR60][R10.64], R14 ;  /* 0x0000000e0a001986 */ /* 0x0003e6000c10193c */
[----:B------:R-:W-:Y:S01]  /*bfc80*/  IMAD.WIDE R16, R25, 0x4, R4 ;  /* 0x0000000419107825 */ /* 0x000fe200078e0204 */
[----:B------:R1:W-:Y:S03]  /*bfc90*/  @P4 STG.E desc[UR60][R12.64], R147 ;  /* 0x000000930c004986 */ /* 0x0003e6000c10193c */
[C---:B------:R-:W-:Y:S01]  /*bfca0*/  IMAD.WIDE R2, R19.reuse, 0x4, R2 ;  /* 0x0000000413027825 */ /* 0x040fe200078e0202 */
[----:B------:R1:W-:Y:S04]  /*bfcb0*/  @P0 STG.E desc[UR60][R16.64], R199 ;  /* 0x000000c710000986 */ /* 0x0003e8000c10193c */
[----:B------:R1:W-:Y:S01]  /*bfcc0*/  @P2 STG.E desc[UR60][R2.64], R203 ;  /* 0x000000cb02002986 */ /* 0x0003e2000c10193c */
[----:B------:R-:W-:Y:S01]  /*bfcd0*/  IMAD.WIDE R4, R19, 0x4, R4 ;  /* 0x0000000413047825 */ /* 0x000fe200078e0204 */
[----:B------:R-:W-:Y:S06]  /*bfce0*/  @!P3 EXIT ;  /* 0x000000000000b94d */ /* 0x000fec0003800000 */
[----:B------:R-:W-:Y:S01]  /*bfcf0*/  STG.E desc[UR60][R4.64], R15 ;  /* 0x0000000f04007986 */ /* 0x000fe2000c10193c */
[----:B------:R-:W-:Y:S05]  /*bfd00*/  EXIT ;  /* 0x000000000000794d */ /* 0x000fea0003800000 */
.L_x_2:
[----:B------:R-:W-:-:S00]  /*bfd10*/  BRA `(.L_x_2) ;  /* 0xfffffffc00fc7947 */ /* 0x000fc0000383ffff */
[----:B------:R-:W-:-:S00]  /*bfd20*/  NOP ;  /* 0x0000000000007918 */ /* 0x000fc00000000000 */
        /* <DEDUP_REMOVED lines=13> */
.L_x_3:


//--------------------- .nv.shared.matmul_kernel  --------------------------
	.section	.nv.shared.matmul_kernel,"aw",@nobits
	.sectionflags	@""
	.align	16
	.zero		1024


//--------------------- .nv.shared.reserved.0     --------------------------
	.section	.nv.shared.reserved.0,"aw",@nobits
	.weak		__nv_reservedSMEM_offset_0_alias
	.size		__nv_reservedSMEM_offset_0_alias, 0, 0
	.other		__nv_reservedSMEM_offset_0_alias,@"STO_CUDA_RESERVED_SHARED STV_DEFAULT"
__nv_reservedSMEM_offset_0_alias:
	.zero		0


//--------------------- .nv.constant0.matmul_kernel --------------------------
	.section	.nv.constant0.matmul_kernel,"a",@progbits
	.sectionflags	@""
	.align	4
.nv.constant0.matmul_kernel:
	.zero		608


//--------------------- SYMBOLS --------------------------

	.type		.nv.reservedSmem.offset0,@object
	.size		.nv.reservedSmem.offset0,0x4
